	.target	sm_90a

	.elftype	@"ET_EXEC"


//--------------------- .note.nv.tkinfo           --------------------------
	.section	.note.nv.tkinfo,"",@"SHT_NOTE"
	.sectionflags	@"SHF_NOTE_NV_TKINFO"
	.tkinfo
        /*0018*/ 	.word	0x00000002
        /*0030*/ 	.string	""
        /*0030*/ 	.string	"ptxas"
        /*0030*/ 	.string	"Cuda compilation tools, release 13.0, V13.0.88"
        /*0030*/ 	.string	"Build cuda_13.0.r13.0/compiler.36424714_0"
        /*0030*/ 	.string	"-arch sm_90a -m 64 "



//--------------------- .note.nv.cuinfo           --------------------------
	.section	.note.nv.cuinfo,"",@"SHT_NOTE"
	.sectionflags	@"SHF_NOTE_NV_CUINFO"
        /*0018*/ 	.short	0x0002
        /*001a*/ 	.short	0x005a
        /*001c*/ 	.short	0x0082
	.zero		2


//--------------------- .nv.info                  --------------------------
	.section	.nv.info,"",@"SHT_CUDA_INFO"
	.align	4


	//----- nvinfo : EIATTR_REGCOUNT
	.align		4
        /*0000*/ 	.byte	0x04, 0x2f
        /*0002*/ 	.short	(.L_35 - .L_34)
	.align		4
.L_34:
        /*0004*/ 	.word	index@(_Z38attention_kernel_backward_batched_implI23AttentionBackwardKernelIN7cutlass4arch4Sm80ENS1_6half_tELb1ELb0ELb1ELi128ELi128ELi128ELb0ELb1EEEvNT_6ParamsE)
        /*0008*/ 	.word	0x00000080


	//----- nvinfo : EIATTR_FRAME_SIZE
	.align		4
.L_35:
        /*000c*/ 	.byte	0x04, 0x11
        /*000e*/ 	.short	(.L_37 - .L_36)
	.align		4
.L_36:
        /*0010*/ 	.word	index@(_Z38attention_kernel_backward_batched_implI23AttentionBackwardKernelIN7cutlass4arch4Sm80ENS1_6half_tELb1ELb0ELb1ELi128ELi128ELi128ELb0ELb1EEEvNT_6ParamsE)
        /*0014*/ 	.word	0x000000e0


	//----- nvinfo : EIATTR_REGCOUNT
	.align		4
.L_37:
        /*0018*/ 	.byte	0x04, 0x2f
        /*001a*/ 	.short	(.L_39 - .L_38)
	.align		4
.L_38:
        /*001c*/ 	.word	index@(_Z38attention_kernel_backward_batched_implI23AttentionBackwardKernelIN7cutlass4arch4Sm80ENS1_10bfloat16_tELb1ELb0ELb1ELi128ELi128ELi128ELb0ELb1EEEvNT_6ParamsE)
        /*0020*/ 	.word	0x00000080


	//----- nvinfo : EIATTR_FRAME_SIZE
	.align		4
.L_39:
        /*0024*/ 	.byte	0x04, 0x11
        /*0026*/ 	.short	(.L_41 - .L_40)
	.align		4
.L_40:
        /*0028*/ 	.word	index@(_Z38attention_kernel_backward_batched_implI23AttentionBackwardKernelIN7cutlass4arch4Sm80ENS1_10bfloat16_tELb1ELb0ELb1ELi128ELi128ELi128ELb0ELb1EEEvNT_6ParamsE)
        /*002c*/ 	.word	0x000000e8


	//----- nvinfo : EIATTR_REGCOUNT
	.align		4
.L_41:
        /*0030*/ 	.byte	0x04, 0x2f
        /*0032*/ 	.short	(.L_43 - .L_42)
	.align		4
.L_42:
        /*0034*/ 	.word	index@(_Z38attention_kernel_backward_batched_implI23AttentionBackwardKernelIN7cutlass4arch4Sm80EfLb1ELb0ELb0ELi128ELi64ELi128ELb0ELb1EEEvNT_6ParamsE)
        /*0038*/ 	.word	0x000000f4


	//----- nvinfo : EIATTR_FRAME_SIZE
	.align		4
.L_43:
        /*003c*/ 	.byte	0x04, 0x11
        /*003e*/ 	.short	(.L_45 - .L_44)
	.align		4
.L_44:
        /*0040*/ 	.word	index@(_Z38attention_kernel_backward_batched_implI23AttentionBackwardKernelIN7cutlass4arch4Sm80EfLb1ELb0ELb0ELi128ELi64ELi128ELb0ELb1EEEvNT_6ParamsE)
        /*0044*/ 	.word	0x00000000


	//----- nvinfo : EIATTR_MIN_STACK_SIZE
	.align		4
.L_45:
        /*0048*/ 	.byte	0x04, 0x12
        /*004a*/ 	.short	(.L_47 - .L_46)
	.align		4
.L_46:
        /*004c*/ 	.word	index@(_Z38attention_kernel_backward_batched_implI23AttentionBackwardKernelIN7cutlass4arch4Sm80EfLb1ELb0ELb0ELi128ELi64ELi128ELb0ELb1EEEvNT_6ParamsE)
        /*0050*/ 	.word	0x00000000


	//----- nvinfo : EIATTR_MIN_STACK_SIZE
	.align		4
.L_47:
        /*0054*/ 	.byte	0x04, 0x12
        /*0056*/ 	.short	(.L_49 - .L_48)
	.align		4
.L_48:
        /*0058*/ 	.word	index@(_Z38attention_kernel_backward_batched_implI23AttentionBackwardKernelIN7cutlass4arch4Sm80ENS1_10bfloat16_tELb1ELb0ELb1ELi128ELi128ELi128ELb0ELb1EEEvNT_6ParamsE)
        /*005c*/ 	.word	0x000000e8


	//----- nvinfo : EIATTR_MIN_STACK_SIZE
	.align		4
.L_49:
        /*0060*/ 	.byte	0x04, 0x12
        /*0062*/ 	.short	(.L_51 - .L_50)
	.align		4
.L_50:
        /*0064*/ 	.word	index@(_Z38attention_kernel_backward_batched_implI23AttentionBackwardKernelIN7cutlass4arch4Sm80ENS1_6half_tELb1ELb0ELb1ELi128ELi128ELi128ELb0ELb1EEEvNT_6ParamsE)
        /*0068*/ 	.word	0x000000e0
.L_51:


//--------------------- .nv.compat                --------------------------
	.section	.nv.compat,"",@"SHT_CUDA_COMPAT_INFO"
	.align	4
        /*0000*/ 	.byte	0x02, 0x09, 0x01, 0x00, 0x02, 0x02, 0x01, 0x00, 0x02, 0x05, 0x05, 0x00, 0x03, 0x07, 0x01, 0x01
        /*0010*/ 	.byte	0x02, 0x03, 0x00, 0x00, 0x02, 0x06, 0x01, 0x00, 0x04, 0x0b, 0x08, 0x00, 0x00, 0x00, 0x00, 0x00
        /*0020*/ 	.byte	0x00, 0x00, 0x00, 0x00


//--------------------- .nv.info._Z38attention_kernel_backward_batched_implI23AttentionBackwardKernelIN7cutlass4arch4Sm80EfLb1ELb0ELb0ELi128ELi64ELi128ELb0ELb1EEEvNT_6ParamsE --------------------------
	.section	.nv.info._Z38attention_kernel_backward_batched_implI23AttentionBackwardKernelIN7cutlass4arch4Sm80EfLb1ELb0ELb0ELi128ELi64ELi128ELb0ELb1EEEvNT_6ParamsE,"",@"SHT_CUDA_INFO"
	.sectionflags	@""
	.align	4


	//----- nvinfo : EIATTR_CUDA_API_VERSION
	.align		4
        /*0000*/ 	.byte	0x04, 0x37
        /*0002*/ 	.short	(.L_53 - .L_52)
.L_52:
        /*0004*/ 	.word	0x00000082


	//----- nvinfo : EIATTR_KPARAM_INFO
	.align		4
.L_53:
        /*0008*/ 	.byte	0x04, 0x17
        /*000a*/ 	.short	(.L_55 - .L_54)
.L_54:
        /*000c*/ 	.word	0x00000000
        /*0010*/ 	.short	0x0000
        /*0012*/ 	.short	0x0000
        /*0014*/ 	.byte	0x00, 0xf0, 0x41, 0x06


	//----- nvinfo : EIATTR_SPARSE_MMA_MASK
	.align		4
.L_55:
        /*0018*/ 	.byte	0x03, 0x50
        /*001a*/ 	.short	0x0000


	//----- nvinfo : EIATTR_MAXREG_COUNT
	.align		4
        /*001c*/ 	.byte	0x03, 0x1b
        /*001e*/ 	.short	0x00ff


	//----- nvinfo : EIATTR_NUM_BARRIERS
	.align		4
        /*0020*/ 	.byte	0x02, 0x4c
        /*0022*/ 	.byte	0x01
	.zero		1


	//----- nvinfo : EIATTR_EXTERNS
	.align		4
        /*0024*/ 	.byte	0x04, 0x0f
        /*0026*/ 	.short	(.L_57 - .L_56)


	//   ....[0]....
	.align		4
.L_56:
        /*0028*/ 	.word	index@(__assertfail)


	//----- nvinfo : EIATTR_MERCURY_ISA_VERSION
	.align		4
.L_57:
        /*002c*/ 	.byte	0x03, 0x5f
        /*002e*/ 	.short	0x0101


	//----- nvinfo : EIATTR_COOP_GROUP_MASK_REGIDS
	.align		4
        /*0030*/ 	.byte	0x04, 0x29
        /*0032*/ 	.short	(.L_59 - .L_58)


	//   ....[0]....
.L_58:
        /*0034*/ 	.word	0xffffffff


	//   ....[1]....
        /*0038*/ 	.word	0xffffffff


	//   ....[2]....
        /*003c*/ 	.word	0xffffffff


	//   ....[3]....
        /*0040*/ 	.word	0xffffffff


	//   ....[4]....
        /*0044*/ 	.word	0xffffffff


	//   ....[5]....
        /*0048*/ 	.word	0xffffffff


	//   ....[6]....
        /*004c*/ 	.word	0xffffffff


	//   ....[7]....
        /*0050*/ 	.word	0xffffffff


	//   ....[8]....
        /*0054*/ 	.word	0xffffffff


	//   ....[9]....
        /*0058*/ 	.word	0xffffffff


	//   ....[10]....
        /*005c*/ 	.word	0xffffffff


	//   ....[11]....
        /*0060*/ 	.word	0xffffffff


	//   ....[12]....
        /*0064*/ 	.word	0xffffffff


	//   ....[13]....
        /*0068*/ 	.word	0xffffffff


	//   ....[14]....
        /*006c*/ 	.word	0xffffffff


	//   ....[15]....
        /*0070*/ 	.word	0xffffffff


	//   ....[16]....
        /*0074*/ 	.word	0xffffffff


	//   ....[17]....
        /*0078*/ 	.word	0xffffffff


	//   ....[18]....
        /*007c*/ 	.word	0xffffffff


	//   ....[19]....
        /*0080*/ 	.word	0xffffffff


	//   ....[20]....
        /*0084*/ 	.word	0xffffffff


	//   ....[21]....
        /*0088*/ 	.word	0xffffffff


	//   ....[22]....
        /*008c*/ 	.word	0xffffffff


	//   ....[23]....
        /*0090*/ 	.word	0xffffffff


	//   ....[24]....
        /*0094*/ 	.word	0xffffffff


	//   ....[25]....
        /*0098*/ 	.word	0xffffffff


	//   ....[26]....
        /*009c*/ 	.word	0xffffffff


	//   ....[27]....
        /*00a0*/ 	.word	0xffffffff


	//   ....[28]....
        /*00a4*/ 	.word	0xffffffff


	//   ....[29]....
        /*00a8*/ 	.word	0xffffffff


	//   ....[30]....
        /*00ac*/ 	.word	0xffffffff


	//   ....[31]....
        /*00b0*/ 	.word	0xffffffff


	//   ....[32]....
        /*00b4*/ 	.word	0xffffffff


	//   ....[33]....
        /*00b8*/ 	.word	0xffffffff


	//   ....[34]....
        /*00bc*/ 	.word	0xffffffff


	//   ....[35]....
        /*00c0*/ 	.word	0xffffffff


	//   ....[36]....
        /*00c4*/ 	.word	0x0500000f


	//   ....[37]....
        /*00c8*/ 	.word	0x0500000f


	//   ....[38]....
        /*00cc*/ 	.word	0x0500000f


	//   ....[39]....
        /*00d0*/ 	.word	0x0500000f


	//   ....[40]....
        /*00d4*/ 	.word	0x0500000f


	//   ....[41]....
        /*00d8*/ 	.word	0x0500000f


	//   ....[42]....
        /*00dc*/ 	.word	0x0500000f


	//   ....[43]....
        /*00e0*/ 	.word	0x0500000f


	//   ....[44]....
        /*00e4*/ 	.word	0x0500000f


	//   ....[45]....
        /*00e8*/ 	.word	0x0500000f


	//   ....[46]....
        /*00ec*/ 	.word	0x0500000f


	//   ....[47]....
        /*00f0*/ 	.word	0x0500000f


	//   ....[48]....
        /*00f4*/ 	.word	0x0500000f


	//   ....[49]....
        /*00f8*/ 	.word	0x0500000f


	//   ....[50]....
        /*00fc*/ 	.word	0x0500000f


	//   ....[51]....
        /*0100*/ 	.word	0x0500000f


	//   ....[52]....
        /*0104*/ 	.word	0x0500000f


	//   ....[53]....
        /*0108*/ 	.word	0x0500000f


	//   ....[54]....
        /*010c*/ 	.word	0x0500000f


	//   ....[55]....
        /*0110*/ 	.word	0x0500000f


	//   ....[56]....
        /*0114*/ 	.word	0x0500000f


	//   ....[57]....
        /*0118*/ 	.word	0x0500000f


	//   ....[58]....
        /*011c*/ 	.word	0x0500000f


	//   ....[59]....
        /*0120*/ 	.word	0x0500000f


	//   ....[60]....
        /*0124*/ 	.word	0x0500000f


	//   ....[61]....
        /*0128*/ 	.word	0x0500000f


	//   ....[62]....
        /*012c*/ 	.word	0x0500000f


	//   ....[63]....
        /*0130*/ 	.word	0x0500000f


	//   ....[64]....
        /*0134*/ 	.word	0x0500000f


	//   ....[65]....
        /*0138*/ 	.word	0x0500000f


	//   ....[66]....
        /*013c*/ 	.word	0x0500000f


	//   ....[67]....
        /*0140*/ 	.word	0x0500000f


	//   ....[68]....
        /*0144*/ 	.word	0x0500000f


	//   ....[69]....
        /*0148*/ 	.word	0x0500000f


	//----- nvinfo : EIATTR_COOP_GROUP_INSTR_OFFSETS
	.align		4
.L_59:
        /*014c*/ 	.byte	0x04, 0x28
        /*014e*/ 	.short	(.L_61 - .L_60)


	//   ....[0]....
.L_60:
        /*0150*/ 	.word	0x00000640


	//   ....[1]....
        /*0154*/ 	.word	0x00000650


	//   ....[2]....
        /*0158*/ 	.word	0x00001b20


	//   ....[3]....
        /*015c*/ 	.word	0x00001b30


	//   ....[4]....
        /*0160*/ 	.word	0x00001b40


	//   ....[5]....
        /*0164*/ 	.word	0x00001b50


	//   ....[6]....
        /*0168*/ 	.word	0x00001b60


	//   ....[7]....
        /*016c*/ 	.word	0x00001b70


	//   ....[8]....
        /*0170*/ 	.word	0x00001b80


	//   ....[9]....
        /*0174*/ 	.word	0x00001b90


	//   ....[10]....
        /*0178*/ 	.word	0x00001ba0


	//   ....[11]....
        /*017c*/ 	.word	0x00001bb0


	//   ....[12]....
        /*0180*/ 	.word	0x00001bc0


	//   ....[13]....
        /*0184*/ 	.word	0x00001bd0


	//   ....[14]....
        /*0188*/ 	.word	0x00001be0


	//   ....[15]....
        /*018c*/ 	.word	0x00001c60


	//   ....[16]....
        /*0190*/ 	.word	0x00001c70


	//   ....[17]....
        /*0194*/ 	.word	0x00001c80


	//   ....[18]....
        /*0198*/ 	.word	0x00001c90


	//   ....[19]....
        /*019c*/ 	.word	0x00001ca0


	//   ....[20]....
        /*01a0*/ 	.word	0x00001cb0


	//   ....[21]....
        /*01a4*/ 	.word	0x00001cc0


	//   ....[22]....
        /*01a8*/ 	.word	0x00001ce0


	//   ....[23]....
        /*01ac*/ 	.word	0x00001d00


	//   ....[24]....
        /*01b0*/ 	.word	0x00001d10


	//   ....[25]....
        /*01b4*/ 	.word	0x00001d20


	//   ....[26]....
        /*01b8*/ 	.word	0x00001d30


	//   ....[27]....
        /*01bc*/ 	.word	0x00001d40


	//   ....[28]....
        /*01c0*/ 	.word	0x00002410


	//   ....[29]....
        /*01c4*/ 	.word	0x00002a10


	//   ....[30]....
        /*01c8*/ 	.word	0x00002a20


	//   ....[31]....
        /*01cc*/ 	.word	0x000074c0


	//   ....[32]....
        /*01d0*/ 	.word	0x00011ad0


	//   ....[33]....
        /*01d4*/ 	.word	0x00011b60


	//   ....[34]....
        /*01d8*/ 	.word	0x000120d0


	//   ....[35]....
        /*01dc*/ 	.word	0x00016780


	//   ....[36]....
        /*01e0*/ 	.word	0x0001dd20


	//   ....[37]....
        /*01e4*/ 	.word	0x0001dd70


	//   ....[38]....
        /*01e8*/ 	.word	0x0001de10


	//   ....[39]....
        /*01ec*/ 	.word	0x0001dea0


	//   ....[40]....
        /*01f0*/ 	.word	0x0001def0


	//   ....[41]....
        /*01f4*/ 	.word	0x0001df40


	//   ....[42]....
        /*01f8*/ 	.word	0x0001df90


	//   ....[43]....
        /*01fc*/ 	.word	0x0001dfe0


	//   ....[44]....
        /*0200*/ 	.word	0x0001e030


	//   ....[45]....
        /*0204*/ 	.word	0x0001e080


	//   ....[46]....
        /*0208*/ 	.word	0x0001e0d0


	//   ....[47]....
        /*020c*/ 	.word	0x0001e120


	//   ....[48]....
        /*0210*/ 	.word	0x0001e170


	//   ....[49]....
        /*0214*/ 	.word	0x0001e1c0


	//   ....[50]....
        /*0218*/ 	.word	0x0001e210


	//   ....[51]....
        /*021c*/ 	.word	0x0001e2b0


	//   ....[52]....
        /*0220*/ 	.word	0x0001e350


	//   ....[53]....
        /*0224*/ 	.word	0x0001e410


	//   ....[54]....
        /*0228*/ 	.word	0x0001e4b0


	//   ....[55]....
        /*022c*/ 	.word	0x0001e500


	//   ....[56]....
        /*0230*/ 	.word	0x0001e550


	//   ....[57]....
        /*0234*/ 	.word	0x0001e5a0


	//   ....[58]....
        /*0238*/ 	.word	0x0001e5f0


	//   ....[59]....
        /*023c*/ 	.word	0x0001e640


	//   ....[60]....
        /*0240*/ 	.word	0x0001e690


	//   ....[61]....
        /*0244*/ 	.word	0x0001e6e0


	//   ....[62]....
        /*0248*/ 	.word	0x0001e730


	//   ....[63]....
        /*024c*/ 	.word	0x0001e780


	//   ....[64]....
        /*0250*/ 	.word	0x0001e7d0


	//   ....[65]....
        /*0254*/ 	.word	0x0001e820


	//   ....[66]....
        /*0258*/ 	.word	0x0001e8a0


	//   ....[67]....
        /*025c*/ 	.word	0x0001e950


	//   ....[68]....
        /*0260*/ 	.word	0x0001e9e0


	//   ....[69]....
        /*0264*/ 	.word	0x0001ea60


	//----- nvinfo : EIATTR_SYSCALL_OFFSETS
	.align		4
.L_61:
        /*0268*/ 	.byte	0x04, 0x46
        /*026a*/ 	.short	(.L_63 - .L_62)


	//   ....[0]....
.L_62:
        /*026c*/ 	.word	0x00000530


	//   ....[1]....
        /*0270*/ 	.word	0x000008d0


	//   ....[2]....
        /*0274*/ 	.word	0x00000b90


	//   ....[3]....
        /*0278*/ 	.word	0x00000d00


	//   ....[4]....
        /*027c*/ 	.word	0x00000e80


	//   ....[5]....
        /*0280*/ 	.word	0x00000fc0


	//   ....[6]....
        /*0284*/ 	.word	0x00015c90


	//----- nvinfo : EIATTR_EXIT_INSTR_OFFSETS
	.align		4
.L_63:
        /*0288*/ 	.byte	0x04, 0x1c
        /*028a*/ 	.short	(.L_65 - .L_64)


	//   ....[0]....
.L_64:
        /*028c*/ 	.word	0x00001d90


	//   ....[1]....
        /*0290*/ 	.word	0x0001dcd0


	//----- nvinfo : EIATTR_MAX_THREADS
	.align		4
.L_65:
        /*0294*/ 	.byte	0x04, 0x05
        /*0296*/ 	.short	(.L_67 - .L_66)
.L_66:
        /*0298*/ 	.word	0x00000100
        /*029c*/ 	.word	0x00000001
        /*02a0*/ 	.word	0x00000001


	//----- nvinfo : EIATTR_CRS_STACK_SIZE
	.align		4
.L_67:
        /*02a4*/ 	.byte	0x04, 0x1e
        /*02a6*/ 	.short	(.L_69 - .L_68)
.L_68:
        /*02a8*/ 	.word	0x00000000


	//----- nvinfo : EIATTR_CBANK_PARAM_SIZE
	.align		4
.L_69:
        /*02ac*/ 	.byte	0x03, 0x19
        /*02ae*/ 	.short	0x0190


	//----- nvinfo : EIATTR_PARAM_CBANK
	.align		4
        /*02b0*/ 	.byte	0x04, 0x0a
        /*02b2*/ 	.short	(.L_71 - .L_70)
	.align		4
.L_70:
        /*02b4*/ 	.word	index@(.nv.constant0._Z38attention_kernel_backward_batched_implI23AttentionBackwardKernelIN7cutlass4arch4Sm80EfLb1ELb0ELb0ELi128ELi64ELi128ELb0ELb1EEEvNT_6ParamsE)
        /*02b8*/ 	.short	0x0210
        /*02ba*/ 	.short	0x0190


	//----- nvinfo : EIATTR_SW_WAR
	.align		4
.L_71:
        /*02bc*/ 	.byte	0x04, 0x36
        /*02be*/ 	.short	(.L_73 - .L_72)
.L_72:
        /*02c0*/ 	.word	0x00000008
.L_73:


//--------------------- .nv.info._Z38attention_kernel_backward_batched_implI23AttentionBackwardKernelIN7cutlass4arch4Sm80ENS1_10bfloat16_tELb1ELb0ELb1ELi128ELi128ELi128ELb0ELb1EEEvNT_6ParamsE --------------------------
	.section	.nv.info._Z38attention_kernel_backward_batched_implI23AttentionBackwardKernelIN7cutlass4arch4Sm80ENS1_10bfloat16_tELb1ELb0ELb1ELi128ELi128ELi128ELb0ELb1EEEvNT_6ParamsE,"",@"SHT_CUDA_INFO"
	.sectionflags	@""
	.align	4


	//----- nvinfo : EIATTR_CUDA_API_VERSION
	.align		4
        /*0000*/ 	.byte	0x04, 0x37
        /*0002*/ 	.short	(.L_75 - .L_74)
.L_74:
        /*0004*/ 	.word	0x00000082


	//----- nvinfo : EIATTR_KPARAM_INFO
	.align		4
.L_75:
        /*0008*/ 	.byte	0x04, 0x17
        /*000a*/ 	.short	(.L_77 - .L_76)
.L_76:
        /*000c*/ 	.word	0x00000000
        /*0010*/ 	.short	0x0000
        /*0012*/ 	.short	0x0000
        /*0014*/ 	.byte	0x00, 0xf0, 0x41, 0x06


	//----- nvinfo : EIATTR_SPARSE_MMA_MASK
	.align		4
.L_77:
        /*0018*/ 	.byte	0x03, 0x50
        /*001a*/ 	.short	0x0000


	//----- nvinfo : EIATTR_MAXREG_COUNT
	.align		4
        /*001c*/ 	.byte	0x03, 0x1b
        /*001e*/ 	.short	0x0080


	//----- nvinfo : EIATTR_NUM_BARRIERS
	.align		4
        /*0020*/ 	.byte	0x02, 0x4c
        /*0022*/ 	.byte	0x01
	.zero		1


	//----- nvinfo : EIATTR_EXTERNS
	.align		4
        /*0024*/ 	.byte	0x04, 0x0f
        /*0026*/ 	.short	(.L_79 - .L_78)


	//   ....[0]....
	.align		4
.L_78:
        /*0028*/ 	.word	index@(__assertfail)


	//----- nvinfo : EIATTR_ANNOTATIONS
	.align		4
.L_79:
        /*002c*/ 	.byte	0x04, 0x55
        /*002e*/ 	.short	(.L_81 - .L_80)


	//   ....[0]....
.L_80:
        /*0030*/ 	.word	0x00000001
        /*0034*/ 	.byte	0x90, 0x06, 0x00, 0x00, 0x01, 0x00, 0x00, 0x00, 0xa0, 0x06, 0x00, 0x00, 0x01, 0x00, 0x00, 0x00
        /* <DEDUP_REMOVED lines=117> */
        /*0794*/ 	.byte	0x80, 0x3f, 0x01, 0x00


	//----- nvinfo : EIATTR_MERCURY_ISA_VERSION
	.align		4
.L_81:
        /*0798*/ 	.byte	0x03, 0x5f
        /*079a*/ 	.short	0x0101


	//----- nvinfo : EIATTR_INT_WARP_WIDE_INSTR_OFFSETS
	.align		4
        /*079c*/ 	.byte	0x04, 0x31
        /*079e*/ 	.short	(.L_83 - .L_82)


	//   ....[0]....
.L_82:
        /*07a0*/ 	.word	0x0000f720


	//   ....[1]....
        /*07a4*/ 	.word	0x0000f830


	//----- nvinfo : EIATTR_COOP_GROUP_MASK_REGIDS
	.align		4
.L_83:
        /*07a8*/ 	.byte	0x04, 0x29
        /*07aa*/ 	.short	(.L_85 - .L_84)


	//   ....[0]....
.L_84:
        /*07ac*/ 	.word	0xffffffff


	//   ....[1]....
        /*07b0*/ 	.word	0xffffffff


	//   ....[2]....
        /*07b4*/ 	.word	0xffffffff


	//   ....[3]....
        /*07b8*/ 	.word	0xffffffff


	//   ....[4]....
        /*07bc*/ 	.word	0xffffffff


	//   ....[5]....
        /*07c0*/ 	.word	0xffffffff


	//   ....[6]....
        /*07c4*/ 	.word	0xffffffff


	//   ....[7]....
        /*07c8*/ 	.word	0xffffffff


	//   ....[8]....
        /*07cc*/ 	.word	0xffffffff


	//   ....[9]....
        /*07d0*/ 	.word	0xffffffff


	//   ....[10]....
        /*07d4*/ 	.word	0xffffffff


	//   ....[11]....
        /*07d8*/ 	.word	0xffffffff


	//   ....[12]....
        /*07dc*/ 	.word	0xffffffff


	//   ....[13]....
        /*07e0*/ 	.word	0xffffffff


	//   ....[14]....
        /*07e4*/ 	.word	0xffffffff


	//   ....[15]....
        /*07e8*/ 	.word	0xffffffff


	//   ....[16]....
        /*07ec*/ 	.word	0xffffffff


	//   ....[17]....
        /*07f0*/ 	.word	0xffffffff


	//   ....[18]....
        /*07f4*/ 	.word	0xffffffff


	//   ....[19]....
        /*07f8*/ 	.word	0xffffffff


	//   ....[20]....
        /*07fc*/ 	.word	0xffffffff


	//   ....[21]....
        /*0800*/ 	.word	0xffffffff


	//   ....[22]....
        /*0804*/ 	.word	0xffffffff


	//   ....[23]....
        /*0808*/ 	.word	0xffffffff


	//   ....[24]....
        /*080c*/ 	.word	0xffffffff


	//   ....[25]....
        /*0810*/ 	.word	0xffffffff


	//   ....[26]....
        /*0814*/ 	.word	0xffffffff


	//   ....[27]....
        /*0818*/ 	.word	0xffffffff


	//   ....[28]....
        /*081c*/ 	.word	0xffffffff


	//   ....[29]....
        /*0820*/ 	.word	0xffffffff


	//   ....[30]....
        /*0824*/ 	.word	0xffffffff


	//   ....[31]....
        /*0828*/ 	.word	0xffffffff


	//   ....[32]....
        /*082c*/ 	.word	0xffffffff


	//   ....[33]....
        /*0830*/ 	.word	0xffffffff


	//   ....[34]....
        /*0834*/ 	.word	0xffffffff


	//   ....[35]....
        /*0838*/ 	.word	0xffffffff


	//   ....[36]....
        /*083c*/ 	.word	0xffffffff


	//   ....[37]....
        /*0840*/ 	.word	0xffffffff


	//   ....[38]....
        /*0844*/ 	.word	0xffffffff


	//   ....[39]....
        /*0848*/ 	.word	0x0500000f


	//   ....[40]....
        /*084c*/ 	.word	0x0500000f


	//   ....[41]....
        /*0850*/ 	.word	0x0500000f


	//   ....[42]....
        /*0854*/ 	.word	0x0500000f


	//   ....[43]....
        /*0858*/ 	.word	0x0500000f


	//   ....[44]....
        /*085c*/ 	.word	0x0500000f


	//   ....[45]....
        /*0860*/ 	.word	0x0500000f


	//   ....[46]....
        /*0864*/ 	.word	0x0500000f


	//   ....[47]....
        /*0868*/ 	.word	0x0500000f


	//   ....[48]....
        /*086c*/ 	.word	0x0500000f


	//   ....[49]....
        /*0870*/ 	.word	0x0500000f


	//   ....[50]....
        /*0874*/ 	.word	0x0500000f


	//   ....[51]....
        /*0878*/ 	.word	0x0500000f


	//   ....[52]....
        /*087c*/ 	.word	0x0500000f


	//   ....[53]....
        /*0880*/ 	.word	0x0500000f


	//   ....[54]....
        /*0884*/ 	.word	0x0500000f


	//   ....[55]....
        /*0888*/ 	.word	0x0500000f


	//   ....[56]....
        /*088c*/ 	.word	0x0500000f


	//   ....[57]....
        /*0890*/ 	.word	0x0500000f


	//   ....[58]....
        /*0894*/ 	.word	0x0500000f


	//   ....[59]....
        /*0898*/ 	.word	0x0500000f


	//   ....[60]....
        /*089c*/ 	.word	0x0500000f


	//   ....[61]....
        /*08a0*/ 	.word	0x0500000f


	//   ....[62]....
        /*08a4*/ 	.word	0x0500000f


	//   ....[63]....
        /*08a8*/ 	.word	0x0500000f


	//   ....[64]....
        /*08ac*/ 	.word	0x0500000f


	//   ....[65]....
        /*08b0*/ 	.word	0x0500000f


	//   ....[66]....
        /*08b4*/ 	.word	0x0500000f


	//   ....[67]....
        /*08b8*/ 	.word	0x0500000f


	//   ....[68]....
        /*08bc*/ 	.word	0x0500000f


	//   ....[69]....
        /*08c0*/ 	.word	0x0500000f


	//   ....[70]....
        /*08c4*/ 	.word	0x0500000f


	//   ....[71]....
        /*08c8*/ 	.word	0x0500000f


	//   ....[72]....
        /*08cc*/ 	.word	0x0500000f


	//   ....[73]....
        /*08d0*/ 	.word	0x0500000f


	//----- nvinfo : EIATTR_COOP_GROUP_INSTR_OFFSETS
	.align		4
.L_85:
        /*08d4*/ 	.byte	0x04, 0x28
        /*08d6*/ 	.short	(.L_87 - .L_86)


	//   ....[0]....
.L_86:
        /*08d8*/ 	.word	0x00000670


	//   ....[1]....
        /*08dc*/ 	.word	0x00000680


	//   ....[2]....
        /*08e0*/ 	.word	0x00001bc0


	//   ....[3]....
        /*08e4*/ 	.word	0x00001bd0


	//   ....[4]....
        /*08e8*/ 	.word	0x00001be0


	//   ....[5]....
        /*08ec*/ 	.word	0x00001c00


	//   ....[6]....
        /*08f0*/ 	.word	0x00001c10


	//   ....[7]....
        /*08f4*/ 	.word	0x00001c30


	//   ....[8]....
        /*08f8*/ 	.word	0x00001c50


	//   ....[9]....
        /*08fc*/ 	.word	0x00001c70


	//   ....[10]....
        /*0900*/ 	.word	0x00001ca0


	//   ....[11]....
        /*0904*/ 	.word	0x00001cf0


	//   ....[12]....
        /*0908*/ 	.word	0x00001d10


	//   ....[13]....
        /*090c*/ 	.word	0x00001d30


	//   ....[14]....
        /*0910*/ 	.word	0x00001d40


	//   ....[15]....
        /*0914*/ 	.word	0x00001d60


	//   ....[16]....
        /*0918*/ 	.word	0x00001d80


	//   ....[17]....
        /*091c*/ 	.word	0x00001da0


	//   ....[18]....
        /*0920*/ 	.word	0x00001dc0


	//   ....[19]....
        /*0924*/ 	.word	0x00001e00


	//   ....[20]....
        /*0928*/ 	.word	0x00001e20


	//   ....[21]....
        /*092c*/ 	.word	0x00001e30


	//   ....[22]....
        /*0930*/ 	.word	0x00001e40


	//   ....[23]....
        /*0934*/ 	.word	0x00001e60


	//   ....[24]....
        /*0938*/ 	.word	0x00001ea0


	//   ....[25]....
        /*093c*/ 	.word	0x00001ec0


	//   ....[26]....
        /*0940*/ 	.word	0x00001f10


	//   ....[27]....
        /*0944*/ 	.word	0x00001f30


	//   ....[28]....
        /*0948*/ 	.word	0x00001f50


	//   ....[29]....
        /*094c*/ 	.word	0x00001f70


	//   ....[30]....
        /*0950*/ 	.word	0x00004590


	//   ....[31]....
        /*0954*/ 	.word	0x000045b0


	//   ....[32]....
        /*0958*/ 	.word	0x00005180


	//   ....[33]....
        /*095c*/ 	.word	0x000051a0


	//   ....[34]....
        /*0960*/ 	.word	0x00009110


	//   ....[35]....
        /*0964*/ 	.word	0x0000dde0


	//   ....[36]....
        /*0968*/ 	.word	0x0000de20


	//   ....[37]....
        /*096c*/ 	.word	0x0000de80


	//   ....[38]....
        /*0970*/ 	.word	0x00010900


	//   ....[39]....
        /*0974*/ 	.word	0x000134a0


	//   ....[40]....
        /*0978*/ 	.word	0x000134f0


	//   ....[41]....
        /*097c*/ 	.word	0x000135b0


	//   ....[42]....
        /*0980*/ 	.word	0x00013650


	//   ....[43]....
        /*0984*/ 	.word	0x000136a0


	//   ....[44]....
        /*0988*/ 	.word	0x000136f0


	//   ....[45]....
        /*098c*/ 	.word	0x00013740


	//   ....[46]....
        /*0990*/ 	.word	0x00013790


	//   ....[47]....
        /*0994*/ 	.word	0x000137e0


	//   ....[48]....
        /*0998*/ 	.word	0x00013830


	//   ....[49]....
        /*099c*/ 	.word	0x00013880


	//   ....[50]....
        /*09a0*/ 	.word	0x000138d0


	//   ....[51]....
        /*09a4*/ 	.word	0x00013920


	//   ....[52]....
        /*09a8*/ 	.word	0x00013970


	//   ....[53]....
        /*09ac*/ 	.word	0x000139c0


	//   ....[54]....
        /*09b0*/ 	.word	0x00013a10


	//   ....[55]....
        /*09b4*/ 	.word	0x00013a90


	//   ....[56]....
        /*09b8*/ 	.word	0x00013ae0


	//   ....[57]....
        /*09bc*/ 	.word	0x00013b30


	//   ....[58]....
        /*09c0*/ 	.word	0x00013b80


	//   ....[59]....
        /*09c4*/ 	.word	0x00013bd0


	//   ....[60]....
        /*09c8*/ 	.word	0x00013c20


	//   ....[61]....
        /*09cc*/ 	.word	0x00013ca0


	//   ....[62]....
        /*09d0*/ 	.word	0x00013cf0


	//   ....[63]....
        /*09d4*/ 	.word	0x00013d70


	//   ....[64]....
        /*09d8*/ 	.word	0x00013dc0


	//   ....[65]....
        /*09dc*/ 	.word	0x00013e40


	//   ....[66]....
        /*09e0*/ 	.word	0x00013e90


	//   ....[67]....
        /*09e4*/ 	.word	0x00013ee0


	//   ....[68]....
        /*09e8*/ 	.word	0x00013f30


	//   ....[69]....
        /*09ec*/ 	.word	0x00014010


	//   ....[70]....
        /*09f0*/ 	.word	0x000140b0


	//   ....[71]....
        /*09f4*/ 	.word	0x00014150


	//   ....[72]....
        /*09f8*/ 	.word	0x000141f0


	//   ....[73]....
        /*09fc*/ 	.word	0x00014280


	//----- nvinfo : EIATTR_SYSCALL_OFFSETS
	.align		4
.L_87:
        /*0a00*/ 	.byte	0x04, 0x46
        /*0a02*/ 	.short	(.L_89 - .L_88)


	//   ....[0]....
.L_88:
        /*0a04*/ 	.word	0x00000530


	//   ....[1]....
        /*0a08*/ 	.word	0x00000940


	//   ....[2]....
        /*0a0c*/ 	.word	0x00000c00


	//   ....[3]....
        /*0a10*/ 	.word	0x00000d70


	//   ....[4]....
        /*0a14*/ 	.word	0x00000ef0


	//   ....[5]....
        /*0a18*/ 	.word	0x00001030


	//   ....[6]....
        /*0a1c*/ 	.word	0x0000fc70


	//----- nvinfo : EIATTR_EXIT_INSTR_OFFSETS
	.align		4
.L_89:
        /*0a20*/ 	.byte	0x04, 0x1c
        /*0a22*/ 	.short	(.L_91 - .L_90)


	//   ....[0]....
.L_90:
        /*0a24*/ 	.word	0x00001ff0


	//   ....[1]....
        /*0a28*/ 	.word	0x00013450


	//----- nvinfo : EIATTR_MAX_THREADS
	.align		4
.L_91:
        /*0a2c*/ 	.byte	0x04, 0x05
        /*0a2e*/ 	.short	(.L_93 - .L_92)
.L_92:
        /*0a30*/ 	.word	0x00000200
        /*0a34*/ 	.word	0x00000001
        /*0a38*/ 	.word	0x00000001


	//----- nvinfo : EIATTR_CRS_STACK_SIZE
	.align		4
.L_93:
        /*0a3c*/ 	.byte	0x04, 0x1e
        /*0a3e*/ 	.short	(.L_95 - .L_94)
.L_94:
        /*0a40*/ 	.word	0x00000000


	//----- nvinfo : EIATTR_CBANK_PARAM_SIZE
	.align		4
.L_95:
        /*0a44*/ 	.byte	0x03, 0x19
        /*0a46*/ 	.short	0x0190


	//----- nvinfo : EIATTR_PARAM_CBANK
	.align		4
        /*0a48*/ 	.byte	0x04, 0x0a
        /*0a4a*/ 	.short	(.L_97 - .L_96)
	.align		4
.L_96:
        /*0a4c*/ 	.word	index@(.nv.constant0._Z38attention_kernel_backward_batched_implI23AttentionBackwardKernelIN7cutlass4arch4Sm80ENS1_10bfloat16_tELb1ELb0ELb1ELi128ELi128ELi128ELb0ELb1EEEvNT_6ParamsE)
        /*0a50*/ 	.short	0x0210
        /*0a52*/ 	.short	0x0190


	//----- nvinfo : EIATTR_SW_WAR
	.align		4
.L_97:
        /*0a54*/ 	.byte	0x04, 0x36
        /*0a56*/ 	.short	(.L_99 - .L_98)
.L_98:
        /*0a58*/ 	.word	0x00000008
.L_99:


//--------------------- .nv.info._Z38attention_kernel_backward_batched_implI23AttentionBackwardKernelIN7cutlass4arch4Sm80ENS1_6half_tELb1ELb0ELb1ELi128ELi128ELi128ELb0ELb1EEEvNT_6ParamsE --------------------------
	.section	.nv.info._Z38attention_kernel_backward_batched_implI23AttentionBackwardKernelIN7cutlass4arch4Sm80ENS1_6half_tELb1ELb0ELb1ELi128ELi128ELi128ELb0ELb1EEEvNT_6ParamsE,"",@"SHT_CUDA_INFO"
	.sectionflags	@""
	.align	4


	//----- nvinfo : EIATTR_CUDA_API_VERSION
	.align		4
        /*0000*/ 	.byte	0x04, 0x37
        /*0002*/ 	.short	(.L_101 - .L_100)
.L_100:
        /*0004*/ 	.word	0x00000082


	//----- nvinfo : EIATTR_KPARAM_INFO
	.align		4
.L_101:
        /*0008*/ 	.byte	0x04, 0x17
        /*000a*/ 	.short	(.L_103 - .L_102)
.L_102:
        /*000c*/ 	.word	0x00000000
        /*0010*/ 	.short	0x0000
        /*0012*/ 	.short	0x0000
        /*0014*/ 	.byte	0x00, 0xf0, 0x41, 0x06


	//----- nvinfo : EIATTR_SPARSE_MMA_MASK
	.align		4
.L_103:
        /*0018*/ 	.byte	0x03, 0x50
        /*001a*/ 	.short	0x0000


	//----- nvinfo : EIATTR_MAXREG_COUNT
	.align		4
        /*001c*/ 	.byte	0x03, 0x1b
        /*001e*/ 	.short	0x0080


	//----- nvinfo : EIATTR_NUM_BARRIERS
	.align		4
        /*0020*/ 	.byte	0x02, 0x4c
        /*0022*/ 	.byte	0x01
	.zero		1


	//----- nvinfo : EIATTR_EXTERNS
	.align		4
        /*0024*/ 	.byte	0x04, 0x0f
        /*0026*/ 	.short	(.L_105 - .L_104)


	//   ....[0]....
	.align		4
.L_104:
        /*0028*/ 	.word	index@(__assertfail)


	//----- nvinfo : EIATTR_ANNOTATIONS
	.align		4
.L_105:
        /*002c*/ 	.byte	0x04, 0x55
        /*002e*/ 	.short	(.L_107 - .L_106)


	//   ....[0]....
.L_106:
        /* <DEDUP_REMOVED lines=115> */


	//----- nvinfo : EIATTR_MERCURY_ISA_VERSION
	.align		4
.L_107:
        /*0748*/ 	.byte	0x03, 0x5f
        /*074a*/ 	.short	0x0101


	//----- nvinfo : EIATTR_INT_WARP_WIDE_INSTR_OFFSETS
	.align		4
        /*074c*/ 	.byte	0x04, 0x31
        /*074e*/ 	.short	(.L_109 - .L_108)


	//   ....[0]....
.L_108:
        /*0750*/ 	.word	0x0000f730


	//   ....[1]....
        /*0754*/ 	.word	0x0000f840


	//----- nvinfo : EIATTR_COOP_GROUP_MASK_REGIDS
	.align		4
.L_109:
        /*0758*/ 	.byte	0x04, 0x29
        /*075a*/ 	.short	(.L_111 - .L_110)


	//   ....[0]....
.L_110:
        /*075c*/ 	.word	0xffffffff


	//   ....[1]....
        /*0760*/ 	.word	0xffffffff


	//   ....[2]....
        /*0764*/ 	.word	0xffffffff


	//   ....[3]....
        /*0768*/ 	.word	0xffffffff


	//   ....[4]....
        /*076c*/ 	.word	0xffffffff


	//   ....[5]....
        /*0770*/ 	.word	0xffffffff


	//   ....[6]....
        /*0774*/ 	.word	0xffffffff


	//   ....[7]....
        /*0778*/ 	.word	0xffffffff


	//   ....[8]....
        /*077c*/ 	.word	0xffffffff


	//   ....[9]....
        /*0780*/ 	.word	0xffffffff


	//   ....[10]....
        /*0784*/ 	.word	0xffffffff


	//   ....[11]....
        /*0788*/ 	.word	0xffffffff


	//   ....[12]....
        /*078c*/ 	.word	0xffffffff


	//   ....[13]....
        /*0790*/ 	.word	0xffffffff


	//   ....[14]....
        /*0794*/ 	.word	0xffffffff


	//   ....[15]....
        /*0798*/ 	.word	0xffffffff


	//   ....[16]....
        /*079c*/ 	.word	0xffffffff


	//   ....[17]....
        /*07a0*/ 	.word	0xffffffff


	//   ....[18]....
        /*07a4*/ 	.word	0xffffffff


	//   ....[19]....
        /*07a8*/ 	.word	0xffffffff


	//   ....[20]....
        /*07ac*/ 	.word	0xffffffff


	//   ....[21]....
        /*07b0*/ 	.word	0xffffffff


	//   ....[22]....
        /*07b4*/ 	.word	0xffffffff


	//   ....[23]....
        /*07b8*/ 	.word	0xffffffff


	//   ....[24]....
        /*07bc*/ 	.word	0xffffffff


	//   ....[25]....
        /*07c0*/ 	.word	0xffffffff


	//   ....[26]....
        /*07c4*/ 	.word	0xffffffff


	//   ....[27]....
        /*07c8*/ 	.word	0xffffffff


	//   ....[28]....
        /*07cc*/ 	.word	0xffffffff


	//   ....[29]....
        /*07d0*/ 	.word	0xffffffff


	//   ....[30]....
        /*07d4*/ 	.word	0xffffffff


	//   ....[31]....
        /*07d8*/ 	.word	0xffffffff


	//   ....[32]....
        /*07dc*/ 	.word	0xffffffff


	//   ....[33]....
        /*07e0*/ 	.word	0xffffffff


	//   ....[34]....
        /*07e4*/ 	.word	0xffffffff


	//   ....[35]....
        /*07e8*/ 	.word	0xffffffff


	//   ....[36]....
        /*07ec*/ 	.word	0xffffffff


	//   ....[37]....
        /*07f0*/ 	.word	0xffffffff


	//   ....[38]....
        /*07f4*/ 	.word	0xffffffff


	//   ....[39]....
        /*07f8*/ 	.word	0x0500000f


	//   ....[40]....
        /*07fc*/ 	.word	0x0500000f


	//   ....[41]....
        /*0800*/ 	.word	0x0500000f


	//   ....[42]....
        /*0804*/ 	.word	0x0500000f


	//   ....[43]....
        /*0808*/ 	.word	0x0500000f


	//   ....[44]....
        /*080c*/ 	.word	0x0500000f


	//   ....[45]....
        /*0810*/ 	.word	0x0500000f


	//   ....[46]....
        /*0814*/ 	.word	0x0500000f


	//   ....[47]....
        /*0818*/ 	.word	0x0500000f


	//   ....[48]....
        /*081c*/ 	.word	0x0500000f


	//   ....[49]....
        /*0820*/ 	.word	0x0500000f


	//   ....[50]....
        /*0824*/ 	.word	0x0500000f


	//   ....[51]....
        /*0828*/ 	.word	0x0500000f


	//   ....[52]....
        /*082c*/ 	.word	0x0500000f


	//   ....[53]....
        /*0830*/ 	.word	0x0500000f


	//   ....[54]....
        /*0834*/ 	.word	0x0500000f


	//   ....[55]....
        /*0838*/ 	.word	0x0500000f


	//   ....[56]....
        /*083c*/ 	.word	0x0500000f


	//   ....[57]....
        /*0840*/ 	.word	0x0500000f


	//   ....[58]....
        /*0844*/ 	.word	0x0500000f


	//   ....[59]....
        /*0848*/ 	.word	0x0500000f


	//   ....[60]....
        /*084c*/ 	.word	0x0500000f


	//   ....[61]....
        /*0850*/ 	.word	0x0500000f


	//   ....[62]....
        /*0854*/ 	.word	0x0500000f


	//   ....[63]....
        /*0858*/ 	.word	0x0500000f


	//   ....[64]....
        /*085c*/ 	.word	0x0500000f


	//   ....[65]....
        /*0860*/ 	.word	0x0500000f


	//   ....[66]....
        /*0864*/ 	.word	0x0500000f


	//   ....[67]....
        /*0868*/ 	.word	0x0500000f


	//   ....[68]....
        /*086c*/ 	.word	0x0500000f


	//   ....[69]....
        /*0870*/ 	.word	0x0500000f


	//   ....[70]....
        /*0874*/ 	.word	0x0500000f


	//   ....[71]....
        /*0878*/ 	.word	0x0500000f


	//   ....[72]....
        /*087c*/ 	.word	0x0500000f


	//   ....[73]....
        /*0880*/ 	.word	0x0500000f


	//----- nvinfo : EIATTR_COOP_GROUP_INSTR_OFFSETS
	.align		4
.L_111:
        /*0884*/ 	.byte	0x04, 0x28
        /*0886*/ 	.short	(.L_113 - .L_112)


	//   ....[0]....
.L_112:
        /*0888*/ 	.word	0x00000670


	//   ....[1]....
        /*088c*/ 	.word	0x00000680


	//   ....[2]....
        /*0890*/ 	.word	0x00001bc0


	//   ....[3]....
        /*0894*/ 	.word	0x00001bd0


	//   ....[4]....
        /*0898*/ 	.word	0x00001be0


	//   ....[5]....
        /*089c*/ 	.word	0x00001c00


	//   ....[6]....
        /*08a0*/ 	.word	0x00001c10


	//   ....[7]....
        /*08a4*/ 	.word	0x00001c30


	//   ....[8]....
        /*08a8*/ 	.word	0x00001c50


	//   ....[9]....
        /*08ac*/ 	.word	0x00001c70


	//   ....[10]....
        /*08b0*/ 	.word	0x00001ca0


	//   ....[11]....
        /*08b4*/ 	.word	0x00001cf0


	//   ....[12]....
        /*08b8*/ 	.word	0x00001d10


	//   ....[13]....
        /*08bc*/ 	.word	0x00001d30


	//   ....[14]....
        /*08c0*/ 	.word	0x00001d40


	//   ....[15]....
        /*08c4*/ 	.word	0x00001d60


	//   ....[16]....
        /*08c8*/ 	.word	0x00001d80


	//   ....[17]....
        /*08cc*/ 	.word	0x00001da0


	//   ....[18]....
        /*08d0*/ 	.word	0x00001dc0


	//   ....[19]....
        /*08d4*/ 	.word	0x00001e00


	//   ....[20]....
        /*08d8*/ 	.word	0x00001e20


	//   ....[21]....
        /*08dc*/ 	.word	0x00001e30


	//   ....[22]....
        /*08e0*/ 	.word	0x00001e40


	//   ....[23]....
        /*08e4*/ 	.word	0x00001e60


	//   ....[24]....
        /*08e8*/ 	.word	0x00001ea0


	//   ....[25]....
        /*08ec*/ 	.word	0x00001ec0


	//   ....[26]....
        /*08f0*/ 	.word	0x00001f10


	//   ....[27]....
        /*08f4*/ 	.word	0x00001f30


	//   ....[28]....
        /*08f8*/ 	.word	0x00001f50


	//   ....[29]....
        /*08fc*/ 	.word	0x00001f70


	//   ....[30]....
        /*0900*/ 	.word	0x00004590


	//   ....[31]....
        /*0904*/ 	.word	0x000045b0


	//   ....[32]....
        /*0908*/ 	.word	0x00005190


	//   ....[33]....
        /*090c*/ 	.word	0x000051b0


	//   ....[34]....
        /*0910*/ 	.word	0x00009120


	//   ....[35]....
        /*0914*/ 	.word	0x0000df50


	//   ....[36]....
        /*0918*/ 	.word	0x0000df80


	//   ....[37]....
        /*091c*/ 	.word	0x0000e000


	//   ....[38]....
        /*0920*/ 	.word	0x000109d0


	//   ....[39]....
        /*0924*/ 	.word	0x000135f0


	//   ....[40]....
        /*0928*/ 	.word	0x00013640


	//   ....[41]....
        /*092c*/ 	.word	0x00013700


	//   ....[42]....
        /*0930*/ 	.word	0x000137a0


	//   ....[43]....
        /*0934*/ 	.word	0x000137f0


	//   ....[44]....
        /*0938*/ 	.word	0x00013840


	//   ....[45]....
        /*093c*/ 	.word	0x00013890


	//   ....[46]....
        /*0940*/ 	.word	0x000138e0


	//   ....[47]....
        /*0944*/ 	.word	0x00013930


	//   ....[48]....
        /*0948*/ 	.word	0x00013980


	//   ....[49]....
        /*094c*/ 	.word	0x000139d0


	//   ....[50]....
        /*0950*/ 	.word	0x00013a20


	//   ....[51]....
        /*0954*/ 	.word	0x00013a70


	//   ....[52]....
        /*0958*/ 	.word	0x00013ac0


	//   ....[53]....
        /*095c*/ 	.word	0x00013b10


	//   ....[54]....
        /*0960*/ 	.word	0x00013b60


	//   ....[55]....
        /*0964*/ 	.word	0x00013be0


	//   ....[56]....
        /*0968*/ 	.word	0x00013c30


	//   ....[57]....
        /*096c*/ 	.word	0x00013c80


	//   ....[58]....
        /*0970*/ 	.word	0x00013cd0


	//   ....[59]....
        /*0974*/ 	.word	0x00013d20


	//   ....[60]....
        /*0978*/ 	.word	0x00013d70


	//   ....[61]....
        /*097c*/ 	.word	0x00013df0


	//   ....[62]....
        /*0980*/ 	.word	0x00013e40


	//   ....[63]....
        /*0984*/ 	.word	0x00013ec0


	//   ....[64]....
        /*0988*/ 	.word	0x00013f10


	//   ....[65]....
        /*098c*/ 	.word	0x00013f90


	//   ....[66]....
        /*0990*/ 	.word	0x00013fe0


	//   ....[67]....
        /*0994*/ 	.word	0x00014030


	//   ....[68]....
        /*0998*/ 	.word	0x00014080


	//   ....[69]....
        /*099c*/ 	.word	0x00014160


	//   ....[70]....
        /*09a0*/ 	.word	0x00014200


	//   ....[71]....
        /*09a4*/ 	.word	0x000142a0


	//   ....[72]....
        /*09a8*/ 	.word	0x00014340


	//   ....[73]....
        /*09ac*/ 	.word	0x000143d0


	//----- nvinfo : EIATTR_SYSCALL_OFFSETS
	.align		4
.L_113:
        /*09b0*/ 	.byte	0x04, 0x46
        /*09b2*/ 	.short	(.L_115 - .L_114)


	//   ....[0]....
.L_114:
        /*09b4*/ 	.word	0x00000530


	//   ....[1]....
        /*09b8*/ 	.word	0x00000940


	//   ....[2]....
        /*09bc*/ 	.word	0x00000c00


	//   ....[3]....
        /*09c0*/ 	.word	0x00000d70


	//   ....[4]....
        /*09c4*/ 	.word	0x00000ef0


	//   ....[5]....
        /*09c8*/ 	.word	0x00001030


	//   ....[6]....
        /*09cc*/ 	.word	0x0000fc80


	//----- nvinfo : EIATTR_EXIT_INSTR_OFFSETS
	.align		4
.L_115:
        /*09d0*/ 	.byte	0x04, 0x1c
        /*09d2*/ 	.short	(.L_117 - .L_116)


	//   ....[0]....
.L_116:
        /*09d4*/ 	.word	0x00001ff0


	//   ....[1]....
        /*09d8*/ 	.word	0x000135a0


	//----- nvinfo : EIATTR_MAX_THREADS
	.align		4
.L_117:
        /*09dc*/ 	.byte	0x04, 0x05
        /*09de*/ 	.short	(.L_119 - .L_118)
.L_118:
        /*09e0*/ 	.word	0x00000200
        /*09e4*/ 	.word	0x00000001
        /*09e8*/ 	.word	0x00000001


	//----- nvinfo : EIATTR_CRS_STACK_SIZE
	.align		4
.L_119:
        /*09ec*/ 	.byte	0x04, 0x1e
        /*09ee*/ 	.short	(.L_121 - .L_120)
.L_120:
        /*09f0*/ 	.word	0x00000000


	//----- nvinfo : EIATTR_CBANK_PARAM_SIZE
	.align		4
.L_121:
        /*09f4*/ 	.byte	0x03, 0x19
        /*09f6*/ 	.short	0x0190


	//----- nvinfo : EIATTR_PARAM_CBANK
	.align		4
        /*09f8*/ 	.byte	0x04, 0x0a
        /*09fa*/ 	.short	(.L_123 - .L_122)
	.align		4
.L_122:
        /*09fc*/ 	.word	index@(.nv.constant0._Z38attention_kernel_backward_batched_implI23AttentionBackwardKernelIN7cutlass4arch4Sm80ENS1_6half_tELb1ELb0ELb1ELi128ELi128ELi128ELb0ELb1EEEvNT_6ParamsE)
        /*0a00*/ 	.short	0x0210
        /*0a02*/ 	.short	0x0190


	//----- nvinfo : EIATTR_SW_WAR
	.align		4
.L_123:
        /*0a04*/ 	.byte	0x04, 0x36
        /*0a06*/ 	.short	(.L_125 - .L_124)
.L_124:
        /*0a08*/ 	.word	0x00000008
.L_125:


//--------------------- .nv.callgraph             --------------------------
	.section	.nv.callgraph,"",@"SHT_CUDA_CALLGRAPH"
	.align	4
	.sectionentsize	8
	.align		4
        /*0000*/ 	.word	0x00000000
	.align		4
        /*0004*/ 	.word	0xffffffff
	.align		4
        /*0008*/ 	.word	index@(_Z38attention_kernel_backward_batched_implI23AttentionBackwardKernelIN7cutlass4arch4Sm80EfLb1ELb0ELb0ELi128ELi64ELi128ELb0ELb1EEEvNT_6ParamsE)
	.align		4
        /*000c*/ 	.word	index@(__assertfail)
	.align		4
        /*0010*/ 	.word	index@(_Z38attention_kernel_backward_batched_implI23AttentionBackwardKernelIN7cutlass4arch4Sm80ENS1_10bfloat16_tELb1ELb0ELb1ELi128ELi128ELi128ELb0ELb1EEEvNT_6ParamsE)
	.align		4
        /*0014*/ 	.word	index@(__assertfail)
	.align		4
        /*0018*/ 	.word	index@(_Z38attention_kernel_backward_batched_implI23AttentionBackwardKernelIN7cutlass4arch4Sm80ENS1_6half_tELb1ELb0ELb1ELi128ELi128ELi128ELb0ELb1EEEvNT_6ParamsE)
	.align		4
        /*001c*/ 	.word	index@(__assertfail)
	.align		4
        /*0020*/ 	.word	0x00000000
	.align		4
        /*0024*/ 	.word	0xfffffffe
	.align		4
        /*0028*/ 	.word	0x00000000
	.align		4
        /*002c*/ 	.word	0xfffffffd
	.align		4
        /*0030*/ 	.word	0x00000000
	.align		4
        /*0034*/ 	.word	0xfffffffc


//--------------------- .nv.constant4             --------------------------
	.section	.nv.constant4,"a",@progbits
	.align	8
	.align		8
.nv.constant4:
        /*0000*/ 	.dword	__assertfail
	.align		8
        /*0008*/ 	.dword	precalc_xorwow_matrix
	.align		8
        /*0010*/ 	.dword	precalc_xorwow_offset_matrix
	.align		8
        /*0018*/ 	.dword	mrg32k3aM1
	.align		8
        /*0020*/ 	.dword	mrg32k3aM2
	.align		8
        /*0028*/ 	.dword	mrg32k3aM1SubSeq
	.align		8
        /*0030*/ 	.dword	mrg32k3aM2SubSeq
	.align		8
        /*0038*/ 	.dword	mrg32k3aM1Seq
	.align		8
        /*0040*/ 	.dword	mrg32k3aM2Seq
	.align		8
        /*0048*/ 	.dword	__unnamed_1
	.align		8
        /*0050*/ 	.dword	__unnamed_2
	.align		8
        /*0058*/ 	.dword	__unnamed_3
	.align		8
        /*0060*/ 	.dword	__unnamed_4
	.align		8
        /*0068*/ 	.dword	__unnamed_5
	.align		8
        /*0070*/ 	.dword	__unnamed_6
	.align		8
        /*0078*/ 	.dword	_ZN30_INTERNAL_b280b17f_4_k_cu_main4cuda3std3__45__cpo5beginE
	.align		8
        /*0080*/ 	.dword	_ZN30_INTERNAL_b280b17f_4_k_cu_main4cuda3std3__45__cpo3endE
	.align		8
        /*0088*/ 	.dword	_ZN30_INTERNAL_b280b17f_4_k_cu_main4cuda3std3__45__cpo6cbeginE
	.align		8
        /*0090*/ 	.dword	_ZN30_INTERNAL_b280b17f_4_k_cu_main4cuda3std3__45__cpo4cendE
	.align		8
        /*0098*/ 	.dword	_ZN30_INTERNAL_b280b17f_4_k_cu_main4cuda3std3__432_GLOBAL__N__b280b17f_4_k_cu_main6ignoreE
	.align		8
        /*00a0*/ 	.dword	_ZN30_INTERNAL_b280b17f_4_k_cu_main4cuda3std3__419piecewise_constructE
	.align		8
        /*00a8*/ 	.dword	_ZN30_INTERNAL_b280b17f_4_k_cu_main4cuda3std3__48in_placeE
	.align		8
        /*00b0*/ 	.dword	_ZN30_INTERNAL_b280b17f_4_k_cu_main4cuda3std6ranges3__45__cpo4swapE
	.align		8
        /*00b8*/ 	.dword	_ZN30_INTERNAL_b280b17f_4_k_cu_main4cuda3std6ranges3__45__cpo9iter_moveE
	.align		8
        /*00c0*/ 	.dword	_ZN30_INTERNAL_b280b17f_4_k_cu_main4cute7productE
	.align		8
        /*00c8*/ 	.dword	_ZN30_INTERNAL_b280b17f_4_k_cu_main4cute1_E
	.align		8
        /*00d0*/ 	.dword	$str
	.align		8
        /*00d8*/ 	.dword	$str$1
	.align		8
        /*00e0*/ 	.dword	$str$2
	.align		8
        /*00e8*/ 	.dword	$str$3
	.align		8
        /*00f0*/ 	.dword	$str$4
	.align		8
        /*00f8*/ 	.dword	$str$5
	.align		8
        /*0100*/ 	.dword	$str$6
	.align		8
        /*0108*/ 	.dword	$str$7


//--------------------- .nv.constant3             --------------------------
	.section	.nv.constant3,"a",@progbits
	.align	8
.nv.constant3:
	.type		__cr_lgamma_table,@object
	.size		__cr_lgamma_table,(.L_8 - __cr_lgamma_table)
__cr_lgamma_table:
        /*0000*/ 	.byte	0x00, 0x00, 0x00, 0x00, 0x00, 0x00, 0x00, 0x00, 0x00, 0x00, 0x00, 0x00, 0x00, 0x00, 0x00, 0x00
        /*0010*/ 	.byte	0xef, 0x39, 0xfa, 0xfe, 0x42, 0x2e, 0xe6, 0x3f, 0x02, 0x20, 0x2a, 0xfa, 0x0b, 0xab, 0xfc, 0x3f
        /*0020*/ 	.byte	0xf9, 0x2c, 0x92, 0x7c, 0xa7, 0x6c, 0x09, 0x40, 0xc9, 0x79, 0x44, 0x3c, 0x64, 0x26, 0x13, 0x40
        /*0030*/ 	.byte	0xca, 0x01, 0xcf, 0x3a, 0x27, 0x51, 0x1a, 0x40, 0x30, 0xcc, 0x2d, 0xf3, 0xe1, 0x0c, 0x21, 0x40
        /*0040*/ 	.byte	0x0d, 0xb7, 0xfc, 0x82, 0x8e, 0x35, 0x25, 0x40
.L_8:


//--------------------- .text._Z38attention_kernel_backward_batched_implI23AttentionBackwardKernelIN7cutlass4arch4Sm80EfLb1ELb0ELb0ELi128ELi64ELi128ELb0ELb1EEEvNT_6ParamsE --------------------------
	.section	.text._Z38attention_kernel_backward_batched_implI23AttentionBackwardKernelIN7cutlass4arch4Sm80EfLb1ELb0ELb0ELi128ELi64ELi128ELb0ELb1EEEvNT_6ParamsE,"ax",@progbits
	.align	128
        .global         _Z38attention_kernel_backward_batched_implI23AttentionBackwardKernelIN7cutlass4arch4Sm80EfLb1ELb0ELb0ELi128ELi64ELi128ELb0ELb1EEEvNT_6ParamsE
        .type           _Z38attention_kernel_backward_batched_implI23AttentionBackwardKernelIN7cutlass4arch4Sm80EfLb1ELb0ELb0ELi128ELi64ELi128ELb0ELb1EEEvNT_6ParamsE,@function
        .size           _Z38attention_kernel_backward_batched_implI23AttentionBackwardKernelIN7cutlass4arch4Sm80EfLb1ELb0ELb0ELi128ELi64ELi128ELb0ELb1EEEvNT_6ParamsE,(.L_x_383 - _Z38attention_kernel_backward_batched_implI23AttentionBackwardKernelIN7cutlass4arch4Sm80EfLb1ELb0ELb0ELi128ELi64ELi128ELb0ELb1EEEvNT_6ParamsE)
        .other          _Z38attention_kernel_backward_batched_implI23AttentionBackwardKernelIN7cutlass4arch4Sm80EfLb1ELb0ELb0ELi128ELi64ELi128ELb0ELb1EEEvNT_6ParamsE,@"STO_CUDA_ENTRY STV_DEFAULT"
_Z38attention_kernel_backward_batched_implI23AttentionBackwardKernelIN7cutlass4arch4Sm80EfLb1ELb0ELb0ELi128ELi64ELi128ELb0ELb1EEEvNT_6ParamsE:
.text._Z38attention_kernel_backward_batched_implI23AttentionBackwardKernelIN7cutlass4arch4Sm80EfLb1ELb0ELb0ELi128ELi64ELi128ELb0ELb1EEEvNT_6ParamsE:
[----:B------:R-:W1:Y:S08]  /*0000*/  LDC R1, c[0x0][0x28] ;  /* 0x00000a00ff017b82 */ /* 0x000e700000000800 */
[----:B------:R-:W2:Y:S01]  /*0010*/  LDC R3, c[0x0][0x29c] ;  /* 0x0000a700ff037b82 */ /* 0x000ea20000000800 */
[----:B------:R-:W-:Y:S01]  /*0020*/  ULDC UR5, c[0x0][0x2a4] ;  /* 0x0000a90000057ab9 */ /* 0x000fe20000000800 */
[----:B------:R-:W3:Y:S01]  /*0030*/  S2R R22, SR_CTAID.Y ;  /* 0x0000000000167919 */ /* 0x000ee20000002600 */
[----:B------:R-:W-:Y:S01]  /*0040*/  UIADD3 UR5, UR5, 0x7f, URZ ;  /* 0x0000007f05057890 */ /* 0x000fe2000fffe03f */
[----:B------:R-:W-:Y:S01]  /*0050*/  ULDC UR7, c[0x0][0x2b8] ;  /* 0x0000ae0000077ab9 */ /* 0x000fe20000000800 */
[----:B------:R-:W-:-:S02]  /*0060*/  ULDC UR6, c[0x0][0x2a8] ;  /* 0x0000aa0000067ab9 */ /* 0x000fc40000000800 */
[----:B------:R-:W-:Y:S01]  /*0070*/  USHF.R.S32.HI UR4, URZ, 0x1f, UR5 ;  /* 0x0000001f3f047899 */ /* 0x000fe20008011405 */
[----:B------:R-:W4:Y:S01]  /*0080*/  LDC.64 R4, c[0x0][0x280] ;  /* 0x0000a000ff047b82 */ /* 0x000f220000000a00 */
[----:B------:R-:W-:Y:S01]  /*0090*/  ULDC.64 UR24, c[0x0][0x270] ;  /* 0x00009c0000187ab9 */ /* 0x000fe20000000a00 */
[----:B------:R-:W-:Y:S01]  /*00a0*/  ULDC.64 UR22, c[0x0][0x268] ;  /* 0x00009a0000167ab9 */ /* 0x000fe20000000a00 */
[----:B------:R-:W-:Y:S01]  /*00b0*/  ULEA.HI UR4, UR4, UR5, URZ, 0x7 ;  /* 0x0000000504047291 */ /* 0x000fe2000f8f383f */
[----:B------:R-:W-:Y:S01]  /*00c0*/  MOV R174, UR7 ;  /* 0x0000000700ae7c02 */ /* 0x000fe20008000f00 */
[----:B------:R-:W-:Y:S01]  /*00d0*/  ULDC.64 UR20, c[0x0][0x260] ;  /* 0x0000980000147ab9 */ /* 0x000fe20000000a00 */
[----:B------:R-:W-:Y:S01]  /*00e0*/  ULDC UR5, c[0x0][0x2ac] ;  /* 0x0000ab0000057ab9 */ /* 0x000fe20000000800 */
[----:B------:R-:W-:Y:S01]  /*00f0*/  USHF.R.S32.HI UR4, URZ, 0x7, UR4 ;  /* 0x000000073f047899 */ /* 0x000fe20008011404 */
[----:B------:R-:W5:Y:S01]  /*0100*/  S2UR UR8, SR_CTAID.Z ;  /* 0x00000000000879c3 */ /* 0x000f620000002700 */
[----:B------:R-:W-:Y:S01]  /*0110*/  ULDC.64 UR18, c[0x0][0x240] ;  /* 0x0000900000127ab9 */ /* 0x000fe20000000a00 */
[----:B------:R-:W-:Y:S01]  /*0120*/  ULDC.64 UR16, c[0x0][0x238] ;  /* 0x00008e0000107ab9 */ /* 0x000fe20000000a00 */
[----:B------:R-:W-:Y:S01]  /*0130*/  ULDC.64 UR14, c[0x0][0x220] ;  /* 0x00008800000e7ab9 */ /* 0x000fe20000000a00 */
[----:B------:R-:W-:Y:S01]  /*0140*/  ULDC.64 UR12, c[0x0][0x218] ;  /* 0x00008600000c7ab9 */ /* 0x000fe20000000a00 */
[----:B------:R-:W-:Y:S01]  /*0150*/  ULDC.64 UR10, c[0x0][0x210] ;  /* 0x00008400000a7ab9 */ /* 0x000fe20000000a00 */
[----:B------:R-:W-:Y:S01]  /*0160*/  IMAD.U32 R168, RZ, RZ, UR6 ;  /* 0x00000006ffa87e24 */ /* 0x000fe2000f8e00ff */
[----:B------:R-:W-:Y:S01]  /*0170*/  MOV R27, UR25 ;  /* 0x00000019001b7c02 */ /* 0x000fe20008000f00 */
[----:B--2---:R-:W-:Y:S01]  /*0180*/  VIADD R3, R3, 0x3f ;  /* 0x0000003f03037836 */ /* 0x004fe20000000000 */
[----:B------:R-:W-:Y:S01]  /*0190*/  MOV R29, UR23 ;  /* 0x00000017001d7c02 */ /* 0x000fe20008000f00 */
[----:B------:R-:W-:Y:S01]  /*01a0*/  IMAD.U32 R26, RZ, RZ, UR24 ;  /* 0x00000018ff1a7e24 */ /* 0x000fe2000f8e00ff */
[----:B------:R-:W-:Y:S01]  /*01b0*/  MOV R31, UR21 ;  /* 0x00000015001f7c02 */ /* 0x000fe20008000f00 */
[----:B------:R-:W-:Y:S01]  /*01c0*/  IMAD.U32 R28, RZ, RZ, UR22 ;  /* 0x00000016ff1c7e24 */ /* 0x000fe2000f8e00ff */
[----:B------:R-:W-:Y:S01]  /*01d0*/  SHF.R.S32.HI R0, RZ, 0x1f, R3 ;  /* 0x0000001fff007819 */ /* 0x000fe20000011403 */
[----:B------:R-:W-:Y:S01]  /*01e0*/  IMAD.U32 R30, RZ, RZ, UR20 ;  /* 0x00000014ff1e7e24 */ /* 0x000fe2000f8e00ff */
[----:B------:R-:W-:Y:S01]  /*01f0*/  MOV R33, UR19 ;  /* 0x0000001300217c02 */ /* 0x000fe20008000f00 */
[----:B------:R-:W-:Y:S01]  /*0200*/  IMAD.U32 R32, RZ, RZ, UR18 ;  /* 0x00000012ff207e24 */ /* 0x000fe2000f8e00ff */
[----:B------:R-:W-:Y:S01]  /*0210*/  LEA.HI R0, R0, R3, RZ, 0x6 ;  /* 0x0000000300007211 */ /* 0x000fe200078f30ff */
[----:B------:R-:W-:Y:S01]  /*0220*/  IMAD.U32 R34, RZ, RZ, UR16 ;  /* 0x00000010ff227e24 */ /* 0x000fe2000f8e00ff */
[----:B----4-:R-:W-:Y:S01]  /*0230*/  ISETP.NE.U32.AND P0, PT, R4, RZ, PT ;  /* 0x000000ff0400720c */ /* 0x010fe20003f05070 */
[----:B------:R-:W-:Y:S01]  /*0240*/  IMAD.U32 R36, RZ, RZ, UR14 ;  /* 0x0000000eff247e24 */ /* 0x000fe2000f8e00ff */
[----:B------:R-:W-:Y:S01]  /*0250*/  SHF.R.S32.HI R16, RZ, 0x6, R0 ;  /* 0x00000006ff107819 */ /* 0x000fe20000011400 */
[----:B------:R-:W-:Y:S01]  /*0260*/  IMAD.U32 R38, RZ, RZ, UR12 ;  /* 0x0000000cff267e24 */ /* 0x000fe2000f8e00ff */
[----:B------:R-:W-:Y:S01]  /*0270*/  MOV R35, UR17 ;  /* 0x0000001100237c02 */ /* 0x000fe20008000f00 */
[----:B------:R-:W-:Y:S01]  /*0280*/  IMAD.U32 R40, RZ, RZ, UR10 ;  /* 0x0000000aff287e24 */ /* 0x000fe2000f8e00ff */
[----:B-----5:R-:W-:Y:S01]  /*0290*/  MOV R18, UR8 ;  /* 0x0000000800127c02 */ /* 0x020fe20008000f00 */
[----:B------:R-:W-:Y:S01]  /*02a0*/  IMAD R16, R16, UR4, RZ ;  /* 0x0000000410107c24 */ /* 0x000fe2000f8e02ff */
[----:B------:R-:W-:Y:S01]  /*02b0*/  ULDC UR4, c[0x0][0x348] ;  /* 0x0000d20000047ab9 */ /* 0x000fe20000000800 */
[----:B------:R-:W-:Y:S01]  /*02c0*/  MOV R37, UR15 ;  /* 0x0000000f00257c02 */ /* 0x000fe20008000f00 */
[----:B------:R-:W-:Y:S01]  /*02d0*/  UIMAD UR5, UR5, UR4, URZ ;  /* 0x00000004050572a4 */ /* 0x000fe2000f8e023f */
[----:B------:R-:W-:Y:S01]  /*02e0*/  IMAD.WIDE R16, R16, 0x8010, RZ ;  /* 0x0000801010107825 */ /* 0x000fe200078e02ff */
[----:B------:R-:W-:-:S02]  /*02f0*/  MOV R39, UR13 ;  /* 0x0000000d00277c02 */ /* 0x000fc40008000f00 */
[----:B------:R-:W-:Y:S01]  /*0300*/  USHF.R.S32.HI UR4, URZ, 0x1f, UR5 ;  /* 0x0000001f3f047899 */ /* 0x000fe20008011405 */
[----:B------:R-:W-:Y:S02]  /*0310*/  MOV R41, UR11 ;  /* 0x0000000b00297c02 */ /* 0x000fe40008000f00 */
[--C-:B------:R-:W-:Y:S02]  /*0320*/  SHF.R.U32.HI R2, RZ, 0x2, R17.reuse ;  /* 0x00000002ff027819 */ /* 0x100fe40000011611 */
[----:B------:R-:W-:Y:S01]  /*0330*/  SHF.R.U64 R16, R16, 0x2, R17 ;  /* 0x0000000210107819 */ /* 0x000fe20000001211 */
[----:B------:R-:W-:Y:S02]  /*0340*/  IMAD.MOV.U32 R17, RZ, RZ, RZ ;  /* 0x000000ffff117224 */ /* 0x000fe400078e00ff */
[----:B------:R-:W-:Y:S02]  /*0350*/  IMAD R3, R2, UR5, RZ ;  /* 0x0000000502037c24 */ /* 0x000fe4000f8e02ff */
[----:B------:R-:W-:-:S04]  /*0360*/  IMAD.WIDE.U32 R6, R16, UR5, RZ ;  /* 0x0000000510067c25 */ /* 0x000fc8000f8e00ff */
[----:B------:R-:W-:Y:S01]  /*0370*/  IMAD R0, R16, UR4, R3 ;  /* 0x0000000410007c24 */ /* 0x000fe2000f8e0203 */
[----:B------:R-:W-:Y:S01]  /*0380*/  LOP3.LUT P1, RZ, R6, 0xfffffffc, RZ, 0xc0, !PT ;  /* 0xfffffffc06ff7812 */ /* 0x000fe2000782c0ff */
[----:B------:R-:W-:Y:S02]  /*0390*/  ULDC.64 UR4, c[0x0][0x248] ;  /* 0x0000920000047ab9 */ /* 0x000fe40000000a00 */
[----:B------:R-:W-:Y:S01]  /*03a0*/  IMAD.IADD R0, R7, 0x1, R0 ;  /* 0x0000000107007824 */ /* 0x000fe200078e0200 */
[----:B------:R-:W-:Y:S01]  /*03b0*/  MOV R24, UR4 ;  /* 0x0000000400187c02 */ /* 0x000fe20008000f00 */
[----:B------:R-:W-:Y:S01]  /*03c0*/  IMAD.U32 R19, RZ, RZ, UR5 ;  /* 0x00000005ff137e24 */ /* 0x000fe2000f8e00ff */
[----:B------:R-:W-:Y:S01]  /*03d0*/  ULDC UR5, c[0x0][0x2a4] ;  /* 0x0000a90000057ab9 */ /* 0x000fe20000000800 */
[----:B------:R-:W-:Y:S01]  /*03e0*/  ULDC UR4, c[0x0][0x29c] ;  /* 0x0000a70000047ab9 */ /* 0x000fe20000000800 */
[----:B------:R-:W-:Y:S01]  /*03f0*/  LOP3.LUT P1, RZ, R0, 0x3fffffff, RZ, 0xc0, P1 ;  /* 0x3fffffff00ff7812 */ /* 0x000fe2000082c0ff */
[----:B------:R-:W-:Y:S01]  /*0400*/  IMAD.U32 R172, RZ, RZ, UR4 ;  /* 0x00000004ffac7e24 */ /* 0x000fe2000f8e00ff */
[----:B------:R-:W-:-:S02]  /*0410*/  MOV R167, UR5 ;  /* 0x0000000500a77c02 */ /* 0x000fc40008000f00 */
[----:B------:R-:W-:-:S13]  /*0420*/  ISETP.NE.OR.EX P0, PT, R5, RZ, !P1, P0 ;  /* 0x000000ff0500720c */ /* 0x000fda0004f05700 */
[----:B-1-3--:R-:W-:Y:S05]  /*0430*/  @P0 BRA `(.L_x_0) ;  /* 0x0000000000400947 */ /* 0x00afea0003800000 */
[----:B------:R-:W-:Y:S01]  /*0440*/  MOV R14, 0x0 ;  /* 0x00000000000e7802 */ /* 0x000fe20000000f00 */
[----:B------:R-:W-:Y:S01]  /*0450*/  ULDC.64 UR4, c[0x4][0xe0] ;  /* 0x0100380000047ab9 */ /* 0x000fe20000000a00 */
[----:B------:R-:W-:Y:S01]  /*0460*/  ULDC.64 UR6, c[0x4][0xd8] ;  /* 0x0100360000067ab9 */ /* 0x000fe20000000a00 */
[----:B------:R-:W-:Y:S01]  /*0470*/  IMAD.U32 R4, RZ, RZ, UR4 ;  /* 0x00000004ff047e24 */ /* 0x000fe2000f8e00ff */
[----:B------:R-:W-:Y:S01]  /*0480*/  MOV R5, UR5 ;  /* 0x0000000500057c02 */ /* 0x000fe20008000f00 */
[----:B------:R-:W-:Y:S01]  /*0490*/  ULDC.64 UR4, c[0x4][0x68] ;  /* 0x01001a0000047ab9 */ /* 0x000fe20000000a00 */
[----:B------:R-:W1:Y:S01]  /*04a0*/  LDC.64 R14, c[0x4][R14] ;  /* 0x010000000e0e7b82 */ /* 0x000e620000000a00 */
[----:B------:R-:W-:Y:S01]  /*04b0*/  IMAD.U32 R6, RZ, RZ, UR6 ;  /* 0x00000006ff067e24 */ /* 0x000fe2000f8e00ff */
[----:B------:R-:W-:Y:S01]  /*04c0*/  MOV R7, UR7 ;  /* 0x0000000700077c02 */ /* 0x000fe20008000f00 */
[----:B------:R-:W-:Y:S01]  /*04d0*/  IMAD.U32 R10, RZ, RZ, UR4 ;  /* 0x00000004ff0a7e24 */ /* 0x000fe2000f8e00ff */
[----:B------:R-:W-:Y:S01]  /*04e0*/  MOV R11, UR5 ;  /* 0x00000005000b7c02 */ /* 0x000fe20008000f00 */
[----:B------:R-:W-:Y:S01]  /*04f0*/  IMAD.MOV.U32 R8, RZ, RZ, 0x2fa ;  /* 0x000002faff087424 */ /* 0x000fe200078e00ff */
[----:B------:R-:W-:Y:S01]  /*0500*/  MOV R12, 0x1 ;  /* 0x00000001000c7802 */ /* 0x000fe20000000f00 */
[----:B------:R-:W-:-:S02]  /*0510*/  IMAD.MOV.U32 R13, RZ, RZ, RZ ;  /* 0x000000ffff0d7224 */ /* 0x000fc400078e00ff */
[----:B------:R-:W-:-:S07]  /*0520*/  LEPC R20, `(.L_x_0) ;  /* 0x000000001014794e */ /* 0x000fce0000000000 */
[----:B-1----:R-:W-:Y:S05]  /*0530*/  CALL.ABS.NOINC R14 ;  /* 0x000000000e007343 */ /* 0x002fea0003c00000 */
.L_x_0:
[----:B------:R-:W-:Y:S01]  /*0540*/  ULDC UR4, c[0x0][0x2ac] ;  /* 0x0000ab0000047ab9 */ /* 0x000fe20000000800 */
[--C-:B------:R-:W-:Y:S01]  /*0550*/  SHF.R.S32.HI R23, RZ, 0x1f, R22.reuse ;  /* 0x0000001fff177819 */ /* 0x100fe20000011416 */
[----:B------:R-:W-:Y:S02]  /*0560*/  USHF.R.S32.HI UR5, URZ, 0x1f, UR4 ;  /* 0x0000001f3f057899 */ /* 0x000fe40008011404 */
[----:B------:R-:W-:-:S04]  /*0570*/  IMAD.WIDE.U32 R4, R18, UR4, R22 ;  /* 0x0000000412047c25 */ /* 0x000fc8000f8e0016 */
[----:B------:R-:W-:Y:S02]  /*0580*/  IMAD R0, R18, UR5, RZ ;  /* 0x0000000512007c24 */ /* 0x000fe4000f8e02ff */
[----:B------:R-:W-:Y:S02]  /*0590*/  IMAD R2, R2, R4, RZ ;  /* 0x0000000402027224 */ /* 0x000fe400078e02ff */
[----:B------:R-:W-:Y:S01]  /*05a0*/  IMAD R3, R17, UR4, R0 ;  /* 0x0000000411037c24 */ /* 0x000fe2000f8e0200 */
[----:B------:R-:W-:-:S04]  /*05b0*/  ULDC.64 UR4, c[0x0][0x280] ;  /* 0x0000a00000047ab9 */ /* 0x000fc80000000a00 */
[----:B------:R-:W-:Y:S01]  /*05c0*/  IADD3 R3, R5, R3, RZ ;  /* 0x0000000305037210 */ /* 0x000fe20007ffe0ff */
[----:B------:R-:W-:-:S04]  /*05d0*/  IMAD.WIDE.U32 R4, R16, R4, RZ ;  /* 0x0000000410047225 */ /* 0x000fc800078e00ff */
[----:B------:R-:W-:Y:S01]  /*05e0*/  IMAD R2, R3, R16, R2 ;  /* 0x0000001003027224 */ /* 0x000fe200078e0202 */
[----:B------:R-:W-:Y:S01]  /*05f0*/  LEA R13, P0, R4, UR4, 0x2 ;  /* 0x00000004040d7c11 */ /* 0x000fe2000f8010ff */
[----:B------:R-:W-:-:S03]  /*0600*/  UMOV UR4, 0xffffffff ;  /* 0xffffffff00047882 */ /* 0x000fc60000000000 */
[----:B------:R-:W-:-:S04]  /*0610*/  IADD3 R2, R5, R2, RZ ;  /* 0x0000000205027210 */ /* 0x000fc80007ffe0ff */
[----:B------:R-:W-:Y:S01]  /*0620*/  LEA.HI.X R169, R4, UR5, R2, 0x2, P0 ;  /* 0x0000000504a97c11 */ /* 0x000fe200080f1402 */
[----:B------:R-:W-:Y:S06]  /*0630*/  BRA.DIV UR4, `(.L_x_1) ;  /* 0x000001d604a87947 */ /* 0x000fec000b800000 */
[----:B------:R1:W2:Y:S04]  /*0640*/  SHFL.IDX PT, R170, R13, RZ, 0x1f ;  /* 0x00001fff0daa7589 */ /* 0x0002a800000e0000 */
[----:B------:R-:W3:Y:S02]  /*0650*/  SHFL.IDX PT, R169, R169, RZ, 0x1f ;  /* 0x00001fffa9a97589 */ /* 0x000ee400000e0000 */
.L_x_104:
[----:B------:R-:W-:Y:S01]  /*0660*/  ULDC.64 UR4, c[0x0][0x328] ;  /* 0x0000ca0000047ab9 */ /* 0x000fe20000000a00 */
[----:B------:R-:W4:Y:S01]  /*0670*/  LDC.U8 R138, c[0x0][0x2cc] ;  /* 0x0000b300ff8a7b82 */ /* 0x000f220000000000 */
[----:B------:R-:W-:Y:S01]  /*0680*/  IMAD R3, R17, UR4, RZ ;  /* 0x0000000411037c24 */ /* 0x000fe2000f8e02ff */
[----:B------:R-:W-:Y:S01]  /*0690*/  ULDC.64 UR6, c[0x0][0x330] ;  /* 0x0000cc0000067ab9 */ /* 0x000fe20000000a00 */
[----:B------:R-:W-:-:S04]  /*06a0*/  IMAD.WIDE.U32 R4, R18, UR4, RZ ;  /* 0x0000000412047c25 */ /* 0x000fc8000f8e00ff */
[----:B------:R-:W-:Y:S01]  /*06b0*/  IMAD R0, R18, UR5, R3 ;  /* 0x0000000512007c24 */ /* 0x000fe2000f8e0203 */
[----:B------:R-:W-:Y:S01]  /*06c0*/  ULDC.64 UR4, c[0x0][0x250] ;  /* 0x0000940000047ab9 */ /* 0x000fe20000000a00 */
[----:B------:R-:W1:Y:S01]  /*06d0*/  LDC.64 R180, c[0x0][0x208] ;  /* 0x00008200ffb47b82 */ /* 0x000e620000000a00 */
[----:B------:R-:W-:Y:S01]  /*06e0*/  ISETP.NE.U32.AND P1, PT, RZ, UR4, PT ;  /* 0x00000004ff007c0c */ /* 0x000fe2000bf25070 */
[----:B------:R-:W-:Y:S01]  /*06f0*/  IMAD R3, R23, UR6, RZ ;  /* 0x0000000617037c24 */ /* 0x000fe2000f8e02ff */
[----:B------:R-:W-:Y:S02]  /*0700*/  IADD3 R5, R5, R0, RZ ;  /* 0x0000000005057210 */ /* 0x000fe40007ffe0ff */
[----:B------:R-:W-:Y:S01]  /*0710*/  ISETP.NE.AND.EX P1, PT, RZ, UR5, PT, P1 ;  /* 0x00000005ff007c0c */ /* 0x000fe2000bf25310 */
[C---:B------:R-:W-:Y:S02]  /*0720*/  IMAD R2, R22.reuse, UR7, R3 ;  /* 0x0000000716027c24 */ /* 0x040fe4000f8e0203 */
[----:B------:R-:W-:Y:S01]  /*0730*/  IMAD.WIDE.U32 R4, R22, UR6, R4 ;  /* 0x0000000616047c25 */ /* 0x000fe2000f8e0004 */
[----:B------:R-:W-:-:S02]  /*0740*/  ULDC.64 UR6, c[0x0][0x230] ;  /* 0x00008c0000067ab9 */ /* 0x000fc40000000a00 */
[----:B------:R-:W-:Y:S02]  /*0750*/  LEA R16, P0, R4, UR6, 0x2 ;  /* 0x0000000604107c11 */ /* 0x000fe4000f8010ff */
[----:B------:R-:W-:Y:S02]  /*0760*/  IADD3 R2, R5, R2, RZ ;  /* 0x0000000205027210 */ /* 0x000fe40007ffe0ff */
[----:B----4-:R-:W-:Y:S02]  /*0770*/  PRMT R138, R138, 0x8880, RZ ;  /* 0x000088808a8a7816 */ /* 0x010fe400000000ff */
[----:B------:R-:W-:Y:S01]  /*0780*/  LEA.HI.X R2, R4, UR7, R2, 0x2, P0 ;  /* 0x0000000704027c11 */ /* 0x000fe200080f1402 */
[----:B------:R-:W-:Y:S06]  /*0790*/  @!P1 BRA `(.L_x_2) ;  /* 0x00000008009c9947 */ /* 0x000fec0003800000 */
[----:B------:R-:W-:Y:S02]  /*07a0*/  ULDC.64 UR4, c[0x0][0x258] ;  /* 0x0000960000047ab9 */ /* 0x000fe40000000a00 */
[----:B------:R-:W-:-:S04]  /*07b0*/  ISETP.NE.U32.AND P0, PT, RZ, UR4, PT ;  /* 0x00000004ff007c0c */ /* 0x000fc8000bf05070 */
[----:B------:R-:W-:-:S13]  /*07c0*/  ISETP.NE.AND.EX P0, PT, RZ, UR5, PT, P0 ;  /* 0x00000005ff007c0c */ /* 0x000fda000bf05300 */
[----:B------:R-:W-:Y:S05]  /*07d0*/  @P0 BRA `(.L_x_3) ;  /* 0x0000000000400947 */ /* 0x000fea0003800000 */
[----:B------:R-:W-:Y:S01]  /*07e0*/  MOV R14, 0x0 ;  /* 0x00000000000e7802 */ /* 0x000fe20000000f00 */
[----:B------:R-:W-:Y:S01]  /*07f0*/  ULDC.64 UR4, c[0x4][0xe8] ;  /* 0x01003a0000047ab9 */ /* 0x000fe20000000a00 */
[----:B------:R-:W-:Y:S01]  /*0800*/  ULDC.64 UR6, c[0x4][0xd8] ;  /* 0x0100360000067ab9 */ /* 0x000fe20000000a00 */
[----:B------:R-:W-:Y:S01]  /*0810*/  IMAD.U32 R4, RZ, RZ, UR4 ;  /* 0x00000004ff047e24 */ /* 0x000fe2000f8e00ff */
[----:B------:R-:W-:Y:S01]  /*0820*/  MOV R5, UR5 ;  /* 0x0000000500057c02 */ /* 0x000fe20008000f00 */
[----:B------:R-:W-:Y:S01]  /*0830*/  ULDC.64 UR4, c[0x4][0x68] ;  /* 0x01001a0000047ab9 */ /* 0x000fe20000000a00 */
[----:B------:R-:W4:Y:S01]  /*0840*/  LDC.64 R14, c[0x4][R14] ;  /* 0x010000000e0e7b82 */ /* 0x000f220000000a00 */
[----:B------:R-:W-:Y:S01]  /*0850*/  IMAD.U32 R6, RZ, RZ, UR6 ;  /* 0x00000006ff067e24 */ /* 0x000fe2000f8e00ff */
[----:B------:R-:W-:Y:S01]  /*0860*/  MOV R7, UR7 ;  /* 0x0000000700077c02 */ /* 0x000fe20008000f00 */
[----:B------:R-:W-:Y:S01]  /*0870*/  IMAD.U32 R10, RZ, RZ, UR4 ;  /* 0x00000004ff0a7e24 */ /* 0x000fe2000f8e00ff */
[----:B------:R-:W-:Y:S01]  /*0880*/  MOV R11, UR5 ;  /* 0x00000005000b7c02 */ /* 0x000fe20008000f00 */
[----:B------:R-:W-:Y:S01]  /*0890*/  IMAD.MOV.U32 R8, RZ, RZ, 0x314 ;  /* 0x00000314ff087424 */ /* 0x000fe200078e00ff */
[----:B------:R-:W-:Y:S01]  /*08a0*/  MOV R12, 0x1 ;  /* 0x00000001000c7802 */ /* 0x000fe20000000f00 */
[----:B-1----:R-:W-:-:S02]  /*08b0*/  IMAD.MOV.U32 R13, RZ, RZ, RZ ;  /* 0x000000ffff0d7224 */ /* 0x002fc400078e00ff */
[----:B------:R-:W-:-:S07]  /*08c0*/  LEPC R20, `(.L_x_3) ;  /* 0x000000001014794e */ /* 0x000fce0000000000 */
[----:B--234-:R-:W-:Y:S05]  /*08d0*/  CALL.ABS.NOINC R14 ;  /* 0x000000000e007343 */ /* 0x01cfea0003c00000 */
.L_x_3:
[----:B------:R-:W-:Y:S01]  /*08e0*/  IMAD.SHL.U32 R0, R18, 0x4, RZ ;  /* 0x0000000412007824 */ /* 0x000fe200078e00ff */
[C---:B-1----:R-:W-:Y:S01]  /*08f0*/  R2UR UR8, R180.reuse ;  /* 0x00000000b40872ca */ /* 0x042fe200000e0000 */
[----:B------:R-:W-:Y:S01]  /*0900*/  ULDC.64 UR4, c[0x0][0x250] ;  /* 0x0000940000047ab9 */ /* 0x000fe20000000a00 */
[C---:B------:R-:W-:Y:S02]  /*0910*/  R2UR UR9, R181.reuse ;  /* 0x00000000b50972ca */ /* 0x040fe400000e0000 */
[----:B------:R-:W-:Y:S02]  /*0920*/  R2UR UR6, R180 ;  /* 0x00000000b40672ca */ /* 0x000fe400000e0000 */
[----:B------:R-:W-:Y:S02]  /*0930*/  R2UR UR7, R181 ;  /* 0x00000000b50772ca */ /* 0x000fe400000e0000 */
[----:B------:R-:W-:Y:S02]  /*0940*/  SHF.L.U64.HI R3, R18, 0x2, R17 ;  /* 0x0000000212037819 */ /* 0x000fe40000010211 */
[----:B------:R-:W-:-:S02]  /*0950*/  IADD3 R6, P0, R0, UR4, RZ ;  /* 0x0000000400067c10 */ /* 0x000fc4000ff1e0ff */
[----:B------:R-:W-:Y:S02]  /*0960*/  R2UR UR10, R180 ;  /* 0x00000000b40a72ca */ /* 0x000fe400000e0000 */
[----:B------:R-:W-:Y:S01]  /*0970*/  IADD3.X R7, R3, UR5, RZ, P0, !PT ;  /* 0x0000000503077c10 */ /* 0x000fe200087fe4ff */
[----:B------:R-:W-:Y:S01]  /*0980*/  ULDC.64 UR4, c[0x0][0x258] ;  /* 0x0000960000047ab9 */ /* 0x000fe20000000a00 */
[----:B------:R-:W-:-:S03]  /*0990*/  R2UR UR11, R181 ;  /* 0x00000000b50b72ca */ /* 0x000fc600000e0000 */
[----:B------:R-:W4:Y:S04]  /*09a0*/  LDG.E R167, desc[UR8][R6.64+0x4] ;  /* 0x0000040806a77981 */ /* 0x000f28000c1e1900 */
[----:B------:R-:W4:Y:S01]  /*09b0*/  LDG.E R18, desc[UR6][R6.64] ;  /* 0x0000000606127981 */ /* 0x000f22000c1e1900 */
[----:B------:R-:W-:Y:S01]  /*09c0*/  IADD3 R4, P0, R0, UR4, RZ ;  /* 0x0000000400047c10 */ /* 0x000fe2000ff1e0ff */
[----:B------:R-:W-:-:S03]  /*09d0*/  ULDC UR4, c[0x0][0x2a4] ;  /* 0x0000a90000047ab9 */ /* 0x000fc60000000800 */
[----:B------:R-:W-:-:S05]  /*09e0*/  IADD3.X R5, R3, UR5, RZ, P0, !PT ;  /* 0x0000000503057c10 */ /* 0x000fca00087fe4ff */
[----:B------:R-:W5:Y:S04]  /*09f0*/  LDG.E R25, desc[UR10][R4.64] ;  /* 0x0000000a04197981 */ /* 0x000f68000c1e1900 */
[----:B------:R-:W2:Y:S01]  /*0a00*/  LDG.E R168, desc[UR6][R4.64+0x4] ;  /* 0x0000040604a87981 */ /* 0x000ea2000c1e1900 */
[----:B------:R-:W-:Y:S01]  /*0a10*/  USHF.R.S32.HI UR5, URZ, 0x1f, UR4 ;  /* 0x0000001f3f057899 */ /* 0x000fe20008011404 */
[----:B----4-:R-:W-:Y:S02]  /*0a20*/  IADD3 R0, P1, R167, -R18, RZ ;  /* 0x80000012a7007210 */ /* 0x010fe40007f3e0ff */
[----:B------:R-:W-:Y:S02]  /*0a30*/  SHF.R.S32.HI R19, RZ, 0x1f, R18 ;  /* 0x0000001fff137819 */ /* 0x000fe40000011412 */
[----:B------:R-:W-:-:S02]  /*0a40*/  ISETP.GT.U32.AND P0, PT, R0, UR4, PT ;  /* 0x0000000400007c0c */ /* 0x000fc4000bf04070 */
[----:B------:R-:W-:-:S04]  /*0a50*/  LEA.HI.X.SX32 R0, R167, ~R19, 0x1, P1 ;  /* 0x80000013a7007211 */ /* 0x000fc800008f0eff */
[----:B------:R-:W-:Y:S02]  /*0a60*/  ISETP.GT.AND.EX P0, PT, R0, UR5, PT, P0 ;  /* 0x0000000500007c0c */ /* 0x000fe4000bf04300 */
[----:B-----5:R-:W-:Y:S02]  /*0a70*/  SHF.R.S32.HI R27, RZ, 0x1f, R25 ;  /* 0x0000001fff1b7819 */ /* 0x020fe40000011419 */
[----:B--2---:R-:W-:-:S09]  /*0a80*/  SHF.R.S32.HI R24, RZ, 0x1f, R168 ;  /* 0x0000001fff187819 */ /* 0x004fd200000114a8 */
[----:B------:R-:W-:Y:S05]  /*0a90*/  @!P0 BRA `(.L_x_4) ;  /* 0x0000000000408947 */ /* 0x000fea0003800000 */
        /* <DEDUP_REMOVED lines=15> */
[----:B-1-3--:R-:W-:Y:S05]  /*0b90*/  CALL.ABS.NOINC R14 ;  /* 0x000000000e007343 */ /* 0x00afea0003c00000 */
.L_x_4:
[----:B------:R-:W-:Y:S01]  /*0ba0*/  IADD3 R0, P0, -R25, R168, RZ ;  /* 0x000000a819007210 */ /* 0x000fe20007f1e1ff */
[----:B------:R-:W-:Y:S02]  /*0bb0*/  ULDC UR4, c[0x0][0x2a8] ;  /* 0x0000aa0000047ab9 */ /* 0x000fe40000000800 */
[----:B------:R-:W-:Y:S02]  /*0bc0*/  USHF.R.S32.HI UR5, URZ, 0x1f, UR4 ;  /* 0x0000001f3f057899 */ /* 0x000fe40008011404 */
[----:B------:R-:W-:Y:S01]  /*0bd0*/  IMAD.X R24, R24, 0x1, ~R27, P0 ;  /* 0x0000000118187824 */ /* 0x000fe200000e0e1b */
[----:B------:R-:W-:-:S04]  /*0be0*/  ISETP.GT.U32.AND P0, PT, R0, UR4, PT ;  /* 0x0000000400007c0c */ /* 0x000fc8000bf04070 */
[----:B------:R-:W-:-:S13]  /*0bf0*/  ISETP.GT.AND.EX P0, PT, R24, UR5, PT, P0 ;  /* 0x0000000518007c0c */ /* 0x000fda000bf04300 */
        /* <DEDUP_REMOVED lines=17> */
.L_x_5:
[----:B------:R-:W1:Y:S01]  /*0d10*/  LDC.64 R4, c[0x0][0x210] ;  /* 0x00008400ff047b82 */ /* 0x000e620000000a00 */
[----:B------:R-:W-:Y:S02]  /*0d20*/  ULDC.64 UR4, c[0x0][0x228] ;  /* 0x00008a0000047ab9 */ /* 0x000fe40000000a00 */
[----:B------:R-:W-:Y:S01]  /*0d30*/  ISETP.NE.U32.AND P0, PT, RZ, UR4, PT ;  /* 0x00000004ff007c0c */ /* 0x000fe2000bf05070 */
[----:B------:R-:W-:Y:S02]  /*0d40*/  ULDC UR4, c[0x0][0x2b4] ;  /* 0x0000ad0000047ab9 */ /* 0x000fe40000000800 */
[----:B------:R-:W-:Y:S01]  /*0d50*/  IMAD R40, R18, UR4, RZ ;  /* 0x0000000412287c24 */ /* 0x000fe2000f8e02ff */
[----:B------:R-:W-:-:S03]  /*0d60*/  ISETP.NE.AND.EX P0, PT, RZ, UR5, PT, P0 ;  /* 0x00000005ff007c0c */ /* 0x000fc6000bf05300 */
[----:B-1----:R-:W-:-:S10]  /*0d70*/  IMAD.WIDE R40, R40, 0x4, R4 ;  /* 0x0000000428287825 */ /* 0x002fd400078e0204 */
        /* <DEDUP_REMOVED lines=17> */
.L_x_6:
[----:B------:R-:W-:Y:S02]  /*0e90*/  ULDC.64 UR4, c[0x0][0x278] ;  /* 0x00009e0000047ab9 */ /* 0x000fe40000000a00 */
[----:B------:R-:W-:-:S04]  /*0ea0*/  ISETP.NE.U32.AND P0, PT, RZ, UR4, PT ;  /* 0x00000004ff007c0c */ /* 0x000fc8000bf05070 */
[----:B------:R-:W-:-:S13]  /*0eb0*/  ISETP.NE.AND.EX P0, PT, RZ, UR5, PT, P0 ;  /* 0x00000005ff007c0c */ /* 0x000fda000bf05300 */
        /* <DEDUP_REMOVED lines=17> */
.L_x_7:
[----:B------:R-:W1:Y:S01]  /*0fd0*/  LDC.64 R32, c[0x0][0x240] ;  /* 0x00009000ff207b82 */ /* 0x000e620000000a00 */
[----:B------:R-:W-:Y:S01]  /*0fe0*/  ULDC.64 UR4, c[0x0][0x248] ;  /* 0x0000920000047ab9 */ /* 0x000fe20000000a00 */
[----:B------:R-:W-:Y:S01]  /*0ff0*/  IMAD R26, R25, R138, RZ ;  /* 0x0000008a191a7224 */ /* 0x000fe200078e02ff */
[C---:B------:R-:W-:Y:S01]  /*1000*/  LEA R24, P0, R18.reuse, UR4, 0x2 ;  /* 0x0000000412187c11 */ /* 0x040fe2000f8010ff */
[----:B------:R-:W-:Y:S01]  /*1010*/  ULDC UR4, c[0x0][0x2ac] ;  /* 0x0000ab0000047ab9 */ /* 0x000fe20000000800 */
[----:B------:R-:W-:Y:S01]  /*1020*/  IADD3 R167, R167, -R18, RZ ;  /* 0x80000012a7a77210 */ /* 0x000fe20007ffe0ff */
[C---:B------:R-:W-:Y:S01]  /*1030*/  IMAD R3, R18.reuse, UR4, RZ ;  /* 0x0000000412037c24 */ /* 0x040fe2000f8e02ff */
[----:B------:R-:W-:Y:S01]  /*1040*/  LEA.HI.X R19, R18, UR5, R19, 0x2, P0 ;  /* 0x0000000512137c11 */ /* 0x000fe200080f1413 */
[----:B------:R-:W2:Y:S01]  /*1050*/  LDC.64 R12, c[0x0][0x238] ;  /* 0x00008e00ff0c7b82 */ /* 0x000ea20000000a00 */
[----:B------:R-:W-:Y:S01]  /*1060*/  ULDC UR5, c[0x0][0x2c4] ;  /* 0x0000b10000057ab9 */ /* 0x000fe20000000800 */
[----:B------:R-:W-:Y:S01]  /*1070*/  IMAD R26, R26, UR4, RZ ;  /* 0x000000041a1a7c24 */ /* 0x000fe2000f8e02ff */
[----:B------:R-:W-:Y:S01]  /*1080*/  ULDC UR6, c[0x0][0x29c] ;  /* 0x0000a70000067ab9 */ /* 0x000fe20000000800 */
[----:B------:R-:W-:Y:S01]  /*1090*/  IMAD R30, R138, R3, RZ ;  /* 0x000000038a1e7224 */ /* 0x000fe200078e02ff */
[----:B------:R-:W-:Y:S01]  /*10a0*/  ULDC UR7, c[0x0][0x2a0] ;  /* 0x0000a80000077ab9 */ /* 0x000fe20000000800 */
[----:B------:R-:W-:Y:S01]  /*10b0*/  IMAD R18, R18, UR5, RZ ;  /* 0x0000000512127c24 */ /* 0x000fe2000f8e02ff */
[----:B------:R-:W-:Y:S01]  /*10c0*/  ULDC.64 UR4, c[0x0][0x2b8] ;  /* 0x0000ae0000047ab9 */ /* 0x000fe20000000a00 */
[----:B------:R-:W4:Y:S01]  /*10d0*/  LDC.64 R10, c[0x0][0x260] ;  /* 0x00009800ff0a7b82 */ /* 0x000f220000000a00 */
[----:B------:R-:W-:Y:S01]  /*10e0*/  IADD3 R168, -R25, R168, RZ ;  /* 0x000000a819a87210 */ /* 0x000fe20007ffe1ff */
[----:B------:R-:W-:-:S02]  /*10f0*/  IMAD R28, R26, UR6, RZ ;  /* 0x000000061a1c7c24 */ /* 0x000fc4000f8e02ff */
[----:B------:R-:W-:Y:S02]  /*1100*/  IMAD R38, R25, UR4, RZ ;  /* 0x0000000419267c24 */ /* 0x000fe4000f8e02ff */
[----:B------:R-:W-:Y:S02]  /*1110*/  IMAD R34, R3, UR7, RZ ;  /* 0x0000000703227c24 */ /* 0x000fe4000f8e02ff */
[----:B------:R-:W5:Y:S01]  /*1120*/  LDC.64 R8, c[0x0][0x268] ;  /* 0x00009a00ff087b82 */ /* 0x000f620000000a00 */
[----:B------:R-:W-:Y:S02]  /*1130*/  IMAD R30, R30, UR6, RZ ;  /* 0x000000061e1e7c24 */ /* 0x000fe4000f8e02ff */
[----:B------:R-:W-:Y:S02]  /*1140*/  IMAD R26, R26, UR7, RZ ;  /* 0x000000071a1a7c24 */ /* 0x000fe4000f8e02ff */
[----:B------:R-:W-:Y:S02]  /*1150*/  IMAD R25, R25, UR5, RZ ;  /* 0x0000000519197c24 */ /* 0x000fe4000f8e02ff */
[----:B-1----:R-:W-:Y:S01]  /*1160*/  IMAD.WIDE R32, R18, 0x4, R32 ;  /* 0x0000000412207825 */ /* 0x002fe200078e0220 */
[----:B------:R-:W1:Y:S01]  /*1170*/  LDC.64 R6, c[0x0][0x270] ;  /* 0x00009c00ff067b82 */ /* 0x000e620000000a00 */
[----:B------:R-:W-:-:S02]  /*1180*/  MOV R18, RZ ;  /* 0x000000ff00127202 */ /* 0x000fc40000000f00 */
[----:B--2---:R-:W-:-:S05]  /*1190*/  IMAD.WIDE R34, R34, 0x4, R12 ;  /* 0x0000000422227825 */ /* 0x004fca00078e020c */
[----:B------:R-:W2:Y:S01]  /*11a0*/  LDC.64 R4, c[0x0][0x218] ;  /* 0x00008600ff047b82 */ /* 0x000ea20000000a00 */
[----:B----4-:R-:W-:-:S07]  /*11b0*/  IMAD.WIDE R30, R30, 0x4, R10 ;  /* 0x000000041e1e7825 */ /* 0x010fce00078e020a */
[----:B------:R-:W4:Y:S01]  /*11c0*/  LDC.64 R36, c[0x0][0x220] ;  /* 0x00008800ff247b82 */ /* 0x000f220000000a00 */
[----:B-----5:R-:W-:-:S04]  /*11d0*/  IMAD.WIDE R28, R28, 0x4, R8 ;  /* 0x000000041c1c7825 */ /* 0x020fc800078e0208 */
[----:B-1----:R-:W-:-:S04]  /*11e0*/  IMAD.WIDE R26, R26, 0x4, R6 ;  /* 0x000000041a1a7825 */ /* 0x002fc800078e0206 */
[----:B--2---:R-:W-:-:S04]  /*11f0*/  IMAD.WIDE R38, R38, 0x4, R4 ;  /* 0x0000000426267825 */ /* 0x004fc800078e0204 */
[----:B----4-:R-:W-:-:S07]  /*1200*/  IMAD.WIDE R36, R25, 0x4, R36 ;  /* 0x0000000419247825 */ /* 0x010fce00078e0224 */
.L_x_2:
[----:B------:R-:W-:Y:S01]  /*1210*/  ULDC.64 UR6, c[0x0][0x2e8] ;  /* 0x0000ba0000067ab9 */ /* 0x000fe20000000a00 */
[----:B------:R-:W-:Y:S01]  /*1220*/  ULDC.64 UR4, c[0x0][0x308] ;  /* 0x0000c20000047ab9 */ /* 0x000fe20000000a00 */
[C---:B------:R-:W-:Y:S01]  /*1230*/  IMAD R164, R22.reuse, UR6, RZ ;  /* 0x0000000616a47c24 */ /* 0x040fe2000f8e02ff */
[----:B------:R-:W-:Y:S01]  /*1240*/  ULDC.64 UR8, c[0x0][0x310] ;  /* 0x0000c40000087ab9 */ /* 0x000fe20000000a00 */
[C---:B------:R-:W-:Y:S01]  /*1250*/  IMAD R7, R17.reuse, UR4, RZ ;  /* 0x0000000411077c24 */ /* 0x040fe2000f8e02ff */
[----:B------:R-:W-:Y:S01]  /*1260*/  CS2R R158, SRZ ;  /* 0x00000000009e7805 */ /* 0x000fe2000001ff00 */
[----:B------:R-:W-:Y:S01]  /*1270*/  IMAD R162, R22, UR7, RZ ;  /* 0x0000000716a27c24 */ /* 0x000fe2000f8e02ff */
[----:B------:R-:W-:Y:S01]  /*1280*/  SHF.R.S32.HI R165, RZ, 0x1f, R164 ;  /* 0x0000001fffa57819 */ /* 0x000fe200000114a4 */
[C---:B------:R-:W-:Y:S01]  /*1290*/  IMAD R7, R18.reuse, UR5, R7 ;  /* 0x0000000512077c24 */ /* 0x040fe2000f8e0207 */
[----:B------:R-:W-:Y:S01]  /*12a0*/  ULDC.64 UR6, c[0x0][0x318] ;  /* 0x0000c60000067ab9 */ /* 0x000fe20000000a00 */
[----:B------:R-:W-:Y:S01]  /*12b0*/  IMAD R5, R17, UR8, RZ ;  /* 0x0000000811057c24 */ /* 0x000fe2000f8e02ff */
[----:B------:R-:W-:Y:S01]  /*12c0*/  SHF.R.S32.HI R163, RZ, 0x1f, R162 ;  /* 0x0000001fffa37819 */ /* 0x000fe200000114a2 */
[----:B------:R-:W-:Y:S01]  /*12d0*/  IMAD.WIDE.U32 R164, R18, UR4, R164 ;  /* 0x0000000412a47c25 */ /* 0x000fe2000f8e00a4 */
[----:B------:R-:W-:-:S03]  /*12e0*/  ULDC UR4, c[0x0][0x2f0] ;  /* 0x0000bc0000047ab9 */ /* 0x000fc60000000800 */
[----:B------:R-:W-:Y:S01]  /*12f0*/  IMAD R160, R22, UR4, RZ ;  /* 0x0000000416a07c24 */ /* 0x000fe2000f8e02ff */
[----:B------:R-:W-:Y:S01]  /*1300*/  ULDC.64 UR4, c[0x0][0x228] ;  /* 0x00008a0000047ab9 */ /* 0x000fe20000000a00 */
[----:B------:R-:W-:Y:S01]  /*1310*/  IMAD R3, R17, UR6, RZ ;  /* 0x0000000611037c24 */ /* 0x000fe2000f8e02ff */
[----:B------:R-:W-:Y:S01]  /*1320*/  ISETP.NE.U32.AND P0, PT, RZ, UR4, PT ;  /* 0x00000004ff007c0c */ /* 0x000fe2000bf05070 */
[C---:B------:R-:W-:Y:S01]  /*1330*/  IMAD R5, R18.reuse, UR9, R5 ;  /* 0x0000000912057c24 */ /* 0x040fe2000f8e0205 */
[----:B------:R-:W-:Y:S01]  /*1340*/  SHF.R.S32.HI R161, RZ, 0x1f, R160 ;  /* 0x0000001fffa17819 */ /* 0x000fe200000114a0 */
[C---:B------:R-:W-:Y:S01]  /*1350*/  IMAD.WIDE.U32 R162, R18.reuse, UR8, R162 ;  /* 0x0000000812a27c25 */ /* 0x040fe2000f8e00a2 */
[----:B------:R-:W-:Y:S02]  /*1360*/  ISETP.NE.AND.EX P0, PT, RZ, UR5, PT, P0 ;  /* 0x00000005ff007c0c */ /* 0x000fe4000bf05300 */
[----:B------:R-:W-:Y:S01]  /*1370*/  IADD3 R7, R165, R7, RZ ;  /* 0x00000007a5077210 */ /* 0x000fe20007ffe0ff */
[C---:B------:R-:W-:Y:S01]  /*1380*/  IMAD R3, R18.reuse, UR7, R3 ;  /* 0x0000000712037c24 */ /* 0x040fe2000f8e0203 */
[----:B------:R-:W-:Y:S01]  /*1390*/  IADD3 R5, R163, R5, RZ ;  /* 0x00000005a3057210 */ /* 0x000fe20007ffe0ff */
[----:B------:R-:W-:Y:S01]  /*13a0*/  IMAD.WIDE.U32 R160, R18, UR6, R160 ;  /* 0x0000000612a07c25 */ /* 0x000fe2000f8e00a0 */
[----:B------:R-:W-:-:S02]  /*13b0*/  LEA R165, P3, R164, R40, 0x2 ;  /* 0x00000028a4a57211 */ /* 0x000fc400078610ff */
[----:B------:R-:W-:Y:S02]  /*13c0*/  LEA R163, P2, R162, R38, 0x2 ;  /* 0x00000026a2a37211 */ /* 0x000fe400078410ff */
[----:B------:R-:W-:Y:S02]  /*13d0*/  IADD3 R3, R161, R3, RZ ;  /* 0x00000003a1037210 */ /* 0x000fe40007ffe0ff */
[----:B------:R-:W-:Y:S02]  /*13e0*/  LEA R161, P1, R160, R36, 0x2 ;  /* 0x00000024a0a17211 */ /* 0x000fe400078210ff */
[----:B------:R-:W-:Y:S02]  /*13f0*/  LEA.HI.X R164, R164, R41, R7, 0x2, P3 ;  /* 0x00000029a4a47211 */ /* 0x000fe400018f1407 */
[----:B------:R-:W-:Y:S02]  /*1400*/  LEA.HI.X R162, R162, R39, R5, 0x2, P2 ;  /* 0x00000027a2a27211 */ /* 0x000fe400010f1405 */
[----:B------:R-:W-:Y:S01]  /*1410*/  LEA.HI.X R160, R160, R37, R3, 0x2, P1 ;  /* 0x00000025a0a07211 */ /* 0x000fe200008f1403 */
[----:B------:R-:W-:Y:S06]  /*1420*/  @!P0 BRA `(.L_x_8) ;  /* 0x0000000000308947 */ /* 0x000fec0003800000 */
[----:B------:R-:W-:Y:S02]  /*1430*/  ULDC.64 UR6, c[0x0][0x320] ;  /* 0x0000c80000067ab9 */ /* 0x000fe40000000a00 */
[----:B------:R-:W-:Y:S02]  /*1440*/  IMAD R3, R17, UR6, RZ ;  /* 0x0000000611037c24 */ /* 0x000fe4000f8e02ff */
[----:B------:R-:W-:-:S04]  /*1450*/  IMAD.WIDE.U32 R4, R18, UR6, RZ ;  /* 0x0000000612047c25 */ /* 0x000fc8000f8e00ff */
[----:B------:R-:W-:Y:S01]  /*1460*/  IMAD R0, R18, UR7, R3 ;  /* 0x0000000712007c24 */ /* 0x000fe2000f8e0203 */
[----:B------:R-:W-:Y:S02]  /*1470*/  ULDC.64 UR6, c[0x0][0x2f8] ;  /* 0x0000be0000067ab9 */ /* 0x000fe40000000a00 */
[----:B------:R-:W-:Y:S02]  /*1480*/  IMAD R3, R23, UR6, RZ ;  /* 0x0000000617037c24 */ /* 0x000fe4000f8e02ff */
[----:B------:R-:W-:Y:S02]  /*1490*/  IADD3 R5, R5, R0, RZ ;  /* 0x0000000005057210 */ /* 0x000fe40007ffe0ff */
[C---:B------:R-:W-:Y:S02]  /*14a0*/  IMAD R0, R22.reuse, UR7, R3 ;  /* 0x0000000716007c24 */ /* 0x040fe4000f8e0203 */
[----:B------:R-:W-:-:S03]  /*14b0*/  IMAD.WIDE.U32 R4, R22, UR6, R4 ;  /* 0x0000000616047c25 */ /* 0x000fc6000f8e0004 */
[----:B------:R-:W-:Y:S02]  /*14c0*/  LEA R159, P0, R4, UR4, 0x2 ;  /* 0x00000004049f7c11 */ /* 0x000fe4000f8010ff */
[----:B------:R-:W-:-:S04]  /*14d0*/  IADD3 R0, R5, R0, RZ ;  /* 0x0000000005007210 */ /* 0x000fc80007ffe0ff */
[----:B------:R-:W-:-:S07]  /*14e0*/  LEA.HI.X R158, R4, UR5, R0, 0x2, P0 ;  /* 0x00000005049e7c11 */ /* 0x000fce00080f1400 */
.L_x_8:
[----:B------:R-:W-:Y:S01]  /*14f0*/  ULDC.64 UR4, c[0x0][0x300] ;  /* 0x0000c00000047ab9 */ /* 0x000fe20000000a00 */
[----:B------:R-:W-:Y:S01]  /*1500*/  ULDC.64 UR8, c[0x0][0x350] ;  /* 0x0000d40000087ab9 */ /* 0x000fe20000000a00 */
[----:B------:R-:W-:Y:S01]  /*1510*/  IMAD R3, R17, UR4, RZ ;  /* 0x0000000411037c24 */ /* 0x000fe2000f8e02ff */
[----:B------:R-:W-:Y:S01]  /*1520*/  ULDC.64 UR6, c[0x0][0x358] ;  /* 0x0000d60000067ab9 */ /* 0x000fe20000000a00 */
[----:B------:R-:W-:Y:S01]  /*1530*/  IMAD.WIDE.U32 R10, R18, UR4, RZ ;  /* 0x00000004120a7c25 */ /* 0x000fe2000f8e00ff */
[----:B------:R-:W-:-:S03]  /*1540*/  CS2R R148, SRZ ;  /* 0x0000000000947805 */ /* 0x000fc6000001ff00 */
[C---:B------:R-:W-:Y:S01]  /*1550*/  IMAD R20, R18.reuse, UR5, R3 ;  /* 0x0000000512147c24 */ /* 0x040fe2000f8e0203 */
[----:B------:R-:W-:Y:S01]  /*1560*/  ULDC.64 UR4, c[0x0][0x360] ;  /* 0x0000d80000047ab9 */ /* 0x000fe20000000a00 */
[C---:B------:R-:W-:Y:S02]  /*1570*/  IMAD R3, R17.reuse, UR8, RZ ;  /* 0x0000000811037c24 */ /* 0x040fe4000f8e02ff */
[----:B------:R-:W-:Y:S01]  /*1580*/  IMAD R5, R17, UR6, RZ ;  /* 0x0000000611057c24 */ /* 0x000fe2000f8e02ff */
[----:B------:R-:W-:Y:S01]  /*1590*/  IADD3 R21, R11, R20, RZ ;  /* 0x000000140b157210 */ /* 0x000fe20007ffe0ff */
[C---:B------:R-:W-:Y:S01]  /*15a0*/  IMAD R156, R18.reuse, UR9, R3 ;  /* 0x00000009129c7c24 */ /* 0x040fe2000f8e0203 */
[----:B------:R-:W-:Y:S01]  /*15b0*/  MOV R20, R10 ;  /* 0x0000000a00147202 */ /* 0x000fe20000000f00 */
[----:B------:R-:W-:Y:S02]  /*15c0*/  IMAD R3, R17, UR4, RZ ;  /* 0x0000000411037c24 */ /* 0x000fe4000f8e02ff */
[----:B------:R-:W-:-:S02]  /*15d0*/  IMAD R154, R18, UR7, R5 ;  /* 0x00000007129a7c24 */ /* 0x000fc4000f8e0205 */
[----:B------:R-:W-:-:S04]  /*15e0*/  IMAD.WIDE.U32 R4, R18, UR4, RZ ;  /* 0x0000000412047c25 */ /* 0x000fc8000f8e00ff */
[C---:B------:R-:W-:Y:S01]  /*15f0*/  IMAD R14, R18.reuse, UR5, R3 ;  /* 0x00000005120e7c24 */ /* 0x040fe2000f8e0203 */
[----:B------:R-:W-:Y:S01]  /*1600*/  ULDC.64 UR4, c[0x0][0x368] ;  /* 0x0000da0000047ab9 */ /* 0x000fe20000000a00 */
[C---:B------:R-:W-:Y:S01]  /*1610*/  IMAD.WIDE.U32 R8, R18.reuse, UR8, RZ ;  /* 0x0000000812087c25 */ /* 0x040fe2000f8e00ff */
[----:B------:R-:W-:Y:S02]  /*1620*/  ULDC.64 UR8, c[0x0][0x2e0] ;  /* 0x0000b80000087ab9 */ /* 0x000fe40000000a00 */
[----:B------:R-:W-:Y:S01]  /*1630*/  IADD3 R15, R5, R14, RZ ;  /* 0x0000000e050f7210 */ /* 0x000fe20007ffe0ff */
[----:B------:R-:W-:Y:S01]  /*1640*/  IMAD R3, R17, UR4, RZ ;  /* 0x0000000411037c24 */ /* 0x000fe2000f8e02ff */
[----:B------:R-:W-:Y:S01]  /*1650*/  IADD3 R157, R9, R156, RZ ;  /* 0x0000009c099d7210 */ /* 0x000fe20007ffe0ff */
[----:B------:R-:W-:Y:S01]  /*1660*/  IMAD.WIDE.U32 R6, R18, UR6, RZ ;  /* 0x0000000612067c25 */ /* 0x000fe2000f8e00ff */
[----:B------:R-:W-:Y:S01]  /*1670*/  ULDC.64 UR6, c[0x0][0x378] ;  /* 0x0000de0000067ab9 */ /* 0x000fe20000000a00 */
[----:B------:R-:W-:-:S02]  /*1680*/  MOV R156, R8 ;  /* 0x00000008009c7202 */ /* 0x000fc40000000f00 */
[C---:B------:R-:W-:Y:S01]  /*1690*/  IMAD.WIDE.U32 R36, R18.reuse, UR4, RZ ;  /* 0x0000000412247c25 */ /* 0x040fe2000f8e00ff */
[----:B------:R-:W-:Y:S02]  /*16a0*/  IADD3 R155, R7, R154, RZ ;  /* 0x0000009a079b7210 */ /* 0x000fe40007ffe0ff */
[----:B------:R-:W-:Y:S01]  /*16b0*/  MOV R14, R4 ;  /* 0x00000004000e7202 */ /* 0x000fe20000000f00 */
[C---:B------:R-:W-:Y:S01]  /*16c0*/  IMAD R12, R18.reuse, UR5, R3 ;  /* 0x00000005120c7c24 */ /* 0x040fe2000f8e0203 */
[----:B------:R-:W-:Y:S01]  /*16d0*/  ULDC.64 UR4, c[0x0][0x338] ;  /* 0x0000ce0000047ab9 */ /* 0x000fe20000000a00 */
[----:B------:R-:W-:Y:S01]  /*16e0*/  IMAD R7, R23, UR6, RZ ;  /* 0x0000000617077c24 */ /* 0x000fe2000f8e02ff */
[----:B------:R-:W-:Y:S01]  /*16f0*/  MOV R154, R6 ;  /* 0x00000006009a7202 */ /* 0x000fe20000000f00 */
[----:B------:R-:W-:Y:S01]  /*1700*/  IMAD R3, R17, UR4, RZ ;  /* 0x0000000411037c24 */ /* 0x000fe2000f8e02ff */
[----:B-1----:R-:W-:Y:S01]  /*1710*/  IADD3 R13, R37, R12, RZ ;  /* 0x0000000c250d7210 */ /* 0x002fe20007ffe0ff */
[C---:B------:R-:W-:Y:S01]  /*1720*/  IMAD.WIDE.U32 R4, R18.reuse, UR4, RZ ;  /* 0x0000000412047c25 */ /* 0x040fe2000f8e00ff */
[----:B------:R-:W-:Y:S01]  /*1730*/  MOV R12, R36 ;  /* 0x00000024000c7202 */ /* 0x000fe20000000f00 */
[----:B------:R-:W1:Y:S02]  /*1740*/  LDC R6, c[0x0][0x2b0] ;  /* 0x0000ac00ff067b82 */ /* 0x000e640000000800 */
[----:B------:R-:W-:Y:S01]  /*1750*/  IMAD R10, R18, UR5, R3 ;  /* 0x00000005120a7c24 */ /* 0x000fe2000f8e0203 */
[----:B------:R-:W-:Y:S01]  /*1760*/  ULDC.64 UR4, c[0x0][0x380] ;  /* 0x0000e00000047ab9 */ /* 0x000fe20000000a00 */
[----:B------:R-:W-:-:S02]  /*1770*/  IMAD R7, R22, UR7, R7 ;  /* 0x0000000716077c24 */ /* 0x000fc4000f8e0207 */
[C---:B------:R-:W-:Y:S01]  /*1780*/  IMAD.WIDE.U32 R156, R22.reuse, UR6, R156 ;  /* 0x00000006169c7c25 */ /* 0x040fe2000f8e009c */
[----:B------:R-:W-:Y:S01]  /*1790*/  IADD3 R11, R5, R10, RZ ;  /* 0x0000000a050b7210 */ /* 0x000fe20007ffe0ff */
[----:B------:R-:W-:Y:S01]  /*17a0*/  ULDC.64 UR6, c[0x0][0x388] ;  /* 0x0000e20000067ab9 */ /* 0x000fe20000000a00 */
[----:B------:R-:W-:Y:S01]  /*17b0*/  MOV R10, R4 ;  /* 0x00000004000a7202 */ /* 0x000fe20000000f00 */
[----:B------:R-:W-:Y:S01]  /*17c0*/  IMAD R3, R23, UR4, RZ ;  /* 0x0000000417037c24 */ /* 0x000fe2000f8e02ff */
[----:B------:R-:W-:Y:S01]  /*17d0*/  IADD3 R7, R157, R7, RZ ;  /* 0x000000079d077210 */ /* 0x000fe20007ffe0ff */
[----:B------:R-:W-:Y:S01]  /*17e0*/  IMAD.WIDE.U32 R154, R22, UR4, R154 ;  /* 0x00000004169a7c25 */ /* 0x000fe2000f8e009a */
[----:B------:R-:W-:-:S03]  /*17f0*/  LEA R157, P0, R156, R32, 0x2 ;  /* 0x000000209c9d7211 */ /* 0x000fc600078010ff */
[----:B------:R-:W-:Y:S01]  /*1800*/  IMAD R3, R22, UR5, R3 ;  /* 0x0000000516037c24 */ /* 0x000fe2000f8e0203 */
[----:B------:R-:W-:Y:S01]  /*1810*/  ULDC.64 UR4, c[0x0][0x390] ;  /* 0x0000e40000047ab9 */ /* 0x000fe20000000a00 */
[----:B------:R-:W-:Y:S01]  /*1820*/  LEA.HI.X R156, R156, R33, R7, 0x2, P0 ;  /* 0x000000219c9c7211 */ /* 0x000fe200000f1407 */
[----:B------:R-:W-:Y:S02]  /*1830*/  IMAD R151, R23, UR4, RZ ;  /* 0x0000000417977c24 */ /* 0x000fe4000f8e02ff */
[----:B------:R-:W-:Y:S01]  /*1840*/  IADD3 R3, R155, R3, RZ ;  /* 0x000000039b037210 */ /* 0x000fe20007ffe0ff */
[----:B------:R-:W-:Y:S01]  /*1850*/  IMAD.WIDE.U32 R12, R22, UR4, R12 ;  /* 0x00000004160c7c25 */ /* 0x000fe2000f8e000c */
[----:B------:R-:W-:Y:S02]  /*1860*/  LEA R155, P0, R154, R30, 0x2 ;  /* 0x0000001e9a9b7211 */ /* 0x000fe400078010ff */
[----:B-1----:R-:W-:Y:S01]  /*1870*/  LOP3.LUT R6, R6, 0xff, RZ, 0xc0, !PT ;  /* 0x000000ff06067812 */ /* 0x002fe200078ec0ff */
[----:B------:R-:W-:Y:S01]  /*1880*/  IMAD R151, R22, UR5, R151 ;  /* 0x0000000516977c24 */ /* 0x000fe2000f8e0297 */
[----:B------:R-:W-:Y:S01]  /*1890*/  ULDC.64 UR4, c[0x0][0x278] ;  /* 0x00009e0000047ab9 */ /* 0x000fe20000000a00 */
[----:B------:R-:W-:Y:S01]  /*18a0*/  IMAD R9, R23, UR8, RZ ;  /* 0x0000000817097c24 */ /* 0x000fe2000f8e02ff */
[----:B------:R-:W-:Y:S01]  /*18b0*/  LEA.HI.X R154, R154, R31, R3, 0x2, P0 ;  /* 0x0000001f9a9a7211 */ /* 0x000fe200000f1403 */
[----:B------:R-:W-:Y:S01]  /*18c0*/  IMAD.WIDE.U32 R20, R22, UR8, R20 ;  /* 0x0000000816147c25 */ /* 0x000fe2000f8e0014 */
[----:B------:R-:W-:-:S02]  /*18d0*/  ISETP.NE.U32.AND P0, PT, RZ, UR4, PT ;  /* 0x00000004ff007c0c */ /* 0x000fc4000bf05070 */
[----:B------:R-:W-:Y:S01]  /*18e0*/  IADD3 R151, R13, R151, RZ ;  /* 0x000000970d977210 */ /* 0x000fe20007ffe0ff */
[----:B------:R-:W-:Y:S01]  /*18f0*/  IMAD R9, R22, UR9, R9 ;  /* 0x0000000916097c24 */ /* 0x000fe2000f8e0209 */
[----:B------:R-:W-:Y:S01]  /*1900*/  ULDC.64 UR8, c[0x0][0x340] ;  /* 0x0000d00000087ab9 */ /* 0x000fe20000000a00 */
[----:B------:R-:W-:Y:S01]  /*1910*/  ISETP.NE.AND.EX P0, PT, RZ, UR5, PT, P0 ;  /* 0x00000005ff007c0c */ /* 0x000fe2000bf05300 */
[C---:B------:R-:W-:Y:S01]  /*1920*/  IMAD R153, R23.reuse, UR6, RZ ;  /* 0x0000000617997c24 */ /* 0x040fe2000f8e02ff */
[----:B------:R-:W-:Y:S01]  /*1930*/  LEA R5, P1, R20, R34, 0x2 ;  /* 0x0000002214057211 */ /* 0x000fe200078210ff */
[----:B------:R-:W-:Y:S01]  /*1940*/  IMAD R7, R23, UR8, RZ ;  /* 0x0000000817077c24 */ /* 0x000fe2000f8e02ff */
[----:B------:R-:W-:Y:S01]  /*1950*/  IADD3 R9, R21, R9, RZ ;  /* 0x0000000915097210 */ /* 0x000fe20007ffe0ff */
[C---:B------:R-:W-:Y:S02]  /*1960*/  IMAD R153, R22.reuse, UR7, R153 ;  /* 0x0000000716997c24 */ /* 0x040fe4000f8e0299 */
[----:B------:R-:W-:Y:S01]  /*1970*/  IMAD.WIDE.U32 R14, R22, UR6, R14 ;  /* 0x00000006160e7c25 */ /* 0x000fe2000f8e000e */
[----:B------:R-:W-:-:S02]  /*1980*/  LEA.HI.X R0, R20, R35, R9, 0x2, P1 ;  /* 0x0000002314007211 */ /* 0x000fc400008f1409 */
[----:B------:R-:W-:Y:S01]  /*1990*/  LEA R150, P1, R12, R26, 0x2 ;  /* 0x0000001a0c967211 */ /* 0x000fe200078210ff */
[C---:B------:R-:W-:Y:S01]  /*19a0*/  IMAD R8, R22.reuse, UR9, R7 ;  /* 0x0000000916087c24 */ /* 0x040fe2000f8e0207 */
[----:B------:R-:W-:Y:S01]  /*19b0*/  IADD3 R153, R15, R153, RZ ;  /* 0x000000990f997210 */ /* 0x000fe20007ffe0ff */
[----:B------:R-:W-:Y:S01]  /*19c0*/  IMAD.WIDE.U32 R10, R22, UR8, R10 ;  /* 0x00000008160a7c25 */ /* 0x000fe2000f8e000a */
[----:B------:R-:W-:Y:S02]  /*19d0*/  LEA R152, P2, R14, R28, 0x2 ;  /* 0x0000001c0e987211 */ /* 0x000fe400078410ff */
[----:B------:R-:W-:Y:S02]  /*19e0*/  LEA.HI.X R151, R12, R27, R151, 0x2, P1 ;  /* 0x0000001b0c977211 */ /* 0x000fe400008f1497 */
[----:B------:R-:W-:Y:S02]  /*19f0*/  IADD3 R8, R11, R8, RZ ;  /* 0x000000080b087210 */ /* 0x000fe40007ffe0ff */
[----:B------:R-:W-:-:S02]  /*1a00*/  LEA R4, P3, R10, R24, 0x2 ;  /* 0x000000180a047211 */ /* 0x000fc400078610ff */
[----:B------:R-:W-:Y:S02]  /*1a10*/  LEA.HI.X R153, R14, R29, R153, 0x2, P2 ;  /* 0x0000001d0e997211 */ /* 0x000fe400010f1499 */
[----:B------:R-:W-:Y:S01]  /*1a20*/  LEA.HI.X R3, R10, R19, R8, 0x2, P3 ;  /* 0x000000130a037211 */ /* 0x000fe200018f1408 */
[----:B------:R-:W-:Y:S08]  /*1a30*/  @!P0 BRA `(.L_x_9) ;  /* 0x0000000000308947 */ /* 0x000ff00003800000 */
        /* <DEDUP_REMOVED lines=12> */
.L_x_9:
[----:B------:R-:W-:-:S03]  /*1b00*/  UMOV UR4, 0xffffffff ;  /* 0xffffffff00047882 */ /* 0x000fc60000000000 */
[----:B------:R-:W-:Y:S05]  /*1b10*/  BRA.DIV UR4, `(.L_x_10) ;  /* 0x000001c204a47947 */ /* 0x000fea000b800000 */
[----:B------:R-:W1:Y:S04]  /*1b20*/  SHFL.IDX PT, R167, R167, RZ, 0x1f ;  /* 0x00001fffa7a77589 */ /* 0x000e6800000e0000 */
[----:B------:R-:W4:Y:S04]  /*1b30*/  SHFL.IDX PT, R168, R168, RZ, 0x1f ;  /* 0x00001fffa8a87589 */ /* 0x000f2800000e0000 */
[----:B------:R1:W1:Y:S04]  /*1b40*/  SHFL.IDX PT, R166, R6, RZ, 0x1f ;  /* 0x00001fff06a67589 */ /* 0x00026800000e0000 */
[----:B------:R-:W1:Y:S04]  /*1b50*/  SHFL.IDX PT, R165, R165, RZ, 0x1f ;  /* 0x00001fffa5a57589 */ /* 0x000e6800000e0000 */
[----:B------:R-:W1:Y:S04]  /*1b60*/  SHFL.IDX PT, R164, R164, RZ, 0x1f ;  /* 0x00001fffa4a47589 */ /* 0x000e6800000e0000 */
[----:B------:R-:W1:Y:S04]  /*1b70*/  SHFL.IDX PT, R163, R163, RZ, 0x1f ;  /* 0x00001fffa3a37589 */ /* 0x000e6800000e0000 */
[----:B------:R-:W1:Y:S04]  /*1b80*/  SHFL.IDX PT, R162, R162, RZ, 0x1f ;  /* 0x00001fffa2a27589 */ /* 0x000e6800000e0000 */
[----:B------:R-:W1:Y:S04]  /*1b90*/  SHFL.IDX PT, R161, R161, RZ, 0x1f ;  /* 0x00001fffa1a17589 */ /* 0x000e6800000e0000 */
[----:B------:R-:W1:Y:S04]  /*1ba0*/  SHFL.IDX PT, R160, R160, RZ, 0x1f ;  /* 0x00001fffa0a07589 */ /* 0x000e6800000e0000 */
[----:B------:R-:W1:Y:S04]  /*1bb0*/  SHFL.IDX PT, R159, R159, RZ, 0x1f ;  /* 0x00001fff9f9f7589 */ /* 0x000e6800000e0000 */
[----:B------:R-:W1:Y:S04]  /*1bc0*/  SHFL.IDX PT, R158, R158, RZ, 0x1f ;  /* 0x00001fff9e9e7589 */ /* 0x000e6800000e0000 */
[----:B------:R1:W1:Y:S04]  /*1bd0*/  SHFL.IDX PT, R178, R16, RZ, 0x1f ;  /* 0x00001fff10b27589 */ /* 0x00026800000e0000 */
[----:B----4-:R1:W1:Y:S02]  /*1be0*/  SHFL.IDX PT, R179, R2, RZ, 0x1f ;  /* 0x00001fff02b37589 */ /* 0x01026400000e0000 */
.L_x_119:
[----:B------:R-:W-:-:S03]  /*1bf0*/  UMOV UR4, 0xffffffff ;  /* 0xffffffff00047882 */ /* 0x000fc60000000000 */
[----:B------:R-:W-:Y:S05]  /*1c00*/  BRA.DIV UR4, `(.L_x_11) ;  /* 0x000001c604907947 */ /* 0x000fea000b800000 */
.L_x_122:
[----:B------:R-:W-:-:S03]  /*1c10*/  UMOV UR4, 0xffffffff ;  /* 0xffffffff00047882 */ /* 0x000fc60000000000 */
[----:B------:R-:W-:Y:S05]  /*1c20*/  BRA.DIV UR4, `(.L_x_12) ;  /* 0x000001c604b07947 */ /* 0x000fea000b800000 */
.L_x_125:
[----:B------:R-:W-:-:S03]  /*1c30*/  UMOV UR4, 0xffffffff ;  /* 0xffffffff00047882 */ /* 0x000fc60000000000 */
[----:B------:R-:W-:Y:S05]  /*1c40*/  BRA.DIV UR4, `(.L_x_13) ;  /* 0x000001c604d07947 */ /* 0x000fea000b800000 */
[----:B------:R-:W1:Y:S01]  /*1c50*/  S2R R0, SR_TID.X ;  /* 0x0000000000007919 */ /* 0x000e620000002100 */
[----:B------:R-:W4:Y:S04]  /*1c60*/  SHFL.IDX PT, R157, R157, RZ, 0x1f ;  /* 0x00001fff9d9d7589 */ /* 0x000f2800000e0000 */
[----:B------:R-:W1:Y:S04]  /*1c70*/  SHFL.IDX PT, R156, R156, RZ, 0x1f ;  /* 0x00001fff9c9c7589 */ /* 0x000e6800000e0000 */
[----:B------:R1:W2:Y:S04]  /*1c80*/  SHFL.IDX PT, R176, R4, RZ, 0x1f ;  /* 0x00001fff04b07589 */ /* 0x0002a800000e0000 */
[----:B------:R2:W2:Y:S04]  /*1c90*/  SHFL.IDX PT, R177, R3, RZ, 0x1f ;  /* 0x00001fff03b17589 */ /* 0x0004a800000e0000 */
[----:B------:R-:W2:Y:S04]  /*1ca0*/  SHFL.IDX PT, R155, R155, RZ, 0x1f ;  /* 0x00001fff9b9b7589 */ /* 0x000ea800000e0000 */
[----:B------:R-:W2:Y:S04]  /*1cb0*/  SHFL.IDX PT, R154, R154, RZ, 0x1f ;  /* 0x00001fff9a9a7589 */ /* 0x000ea800000e0000 */
[----:B------:R-:W2:Y:S01]  /*1cc0*/  SHFL.IDX PT, R152, R152, RZ, 0x1f ;  /* 0x00001fff98987589 */ /* 0x000ea200000e0000 */
[----:B-1----:R-:W-:-:S03]  /*1cd0*/  LOP3.LUT R2, R0, 0xffe0, RZ, 0xc0, !PT ;  /* 0x0000ffe000027812 */ /* 0x002fc600078ec0ff */
[----:B------:R-:W1:Y:S01]  /*1ce0*/  SHFL.IDX PT, R153, R153, RZ, 0x1f ;  /* 0x00001fff99997589 */ /* 0x000e6200000e0000 */
[----:B------:R-:W-:-:S03]  /*1cf0*/  SHF.R.U32.HI R2, RZ, 0x5, R2 ;  /* 0x00000005ff027819 */ /* 0x000fc60000011602 */
[----:B------:R-:W1:Y:S04]  /*1d00*/  SHFL.IDX PT, R150, R150, RZ, 0x1f ;  /* 0x00001fff96967589 */ /* 0x000e6800000e0000 */
[----:B------:R-:W1:Y:S04]  /*1d10*/  SHFL.IDX PT, R151, R151, RZ, 0x1f ;  /* 0x00001fff97977589 */ /* 0x000e6800000e0000 */
[----:B------:R-:W1:Y:S04]  /*1d20*/  SHFL.IDX PT, R149, R149, RZ, 0x1f ;  /* 0x00001fff95957589 */ /* 0x000e6800000e0000 */
[----:B------:R-:W1:Y:S04]  /*1d30*/  SHFL.IDX PT, R148, R148, RZ, 0x1f ;  /* 0x00001fff94947589 */ /* 0x000e6800000e0000 */
[----:B--2-4-:R1:W1:Y:S02]  /*1d40*/  SHFL.IDX PT, R14, R2, RZ, 0x1f ;  /* 0x00001fff020e7589 */ /* 0x01426400000e0000 */
.L_x_140:
[----:B------:R-:W2:Y:S02]  /*1d50*/  S2R R147, SR_CTAID.X ;  /* 0x0000000000937919 */ /* 0x000ea40000002500 */
[----:B--2---:R-:W-:-:S05]  /*1d60*/  IMAD.U32 R147, R147, 0x10000, RZ ;  /* 0x0001000093937824 */ /* 0x004fca00078e00ff */
[----:B------:R-:W-:-:S04]  /*1d70*/  SHF.R.S32.HI R146, RZ, 0xa, R147 ;  /* 0x0000000aff927819 */ /* 0x000fc80000011493 */
[----:B------:R-:W-:-:S13]  /*1d80*/  ISETP.GE.AND P0, PT, R146, R168, PT ;  /* 0x000000a89200720c */ /* 0x000fda0003f06270 */
[----:B------:R-:W-:Y:S05]  /*1d90*/  @P0 EXIT ;  /* 0x000000000000094d */ /* 0x000fea0003800000 */
[----:B------:R-:W2:Y:S01]  /*1da0*/  LDC R182, c[0x0][0x2c4] ;  /* 0x0000b100ffb67b82 */ /* 0x000ea20000000800 */
[C---:B-1----:R-:W-:Y:S02]  /*1db0*/  LOP3.LUT R2, R0.reuse, 0x1f, RZ, 0xc0, !PT ;  /* 0x0000001f00027812 */ /* 0x042fe400078ec0ff */
[----:B------:R-:W-:Y:S02]  /*1dc0*/  LOP3.LUT R145, R0, 0x7, RZ, 0xc0, !PT ;  /* 0x0000000700917812 */ /* 0x000fe400078ec0ff */
[--C-:B------:R-:W-:Y:S02]  /*1dd0*/  SHF.R.U32.HI R3, RZ, 0x3, R2.reuse ;  /* 0x00000003ff037819 */ /* 0x100fe40000011602 */
[----:B------:R-:W-:Y:S01]  /*1de0*/  SHF.R.U32.HI R2, RZ, 0x4, R2 ;  /* 0x00000004ff027819 */ /* 0x000fe20000011602 */
[----:B------:R-:W1:Y:S01]  /*1df0*/  LDC R139, c[0x0][0xc] ;  /* 0x00000300ff8b7b82 */ /* 0x000e620000000800 */
[----:B------:R-:W-:Y:S02]  /*1e00*/  LOP3.LUT R3, R3, 0x1, RZ, 0xc0, !PT ;  /* 0x0000000103037812 */ /* 0x000fe400078ec0ff */
[----:B------:R-:W-:Y:S01]  /*1e10*/  PRMT R142, R14, 0x7610, R142 ;  /* 0x000076100e8e7816 */ /* 0x000fe2000000008e */
[----:B------:R-:W-:Y:S01]  /*1e20*/  IMAD.SHL.U32 R2, R2, 0x8, RZ ;  /* 0x0000000802027824 */ /* 0x000fe200078e00ff */
[----:B------:R-:W-:-:S04]  /*1e30*/  LOP3.LUT R3, R3, 0x3, R0, 0x78, !PT ;  /* 0x0000000303037812 */ /* 0x000fc800078e7800 */
[----:B------:R-:W-:Y:S02]  /*1e40*/  LOP3.LUT R3, R3, 0x4, R0, 0xf8, !PT ;  /* 0x0000000403037812 */ /* 0x000fe400078ef800 */
[----:B------:R-:W-:-:S05]  /*1e50*/  LOP3.LUT R2, R2, 0xfffffff8, R145, 0xe2, !PT ;  /* 0xfffffff802027812 */ /* 0x000fca00078ee291 */
[----:B------:R-:W-:Y:S02]  /*1e60*/  IMAD R144, R2, 0x18, R3 ;  /* 0x0000001802907824 */ /* 0x000fe400078e0203 */
[----:B--2---:R-:W-:-:S04]  /*1e70*/  IMAD.WIDE R182, R182, 0x80, RZ ;  /* 0x00000080b6b67825 */ /* 0x004fc800078e02ff */
.L_x_101:
[----:B------:R-:W-:Y:S01]  /*1e80*/  LOP3.LUT R135, R166, 0xff, RZ, 0xc0, !PT ;  /* 0x000000ffa6877812 */ /* 0x000fe200078ec0ff */
[----:B------:R-:W-:-:S03]  /*1e90*/  IMAD.MOV.U32 R137, RZ, RZ, R146 ;  /* 0x000000ffff897224 */ /* 0x000fc600078e0092 */
[----:B------:R-:W-:-:S13]  /*1ea0*/  ISETP.NE.AND P0, PT, R135, 0x1, PT ;  /* 0x000000018700780c */ /* 0x000fda0003f05270 */
[----:B-12-4-:R-:W-:Y:S05]  /*1eb0*/  @!P0 BRA `(.L_x_14) ;  /* 0x00000000001c8947 */ /* 0x016fea0003800000 */
[----:B------:R-:W-:Y:S02]  /*1ec0*/  ISETP.NE.AND P0, PT, R135, 0x2, PT ;  /* 0x000000028700780c */ /* 0x000fe40003f05270 */
[----:B------:R-:W-:-:S11]  /*1ed0*/  MOV R143, RZ ;  /* 0x000000ff008f7202 */ /* 0x000fd60000000f00 */
[----:B------:R-:W-:Y:S05]  /*1ee0*/  @P0 BRA `(.L_x_15) ;  /* 0x00000000001c0947 */ /* 0x000fea0003800000 */
[----:B------:R-:W-:-:S04]  /*1ef0*/  IADD3 R143, R167, R146, -R168 ;  /* 0x00000092a78f7210 */ /* 0x000fc80007ffe8a8 */
[----:B------:R-:W-:-:S04]  /*1f00*/  VIMNMX R143, RZ, R143, !PT ;  /* 0x0000008fff8f7248 */ /* 0x000fc80007fe0100 */
[----:B------:R-:W-:Y:S01]  /*1f10*/  LOP3.LUT R143, R143, 0x7fffff80, RZ, 0xc0, !PT ;  /* 0x7fffff808f8f7812 */ /* 0x000fe200078ec0ff */
[----:B------:R-:W-:Y:S05]  /*1f20*/  BRA `(.L_x_15) ;  /* 0x00000000000c7947 */ /* 0x000fea0003800000 */
.L_x_14:
[----:B------:R-:W-:-:S04]  /*1f30*/  SHF.R.S32.HI R143, RZ, 0x1f, R146 ;  /* 0x0000001fff8f7819 */ /* 0x000fc80000011492 */
[----:B------:R-:W-:-:S04]  /*1f40*/  LEA.HI R143, R143, R146, RZ, 0x7 ;  /* 0x000000928f8f7211 */ /* 0x000fc800078f38ff */
[----:B------:R-:W-:Y:S02]  /*1f50*/  LOP3.LUT R143, R143, 0xffffff80, RZ, 0xc0, !PT ;  /* 0xffffff808f8f7812 */ /* 0x000fe400078ec0ff */
.L_x_15:
[----:B-1----:R-:W-:-:S04]  /*1f60*/  PRMT R0, R139, 0x9910, RZ ;  /* 0x000099108b007816 */ /* 0x002fc800000000ff */
[----:B------:R-:W-:Y:S01]  /*1f70*/  ISETP.GE.AND P0, PT, R0, 0x2, PT ;  /* 0x000000020000780c */ /* 0x000fe20003f06270 */
[----:B------:R-:W-:-:S03]  /*1f80*/  IMAD.MOV.U32 R0, RZ, RZ, RZ ;  /* 0x000000ffff007224 */ /* 0x000fc600078e00ff */
[----:B------:R-:W-:-:S13]  /*1f90*/  ISETP.NE.OR P0, PT, R135, RZ, !P0 ;  /* 0x000000ff8700720c */ /* 0x000fda0004705670 */
[----:B------:R-:W-:Y:S05]  /*1fa0*/  @P0 BRA `(.L_x_16) ;  /* 0x0000000000700947 */ /* 0x000fea0003800000 */
[----:B------:R-:W-:Y:S01]  /*1fb0*/  VIADD R3, R167, 0x7f ;  /* 0x0000007fa7037836 */ /* 0x000fe20000000000 */
[----:B------:R-:W-:-:S04]  /*1fc0*/  SHF.R.S32.HI R5, RZ, 0x9, R147 ;  /* 0x00000009ff057819 */ /* 0x000fc80000011493 */
[----:B------:R-:W-:-:S04]  /*1fd0*/  SHF.R.S32.HI R0, RZ, 0x1f, R3 ;  /* 0x0000001fff007819 */ /* 0x000fc80000011403 */
[----:B------:R-:W-:Y:S02]  /*1fe0*/  LEA.HI R0, R0, R3, RZ, 0x7 ;  /* 0x0000000300007211 */ /* 0x000fe400078f38ff */
[----:B------:R-:W-:Y:S02]  /*1ff0*/  IABS R3, R5 ;  /* 0x0000000500037213 */ /* 0x000fe40000000000 */
[----:B------:R-:W-:-:S04]  /*2000*/  LOP3.LUT R2, R0, 0xffffff80, RZ, 0xc0, !PT ;  /* 0xffffff8000027812 */ /* 0x000fc800078ec0ff */
[-C--:B------:R-:W-:Y:S02]  /*2010*/  IABS R4, R2.reuse ;  /* 0x0000000200047213 */ /* 0x080fe40000000000 */
[----:B------:R-:W-:Y:S02]  /*2020*/  IABS R0, R2 ;  /* 0x0000000200007213 */ /* 0x000fe40000000000 */
[----:B------:R-:W1:Y:S01]  /*2030*/  I2F.RP R10, R4 ;  /* 0x00000004000a7306 */ /* 0x000e620000209400 */
[----:B------:R-:W-:Y:S02]  /*2040*/  ISETP.NE.AND P2, PT, R2, RZ, PT ;  /* 0x000000ff0200720c */ /* 0x000fe40003f45270 */
[----:B------:R-:W-:-:S05]  /*2050*/  IADD3 R0, RZ, -R0, RZ ;  /* 0x80000000ff007210 */ /* 0x000fca0007ffe0ff */
[----:B-1----:R-:W1:Y:S02]  /*2060*/  MUFU.RCP R8, R10 ;  /* 0x0000000a00087308 */ /* 0x002e640000001000 */
[----:B-1----:R-:W-:-:S06]  /*2070*/  VIADD R8, R8, 0xffffffe ;  /* 0x0ffffffe08087836 */ /* 0x002fcc0000000000 */
[----:B------:R-:W1:Y:S02]  /*2080*/  F2I.FTZ.U32.TRUNC.NTZ R9, R8 ;  /* 0x0000000800097305 */ /* 0x000e64000021f000 */
[----:B-1----:R-:W-:Y:S02]  /*2090*/  IMAD.MOV R7, RZ, RZ, -R9 ;  /* 0x000000ffff077224 */ /* 0x002fe400078e0a09 */
[----:B------:R-:W-:Y:S02]  /*20a0*/  IMAD.MOV.U32 R8, RZ, RZ, RZ ;  /* 0x000000ffff087224 */ /* 0x000fe400078e00ff */
[----:B------:R-:W-:-:S04]  /*20b0*/  IMAD R6, R7, R4, RZ ;  /* 0x0000000407067224 */ /* 0x000fc800078e02ff */
[----:B------:R-:W-:-:S06]  /*20c0*/  IMAD.HI.U32 R6, R9, R6, R8 ;  /* 0x0000000609067227 */ /* 0x000fcc00078e0008 */
[----:B------:R-:W-:-:S04]  /*20d0*/  IMAD.HI.U32 R6, R6, R3, RZ ;  /* 0x0000000306067227 */ /* 0x000fc800078e00ff */
[----:B------:R-:W-:-:S05]  /*20e0*/  IMAD R3, R6, R0, R3 ;  /* 0x0000000006037224 */ /* 0x000fca00078e0203 */
[----:B------:R-:W-:-:S13]  /*20f0*/  ISETP.GT.U32.AND P0, PT, R4, R3, PT ;  /* 0x000000030400720c */ /* 0x000fda0003f04070 */
[----:B------:R-:W-:Y:S01]  /*2100*/  @!P0 IMAD.IADD R3, R3, 0x1, -R4 ;  /* 0x0000000103038824 */ /* 0x000fe200078e0a04 */
[----:B------:R-:W-:-:S04]  /*2110*/  ISETP.GE.AND P0, PT, R5, RZ, PT ;  /* 0x000000ff0500720c */ /* 0x000fc80003f06270 */
[----:B------:R-:W-:-:S13]  /*2120*/  ISETP.GT.U32.AND P1, PT, R4, R3, PT ;  /* 0x000000030400720c */ /* 0x000fda0003f24070 */
[----:B------:R-:W-:-:S05]  /*2130*/  @!P1 IMAD.IADD R3, R3, 0x1, -R4 ;  /* 0x0000000103039824 */ /* 0x000fca00078e0a04 */
[----:B------:R-:W-:Y:S02]  /*2140*/  @!P0 IADD3 R3, -R3, RZ, RZ ;  /* 0x000000ff03038210 */ /* 0x000fe40007ffe1ff */
[----:B------:R-:W-:-:S05]  /*2150*/  @!P2 LOP3.LUT R3, RZ, R2, RZ, 0x33, !PT ;  /* 0x00000002ff03a212 */ /* 0x000fca00078e33ff */
[----:B------:R-:W-:-:S07]  /*2160*/  IMAD.MOV.U32 R0, RZ, RZ, R3 ;  /* 0x000000ffff007224 */ /* 0x000fce00078e0003 */
.L_x_16:
[----:B------:R-:W-:Y:S01]  /*2170*/  IMAD.U32 R3, R139, 0x10000, RZ ;  /* 0x000100008b037824 */ /* 0x000fe200078e00ff */
[----:B------:R-:W-:-:S04]  /*2180*/  IADD3 R143, R0, R143, RZ ;  /* 0x0000008f008f7210 */ /* 0x000fc80007ffe0ff */
[----:B------:R-:W-:-:S07]  /*2190*/  LEA.HI.SX32 R146, R3, R146, 0x16 ;  /* 0x0000009203927211 */ /* 0x000fce00078fb2ff */
.L_x_63:
[----:B------:R-:W-:Y:S01]  /*21a0*/  PRMT R0, R139, 0x9910, RZ ;  /* 0x000099108b007816 */ /* 0x000fe200000000ff */
[----:B------:R-:W-:-:S03]  /*21b0*/  VIADD R3, R167, 0x7f ;  /* 0x0000007fa7037836 */ /* 0x000fc60000000000 */
[----:B------:R-:W-:Y:S02]  /*21c0*/  ISETP.GE.AND P0, PT, R0, 0x2, PT ;  /* 0x000000020000780c */ /* 0x000fe40003f06270 */
[----:B------:R-:W-:Y:S02]  /*21d0*/  SHF.R.S32.HI R0, RZ, 0x1f, R3 ;  /* 0x0000001fff007819 */ /* 0x000fe40000011403 */
[----:B------:R-:W-:Y:S02]  /*21e0*/  ISETP.NE.OR P0, PT, R135, RZ, !P0 ;  /* 0x000000ff8700720c */ /* 0x000fe40004705670 */
[----:B------:R-:W-:Y:S01]  /*21f0*/  LEA.HI R0, R0, R3, RZ, 0x7 ;  /* 0x0000000300007211 */ /* 0x000fe200078f38ff */
[----:B------:R-:W-:-:S03]  /*2200*/  IMAD.MOV.U32 R3, RZ, RZ, RZ ;  /* 0x000000ffff037224 */ /* 0x000fc600078e00ff */
[----:B------:R-:W-:-:S07]  /*2210*/  LOP3.LUT R0, R0, 0xffffff80, RZ, 0xc0, !PT ;  /* 0xffffff8000007812 */ /* 0x000fce00078ec0ff */
[----:B-123--:R-:W-:Y:S05]  /*2220*/  @P0 BRA `(.L_x_17) ;  /* 0x0000000000600947 */ /* 0x00efea0003800000 */
[-C--:B------:R-:W-:Y:S02]  /*2230*/  IABS R5, R0.reuse ;  /* 0x0000000000057213 */ /* 0x080fe40000000000 */
[----:B------:R-:W-:Y:S02]  /*2240*/  SHF.R.S32.HI R6, RZ, 0x9, R147 ;  /* 0x00000009ff067819 */ /* 0x000fe40000011493 */
[----:B------:R-:W1:Y:S01]  /*2250*/  I2F.RP R7, R5 ;  /* 0x0000000500077306 */ /* 0x000e620000209400 */
[----:B------:R-:W-:Y:S02]  /*2260*/  IABS R2, R0 ;  /* 0x0000000000027213 */ /* 0x000fe40000000000 */
[----:B------:R-:W-:Y:S02]  /*2270*/  IABS R3, R6 ;  /* 0x0000000600037213 */ /* 0x000fe40000000000 */
[----:B------:R-:W-:Y:S02]  /*2280*/  IADD3 R2, RZ, -R2, RZ ;  /* 0x80000002ff027210 */ /* 0x000fe40007ffe0ff */
[----:B------:R-:W-:Y:S01]  /*2290*/  ISETP.GE.AND P2, PT, R6, RZ, PT ;  /* 0x000000ff0600720c */ /* 0x000fe20003f46270 */
        /* <DEDUP_REMOVED lines=11> */
[----:B------:R-:W-:-:S04]  /*2350*/  ISETP.NE.AND P1, PT, R0, RZ, PT ;  /* 0x000000ff0000720c */ /* 0x000fc80003f25270 */
[----:B------:R-:W-:-:S13]  /*2360*/  ISETP.GT.U32.AND P3, PT, R5, R2, PT ;  /* 0x000000020500720c */ /* 0x000fda0003f64070 */
[----:B------:R-:W-:-:S05]  /*2370*/  @!P3 IADD3 R2, R2, -R5, RZ ;  /* 0x800000050202b210 */ /* 0x000fca0007ffe0ff */
[----:B------:R-:W-:Y:S01]  /*2380*/  @!P2 IMAD.MOV R2, RZ, RZ, -R2 ;  /* 0x000000ffff02a224 */ /* 0x000fe200078e0a02 */
[----:B------:R-:W-:-:S04]  /*2390*/  @!P1 LOP3.LUT R2, RZ, R0, RZ, 0x33, !PT ;  /* 0x00000000ff029212 */ /* 0x000fc800078e33ff */
[----:B------:R-:W-:-:S07]  /*23a0*/  MOV R3, R2 ;  /* 0x0000000200037202 */ /* 0x000fce0000000f00 */
.L_x_17:
[----:B------:R-:W-:-:S04]  /*23b0*/  IADD3 R2, R0, R3, RZ ;  /* 0x0000000300027210 */ /* 0x000fc80007ffe0ff */
[----:B------:R-:W-:-:S13]  /*23c0*/  ISETP.GE.AND P1, PT, R143, R2, PT ;  /* 0x000000028f00720c */ /* 0x000fda0003f26270 */
[----:B------:R-:W-:Y:S05]  /*23d0*/  @P1 BRA `(.L_x_18) ;  /* 0x00000188005c1947 */ /* 0x000fea0003800000 */
[----:B------:R-:W-:Y:S01]  /*23e0*/  UMOV UR5, 0xffffffff ;  /* 0xffffffff00057882 */ /* 0x000fe20000000000 */
[----:B------:R-:W-:Y:S02]  /*23f0*/  LOP3.LUT R13, R142, 0xff, RZ, 0xc0, !PT ;  /* 0x000000ff8e0d7812 */ /* 0x000fe400078ec0ff */
[----:B------:R-:W-:Y:S05]  /*2400*/  BRA.DIV UR5, `(.L_x_19) ;  /* 0x000001c605107947 */ /* 0x000fea000b800000 */
[----:B------:R1:W2:Y:S02]  /*2410*/  SHFL.IDX PT, R142, R13, RZ, 0x1f ;  /* 0x00001fff0d8e7589 */ /* 0x0002a400000e0000 */
.L_x_143:
[----:B------:R-:W-:Y:S01]  /*2420*/  ISETP.GE.AND P1, PT, R143, R167, PT ;  /* 0x000000a78f00720c */ /* 0x000fe20003f26270 */
[----:B------:R-:W-:Y:S01]  /*2430*/  BSSY B0, `(.L_x_20) ;  /* 0x000001a000007945 */ /* 0x000fe20003800000 */
[----:B------:R-:W-:-:S11]  /*2440*/  MOV R141, R143 ;  /* 0x0000008f008d7202 */ /* 0x000fd60000000f00 */
[----:B------:R-:W-:Y:S05]  /*2450*/  @!P1 BRA `(.L_x_21) ;  /* 0x00000000005c9947 */ /* 0x000fea0003800000 */
[-C--:B------:R-:W-:Y:S02]  /*2460*/  IABS R5, R0.reuse ;  /* 0x0000000000057213 */ /* 0x080fe40000000000 */
[----:B------:R-:W-:Y:S02]  /*2470*/  IABS R2, R0 ;  /* 0x0000000000027213 */ /* 0x000fe40000000000 */
[----:B------:R-:W4:Y:S01]  /*2480*/  I2F.RP R8, R5 ;  /* 0x0000000500087306 */ /* 0x000f220000209400 */
[----:B------:R-:W-:Y:S02]  /*2490*/  IABS R3, R143 ;  /* 0x0000008f00037213 */ /* 0x000fe40000000000 */
[----:B------:R-:W-:Y:S02]  /*24a0*/  IADD3 R2, RZ, -R2, RZ ;  /* 0x80000002ff027210 */ /* 0x000fe40007ffe0ff */
[----:B------:R-:W-:-:S03]  /*24b0*/  ISETP.GE.AND P2, PT, R143, RZ, PT ;  /* 0x000000ff8f00720c */ /* 0x000fc60003f46270 */
[----:B----4-:R-:W4:Y:S02]  /*24c0*/  MUFU.RCP R6, R8 ;  /* 0x0000000800067308 */ /* 0x010f240000001000 */
[----:B----4-:R-:W-:-:S06]  /*24d0*/  VIADD R6, R6, 0xffffffe ;  /* 0x0ffffffe06067836 */ /* 0x010fcc0000000000 */
[----:B------:R-:W4:Y:S02]  /*24e0*/  F2I.FTZ.U32.TRUNC.NTZ R7, R6 ;  /* 0x0000000600077305 */ /* 0x000f24000021f000 */
[----:B----4-:R-:W-:Y:S02]  /*24f0*/  IMAD.MOV R4, RZ, RZ, -R7 ;  /* 0x000000ffff047224 */ /* 0x010fe400078e0a07 */
        /* <DEDUP_REMOVED lines=12> */
[----:B------:R-:W-:Y:S02]  /*25c0*/  MOV R141, R2 ;  /* 0x00000002008d7202 */ /* 0x000fe40000000f00 */
.L_x_21:
[----:B------:R-:W-:Y:S05]  /*25d0*/  BSYNC B0 ;  /* 0x0000000000007941 */ /* 0x000fea0003800000 */
.L_x_20:
[----:B------:R-:W4:Y:S01]  /*25e0*/  S2R R175, SR_TID.X ;  /* 0x0000000000af7919 */ /* 0x000f220000002100 */
[----:B------:R-:W-:Y:S01]  /*25f0*/  ISETP.NE.AND P1, PT, R135, 0x1, PT ;  /* 0x000000018700780c */ /* 0x000fe20003f25270 */
[----:B--2---:R-:W-:Y:S01]  /*2600*/  IMAD.SHL.U32 R3, R142, 0x20, RZ ;  /* 0x000000208e037824 */ /* 0x004fe200078e00ff */
[----:B------:R-:W-:-:S04]  /*2610*/  SHF.R.S32.HI R136, RZ, 0x1f, R137 ;  /* 0x0000001fff887819 */ /* 0x000fc80000011489 */
[----:B------:R-:W-:-:S04]  /*2620*/  LEA.HI R136, R136, R137, RZ, 0x7 ;  /* 0x0000008988887211 */ /* 0x000fc800078f38ff */
[----:B------:R-:W-:Y:S02]  /*2630*/  LOP3.LUT R136, R136, 0xffffff80, RZ, 0xc0, !PT ;  /* 0xffffff8088887812 */ /* 0x000fe400078ec0ff */
[----:B----4-:R-:W-:-:S04]  /*2640*/  LOP3.LUT R90, R175, 0x1f, RZ, 0xc0, !PT ;  /* 0x0000001faf5a7812 */ /* 0x010fc800078ec0ff */
[----:B------:R-:W-:Y:S01]  /*2650*/  LOP3.LUT R108, R3, 0x1fe0, R90, 0xe2, !PT ;  /* 0x00001fe0036c7812 */ /* 0x000fe200078ee25a */
[----:B------:R-:W-:Y:S06]  /*2660*/  @!P1 BRA `(.L_x_22) ;  /* 0x0000000000149947 */ /* 0x000fec0003800000 */
[----:B------:R-:W-:-:S13]  /*2670*/  ISETP.NE.AND P1, PT, R135, 0x2, PT ;  /* 0x000000028700780c */ /* 0x000fda0003f25270 */
[----:B------:R-:W-:-:S04]  /*2680*/  @!P1 IADD3 R136, R167, R137, -R168 ;  /* 0x00000089a7889210 */ /* 0x000fc80007ffe8a8 */
[----:B------:R-:W-:-:S04]  /*2690*/  @!P1 VIMNMX R136, RZ, R136, !PT ;  /* 0x00000088ff889248 */ /* 0x000fc80007fe0100 */
[----:B------:R-:W-:Y:S01]  /*26a0*/  @!P1 LOP3.LUT R136, R136, 0x7fffff80, RZ, 0xc0, !PT ;  /* 0x7fffff8088889812 */ /* 0x000fe200078ec0ff */
[----:B------:R-:W-:Y:S02]  /*26b0*/  @P1 IMAD.MOV.U32 R136, RZ, RZ, RZ ;  /* 0x000000ffff881224 */ /* 0x000fe400078e00ff */
.L_x_22:
[----:B------:R-:W-:Y:S01]  /*26c0*/  MOV R3, RZ ;  /* 0x000000ff00037202 */ /* 0x000fe20000000f00 */
[----:B------:R-:W-:Y:S06]  /*26d0*/  @P0 BRA `(.L_x_23) ;  /* 0x0000000000600947 */ /* 0x000fec0003800000 */
[-C--:B------:R-:W-:Y:S02]  /*26e0*/  IABS R5, R0.reuse ;  /* 0x0000000000057213 */ /* 0x080fe40000000000 */
[----:B------:R-:W-:Y:S02]  /*26f0*/  SHF.R.S32.HI R6, RZ, 0x9, R147 ;  /* 0x00000009ff067819 */ /* 0x000fe40000011493 */
[----:B------:R-:W2:Y:S01]  /*2700*/  I2F.RP R7, R5 ;  /* 0x0000000500077306 */ /* 0x000ea20000209400 */
[----:B------:R-:W-:Y:S02]  /*2710*/  IABS R2, R0 ;  /* 0x0000000000027213 */ /* 0x000fe40000000000 */
[----:B------:R-:W-:Y:S02]  /*2720*/  IABS R3, R6 ;  /* 0x0000000600037213 */ /* 0x000fe40000000000 */
[----:B------:R-:W-:Y:S02]  /*2730*/  IADD3 R2, RZ, -R2, RZ ;  /* 0x80000002ff027210 */ /* 0x000fe40007ffe0ff */
[----:B------:R-:W-:Y:S01]  /*2740*/  ISETP.GE.AND P1, PT, R6, RZ, PT ;  /* 0x000000ff0600720c */ /* 0x000fe20003f26270 */
[----:B--2---:R-:W2:Y:S02]  /*2750*/  MUFU.RCP R8, R7 ;  /* 0x0000000700087308 */ /* 0x004ea40000001000 */
[----:B--2---:R-:W-:-:S06]  /*2760*/  VIADD R8, R8, 0xffffffe ;  /* 0x0ffffffe08087836 */ /* 0x004fcc0000000000 */
[----:B------:R-:W2:Y:S02]  /*2770*/  F2I.FTZ.U32.TRUNC.NTZ R9, R8 ;  /* 0x0000000800097305 */ /* 0x000ea4000021f000 */
[----:B--2---:R-:W-:Y:S02]  /*2780*/  IMAD.MOV R4, RZ, RZ, -R9 ;  /* 0x000000ffff047224 */ /* 0x004fe400078e0a09 */
        /* <DEDUP_REMOVED lines=13> */
.L_x_23:
[----:B------:R-:W-:Y:S01]  /*2860*/  LOP3.LUT R0, R108, 0xffff, RZ, 0xc0, !PT ;  /* 0x0000ffff6c007812 */ /* 0x000fe200078ec0ff */
[----:B------:R-:W-:Y:S01]  /*2870*/  BSSY B0, `(.L_x_24) ;  /* 0x0000010000007945 */ /* 0x000fe20003800000 */
[----:B------:R-:W-:Y:S02]  /*2880*/  IMAD.IADD R136, R3, 0x1, R136 ;  /* 0x0000000103887824 */ /* 0x000fe400078e0288 */
[----:B------:R-:W-:-:S13]  /*2890*/  ISETP.GT.U32.AND P0, PT, R0, 0x7f, PT ;  /* 0x0000007f0000780c */ /* 0x000fda0003f04070 */
[----:B------:R-:W-:Y:S05]  /*28a0*/  @P0 BRA `(.L_x_25) ;  /* 0x0000000000300947 */ /* 0x000fea0003800000 */
[----:B------:R-:W-:Y:S02]  /*28b0*/  IMAD.IADD R0, R108, 0x1, R141 ;  /* 0x000000016c007824 */ /* 0x000fe400078e028d */
[----:B------:R-:W-:-:S03]  /*28c0*/  IMAD.MOV.U32 R2, RZ, RZ, RZ ;  /* 0x000000ffff027224 */ /* 0x000fc600078e00ff */
[----:B------:R-:W-:-:S13]  /*28d0*/  ISETP.GE.AND P0, PT, R0, R167, PT ;  /* 0x000000a70000720c */ /* 0x000fda0003f06270 */
[----:B------:R-:W-:Y:S01]  /*28e0*/  @!P0 R2UR UR6, R180 ;  /* 0x00000000b40682ca */ /* 0x000fe200000e0000 */
[----:B------:R-:W-:Y:S01]  /*28f0*/  @!P0 IMAD.WIDE R4, R0, 0x4, R176 ;  /* 0x0000000400048825 */ /* 0x000fe200078e02b0 */
[----:B------:R-:W-:-:S13]  /*2900*/  @!P0 R2UR UR7, R181 ;  /* 0x00000000b50782ca */ /* 0x000fda00000e0000 */
[----:B------:R-:W2:Y:S01]  /*2910*/  @!P0 LD.E R2, desc[UR6][R4.64] ;  /* 0x0000000604028980 */ /* 0x000ea2000c101900 */
[----:B------:R-:W4:Y:S01]  /*2920*/  S2UR UR5, SR_CgaCtaId ;  /* 0x00000000000579c3 */ /* 0x000f220000008800 */
[----:B------:R-:W-:Y:S02]  /*2930*/  UMOV UR6, 0x400 ;  /* 0x0000040000067882 */ /* 0x000fe40000000000 */
[----:B----4-:R-:W-:-:S06]  /*2940*/  ULEA UR5, UR5, UR6, 0x18 ;  /* 0x0000000605057291 */ /* 0x010fcc000f8ec03f */
[----:B------:R-:W-:-:S05]  /*2950*/  LEA R3, R108, UR5, 0x2 ;  /* 0x000000056c037c11 */ /* 0x000fca000f8e10ff */
[----:B--2---:R2:W-:Y:S02]  /*2960*/  STS [R3], R2 ;  /* 0x0000000203007388 */ /* 0x0045e40000000800 */
.L_x_25:
[----:B------:R-:W-:Y:S05]  /*2970*/  BSYNC B0 ;  /* 0x0000000000007941 */ /* 0x000fea0003800000 */
.L_x_24:
[----:B------:R-:W-:Y:S01]  /*2980*/  SHF.R.U32.HI R0, RZ, 0x4, R90 ;  /* 0x00000004ff007819 */ /* 0x000fe2000001165a */
[----:B------:R-:W-:Y:S01]  /*2990*/  UMOV UR5, 0xffffffff ;  /* 0xffffffff00057882 */ /* 0x000fe20000000000 */
[----:B--2---:R-:W-:Y:S02]  /*29a0*/  LOP3.LUT R3, R175, 0xf, RZ, 0xc0, !PT ;  /* 0x0000000faf037812 */ /* 0x004fe400078ec0ff */
[--C-:B------:R-:W-:Y:S02]  /*29b0*/  LOP3.LUT R0, R0, 0x3, R175.reuse, 0x78, !PT ;  /* 0x0000000300007812 */ /* 0x100fe400078e78af */
[----:B-1----:R-:W-:Y:S02]  /*29c0*/  VIADDMNMX R13, R167, -R141, 0x80, PT ;  /* 0x00000080a70d7446 */ /* 0x002fe4000380098d */
[----:B------:R-:W-:-:S05]  /*29d0*/  LOP3.LUT R0, R0, 0x4, R175, 0xf8, !PT ;  /* 0x0000000400007812 */ /* 0x000fca00078ef8af */
[----:B------:R-:W-:Y:S01]  /*29e0*/  IMAD R0, R3, 0x18, R0 ;  /* 0x0000001803007824 */ /* 0x000fe200078e0200 */
[----:B------:R-:W-:Y:S06]  /*29f0*/  BRA.DIV UR5, `(.L_x_26) ;  /* 0x000001be05bc7947 */ /* 0x000fec000b800000 */
[----:B------:R-:W-:Y:S01]  /*2a00*/  VIADDMNMX R140, R168, -R137, 0x40, PT ;  /* 0x00000040a88c7446 */ /* 0x000fe20003800989 */
[----:B------:R1:W2:Y:S05]  /*2a10*/  SHFL.IDX PT, R173, R13, RZ, 0x1f ;  /* 0x00001fff0dad7589 */ /* 0x0002aa00000e0000 */
[----:B------:R-:W4:Y:S02]  /*2a20*/  SHFL.IDX PT, R140, R140, RZ, 0x1f ;  /* 0x00001fff8c8c7589 */ /* 0x000f2400000e0000 */
.L_x_147:
[----:B------:R-:W5:Y:S01]  /*2a30*/  S2R R14, SR_CgaCtaId ;  /* 0x00000000000e7919 */ /* 0x000f620000008800 */
[----:B-1----:R-:W-:Y:S01]  /*2a40*/  SHF.R.S32.HI R13, RZ, 0x1f, R172 ;  /* 0x0000001fff0d7819 */ /* 0x002fe200000114ac */
[----:B------:R-:W-:Y:S01]  /*2a50*/  IMAD.SHL.U32 R116, R108, 0x4, RZ ;  /* 0x000000046c747824 */ /* 0x000fe200078e00ff */
[----:B------:R-:W-:Y:S01]  /*2a60*/  SHF.R.U32.HI R8, RZ, 0x2, R108 ;  /* 0x00000002ff087819 */ /* 0x000fe2000001166c */
[----:B------:R-:W-:Y:S01]  /*2a70*/  VIADD R2, R172, 0xffffffff ;  /* 0xffffffffac027836 */ /* 0x000fe20000000000 */
[----:B------:R-:W-:Y:S01]  /*2a80*/  LEA.HI R13, R13, R172, RZ, 0x5 ;  /* 0x000000ac0d0d7211 */ /* 0x000fe200078f28ff */
[----:B------:R-:W-:Y:S01]  /*2a90*/  IMAD.MOV.U32 R11, RZ, RZ, RZ ;  /* 0x000000ffff0b7224 */ /* 0x000fe200078e00ff */
[----:B------:R-:W-:Y:S01]  /*2aa0*/  LOP3.LUT R7, R108, 0x18, RZ, 0xc0, !PT ;  /* 0x000000186c077812 */ /* 0x000fe200078ec0ff */
[----:B------:R-:W-:Y:S01]  /*2ab0*/  VIADD R4, R172, 0x3e ;  /* 0x0000003eac047836 */ /* 0x000fe20000000000 */
[----:B------:R-:W-:Y:S01]  /*2ac0*/  LOP3.LUT R8, R8, 0x3ffffff8, RZ, 0xc0, !PT ;  /* 0x3ffffff808087812 */ /* 0x000fe200078ec0ff */
[----:B------:R-:W-:Y:S01]  /*2ad0*/  VIADD R9, R172, 0x1f ;  /* 0x0000001fac097836 */ /* 0x000fe20000000000 */
[----:B------:R-:W-:Y:S01]  /*2ae0*/  LOP3.LUT R13, R13, 0xffffffe0, RZ, 0xc0, !PT ;  /* 0xffffffe00d0d7812 */ /* 0x000fe200078ec0ff */
[----:B------:R-:W1:Y:S01]  /*2af0*/  LDC R204, c[0x0][0x2b4] ;  /* 0x0000ad00ffcc7b82 */ /* 0x000e620000000800 */
[----:B------:R-:W-:Y:S01]  /*2b00*/  LOP3.LUT R10, R116, 0x1c, RZ, 0xc0, !PT ;  /* 0x0000001c740a7812 */ /* 0x000fe200078ec0ff */
[----:B------:R-:W-:Y:S01]  /*2b10*/  IMAD.WIDE R202, R174, 0x10, RZ ;  /* 0x00000010aeca7825 */ /* 0x000fe200078e02ff */
[----:B------:R-:W-:-:S02]  /*2b20*/  LEA.HI R7, R7, R8, RZ, 0x1d ;  /* 0x0000000807077211 */ /* 0x000fc400078fe8ff */
[----:B------:R-:W-:Y:S02]  /*2b30*/  CS2R R198, SRZ ;  /* 0x0000000000c67805 */ /* 0x000fe4000001ff00 */
[----:B------:R-:W-:Y:S01]  /*2b40*/  ISETP.GE.U32.AND P5, PT, R2, 0x20, PT ;  /* 0x000000200200780c */ /* 0x000fe20003fa6070 */
[----:B------:R-:W-:Y:S01]  /*2b50*/  IMAD R2, R174, R137, RZ ;  /* 0x00000089ae027224 */ /* 0x000fe200078e02ff */
[----:B------:R-:W-:Y:S01]  /*2b60*/  MOV R3, 0x400 ;  /* 0x0000040000037802 */ /* 0x000fe20000000f00 */
[----:B------:R-:W-:Y:S01]  /*2b70*/  IMAD.IADD R13, R172, 0x1, -R13 ;  /* 0x00000001ac0d7824 */ /* 0x000fe200078e0a0d */
[----:B------:R-:W-:Y:S01]  /*2b80*/  SHF.R.S32.HI R6, RZ, 0x1f, R174 ;  /* 0x0000001fff067819 */ /* 0x000fe200000114ae */
[----:B------:R-:W-:Y:S01]  /*2b90*/  IMAD.WIDE.U32 R16, R174, R7, R10 ;  /* 0x00000007ae107225 */ /* 0x000fe200078e000a */
[----:B------:R-:W-:Y:S02]  /*2ba0*/  ISETP.GE.U32.AND P6, PT, R4, 0x3f, PT ;  /* 0x0000003f0400780c */ /* 0x000fe40003fc6070 */
[----:B------:R-:W-:-:S02]  /*2bb0*/  CS2R R196, SRZ ;  /* 0x0000000000c47805 */ /* 0x000fc4000001ff00 */
[----:B------:R-:W-:Y:S01]  /*2bc0*/  SHF.R.S32.HI R4, RZ, 0x1f, R2 ;  /* 0x0000001fff047819 */ /* 0x000fe20000011402 */
[--C-:B------:R-:W-:Y:S01]  /*2bd0*/  IMAD.IADD R5, R8, 0x1, R7.reuse ;  /* 0x0000000108057824 */ /* 0x100fe200078e0207 */
[----:B------:R-:W-:Y:S01]  /*2be0*/  ISETP.NE.AND P0, PT, R13, RZ, PT ;  /* 0x000000ff0d00720c */ /* 0x000fe20003f05270 */
[----:B------:R-:W-:Y:S01]  /*2bf0*/  IMAD.SHL.U32 R115, R142, 0x20, RZ ;  /* 0x000000208e737824 */ /* 0x000fe200078e00ff */
[----:B------:R-:W-:Y:S01]  /*2c00*/  IADD3 R2, P1, R2, R16, RZ ;  /* 0x0000001002027210 */ /* 0x000fe20007f3e0ff */
[----:B------:R-:W-:Y:S01]  /*2c10*/  VIADD R91, R5, 0x4 ;  /* 0x00000004055b7836 */ /* 0x000fe20000000000 */
[----:B------:R-:W-:Y:S01]  /*2c20*/  SEL R13, R13, 0x20, P0 ;  /* 0x000000200d0d7807 */ /* 0x000fe20000000000 */
[C---:B------:R-:W-:Y:S01]  /*2c30*/  IMAD R8, R5.reuse, 0x60, RZ ;  /* 0x0000006005087824 */ /* 0x040fe200078e02ff */
[----:B-----5:R-:W-:Y:S01]  /*2c40*/  LEA R14, R14, R3, 0x18 ;  /* 0x000000030e0e7211 */ /* 0x020fe200078ec0ff */
[----:B------:R-:W-:Y:S01]  /*2c50*/  IMAD R3, R6, R7, RZ ;  /* 0x0000000706037224 */ /* 0x000fe200078e02ff */
[----:B------:R-:W-:Y:S01]  /*2c60*/  LEA R70, P0, R2, R163, 0x2 ;  /* 0x000000a302467211 */ /* 0x000fe200078010ff */
[C---:B------:R-:W-:Y:S01]  /*2c70*/  VIADD R6, R5.reuse, 0x8 ;  /* 0x0000000805067836 */ /* 0x040fe20000000000 */
[----:B------:R-:W-:Y:S01]  /*2c80*/  LOP3.LUT R111, R108, 0x3, R7, 0x48, !PT ;  /* 0x000000036c6f7812 */ /* 0x000fe200078e4807 */
[----:B------:R-:W-:Y:S01]  /*2c90*/  IMAD.SHL.U32 R113, R142, 0x10, RZ ;  /* 0x000000108e717824 */ /* 0x000fe200078e00ff */
[----:B------:R-:W-:Y:S01]  /*2ca0*/  IADD3.X R3, R4, R17, R3, P1, !PT ;  /* 0x0000001104037210 */ /* 0x000fe20000ffe403 */
[----:B------:R-:W-:Y:S01]  /*2cb0*/  VIADD R4, R5, 0xc ;  /* 0x0000000c05047836 */ /* 0x000fe20000000000 */
[C---:B----4-:R-:W-:Y:S01]  /*2cc0*/  ISETP.GE.AND P1, PT, R7.reuse, R140, PT ;  /* 0x0000008c0700720c */ /* 0x050fe20003f26270 */
[----:B------:R-:W-:Y:S01]  /*2cd0*/  VIADD R200, R14, 0x200 ;  /* 0x000002000ec87836 */ /* 0x000fe20000000000 */
[----:B------:R-:W-:Y:S01]  /*2ce0*/  LEA.HI.X R71, R2, R162, R3, 0x2, P0 ;  /* 0x000000a202477211 */ /* 0x000fe200000f1403 */
[----:B------:R-:W-:Y:S01]  /*2cf0*/  VIADD R3, R7, 0x4 ;  /* 0x0000000407037836 */ /* 0x000fe20000000000 */
[----:B------:R-:W-:-:S02]  /*2d00*/  VIMNMX R17, R172, R13, PT ;  /* 0x0000000dac117248 */ /* 0x000fc40003fe0100 */
[----:B------:R-:W-:Y:S02]  /*2d10*/  CS2R R194, SRZ ;  /* 0x0000000000c27805 */ /* 0x000fe4000001ff00 */
[----:B------:R-:W-:Y:S02]  /*2d20*/  SEL R15, RZ, 0x1, P1 ;  /* 0x00000001ff0f7807 */ /* 0x000fe40000800000 */
[----:B------:R-:W-:Y:S02]  /*2d30*/  CS2R R192, SRZ ;  /* 0x0000000000c07805 */ /* 0x000fe4000001ff00 */
[----:B------:R-:W-:Y:S02]  /*2d40*/  ISETP.LT.AND P0, PT, R10, R17, !P1 ;  /* 0x000000110a00720c */ /* 0x000fe40004f01270 */
[----:B------:R-:W-:Y:S02]  /*2d50*/  CS2R R190, SRZ ;  /* 0x0000000000be7805 */ /* 0x000fe4000001ff00 */
[----:B------:R-:W-:-:S02]  /*2d60*/  ISETP.GE.AND P1, PT, R3, R140, PT ;  /* 0x0000008c0300720c */ /* 0x000fc40003f26270 */
[----:B------:R-:W-:Y:S02]  /*2d70*/  CS2R R188, SRZ ;  /* 0x0000000000bc7805 */ /* 0x000fe4000001ff00 */
[----:B--2---:R-:W-:Y:S02]  /*2d80*/  ISETP.GE.AND P2, PT, R6, R173, PT ;  /* 0x000000ad0600720c */ /* 0x004fe40003f46270 */
[----:B------:R-:W-:Y:S02]  /*2d90*/  CS2R R186, SRZ ;  /* 0x0000000000ba7805 */ /* 0x000fe4000001ff00 */
[----:B------:R-:W-:Y:S02]  /*2da0*/  SEL R210, RZ, 0xffffffff, P1 ;  /* 0xffffffffffd27807 */ /* 0x000fe40000800000 */
[----:B------:R-:W-:Y:S02]  /*2db0*/  CS2R R184, SRZ ;  /* 0x0000000000b87805 */ /* 0x000fe4000001ff00 */
[----:B------:R-:W-:Y:S01]  /*2dc0*/  ISETP.LT.AND P1, PT, R10, R17, !P1 ;  /* 0x000000110a00720c */ /* 0x000fe20004f21270 */
[----:B------:R-:W-:Y:S01]  /*2dd0*/  IMAD.MOV.U32 R134, RZ, RZ, RZ ;  /* 0x000000ffff867224 */ /* 0x000fe200078e00ff */
[-C--:B------:R-:W-:Y:S01]  /*2de0*/  ISETP.GE.AND P3, PT, R4, R173.reuse, PT ;  /* 0x000000ad0400720c */ /* 0x080fe20003f66270 */
[----:B------:R-:W-:Y:S01]  /*2df0*/  IMAD R4, R7, 0x60, RZ ;  /* 0x0000006007047824 */ /* 0x000fe200078e02ff */
[----:B------:R-:W-:Y:S01]  /*2e00*/  SEL R2, RZ, 0xffffffff, !P1 ;  /* 0xffffffffff027807 */ /* 0x000fe20004800000 */
[----:B------:R-:W-:Y:S01]  /*2e10*/  IMAD.SHL.U32 R210, R210, 0x2, RZ ;  /* 0x00000002d2d27824 */ /* 0x000fe200078e00ff */
[----:B------:R-:W-:Y:S01]  /*2e20*/  ISETP.GE.AND P1, PT, R91, R173, PT ;  /* 0x000000ad5b00720c */ /* 0x000fe20003f26270 */
[----:B------:R-:W-:Y:S01]  /*2e30*/  IMAD.MOV.U32 R171, RZ, RZ, RZ ;  /* 0x000000ffffab7224 */ /* 0x000fe200078e00ff */
[----:B------:R-:W-:Y:S01]  /*2e40*/  LOP3.LUT R3, R108, 0x3, R3, 0x48, !PT ;  /* 0x000000036c037812 */ /* 0x000fe200078e4803 */
[----:B------:R-:W-:Y:S01]  /*2e50*/  IMAD.SHL.U32 R2, R2, 0x2, RZ ;  /* 0x0000000202027824 */ /* 0x000fe200078e00ff */
[----:B------:R-:W-:-:S02]  /*2e60*/  SEL R6, RZ, 0xffffffff, P1 ;  /* 0xffffffffff067807 */ /* 0x000fc40000800000 */
[----:B------:R-:W-:Y:S02]  /*2e70*/  CS2R R132, SRZ ;  /* 0x0000000000847805 */ /* 0x000fe4000001ff00 */
[----:B------:R-:W-:Y:S02]  /*2e80*/  SHF.R.S32.HI R212, RZ, 0x1f, R9 ;  /* 0x0000001fffd47819 */ /* 0x000fe40000011409 */
[----:B------:R-:W-:Y:S02]  /*2e90*/  CS2R R130, SRZ ;  /* 0x0000000000827805 */ /* 0x000fe4000001ff00 */
[----:B------:R-:W-:Y:S01]  /*2ea0*/  SEL R7, RZ, 0x1, !P0 ;  /* 0x00000001ff077807 */ /* 0x000fe20004000000 */
[----:B------:R-:W-:Y:S01]  /*2eb0*/  IMAD.SHL.U32 R6, R6, 0x2, RZ ;  /* 0x0000000206067824 */ /* 0x000fe200078e00ff */
[----:B------:R-:W-:Y:S02]  /*2ec0*/  ISETP.GE.AND P0, PT, R5, R173, PT ;  /* 0x000000ad0500720c */ /* 0x000fe40003f06270 */
[----:B------:R-:W-:-:S02]  /*2ed0*/  CS2R R128, SRZ ;  /* 0x0000000000807805 */ /* 0x000fc4000001ff00 */
[--C-:B------:R-:W-:Y:S02]  /*2ee0*/  LOP3.LUT R111, R111, 0x4, R108.reuse, 0xf8, !PT ;  /* 0x000000046f6f7812 */ /* 0x100fe400078ef86c */
[----:B------:R-:W-:Y:S02]  /*2ef0*/  CS2R R126, SRZ ;  /* 0x00000000007e7805 */ /* 0x000fe4000001ff00 */
[----:B------:R-:W-:Y:S02]  /*2f00*/  LOP3.LUT R3, R3, 0x4, R108, 0xf4, !PT ;  /* 0x0000000403037812 */ /* 0x000fe400078ef46c */
[----:B------:R-:W-:Y:S02]  /*2f10*/  CS2R R124, SRZ ;  /* 0x00000000007c7805 */ /* 0x000fe4000001ff00 */
[----:B------:R-:W-:Y:S01]  /*2f20*/  LEA.HI R212, R212, R9, RZ, 0x5 ;  /* 0x00000009d4d47211 */ /* 0x000fe200078f28ff */
[--C-:B------:R-:W-:Y:S01]  /*2f30*/  IMAD R111, R111, 0x4, R4.reuse ;  /* 0x000000046f6f7824 */ /* 0x100fe200078e0204 */
[----:B------:R-:W-:Y:S01]  /*2f40*/  SEL R9, RZ, 0x1, P0 ;  /* 0x00000001ff097807 */ /* 0x000fe20000000000 */
[----:B------:R-:W-:Y:S01]  /*2f50*/  IMAD R3, R3, 0x4, R4 ;  /* 0x0000000403037824 */ /* 0x000fe200078e0204 */
[----:B------:R-:W-:-:S02]  /*2f60*/  LOP3.LUT R210, R210, 0x2, R15, 0xe2, !PT ;  /* 0x00000002d2d27812 */ /* 0x000fc400078ee20f */
[----:B------:R-:W-:Y:S02]  /*2f70*/  CS2R R122, SRZ ;  /* 0x00000000007a7805 */ /* 0x000fe4000001ff00 */
[----:B------:R-:W-:Y:S02]  /*2f80*/  SEL R4, RZ, 0x4, P2 ;  /* 0x00000004ff047807 */ /* 0x000fe40001000000 */
[----:B------:R-:W-:Y:S02]  /*2f90*/  CS2R R120, SRZ ;  /* 0x0000000000787805 */ /* 0x000fe4000001ff00 */
[----:B------:R-:W-:Y:S02]  /*2fa0*/  SEL R211, RZ, 0x8, P3 ;  /* 0x00000008ffd37807 */ /* 0x000fe40001800000 */
[----:B------:R-:W-:Y:S02]  /*2fb0*/  CS2R R36, SRZ ;  /* 0x0000000000247805 */ /* 0x000fe4000001ff00 */
[----:B------:R-:W-:-:S02]  /*2fc0*/  LOP3.LUT R6, R6, 0x2, R9, 0xe2, !PT ;  /* 0x0000000206067812 */ /* 0x000fc400078ee209 */
[----:B------:R-:W-:Y:S02]  /*2fd0*/  CS2R R38, SRZ ;  /* 0x0000000000267805 */ /* 0x000fe4000001ff00 */
[----:B------:R-:W-:Y:S02]  /*2fe0*/  SEL R210, R210, RZ, P5 ;  /* 0x000000ffd2d27207 */ /* 0x000fe40002800000 */
[----:B------:R-:W-:Y:S02]  /*2ff0*/  CS2R R32, SRZ ;  /* 0x0000000000207805 */ /* 0x000fe4000001ff00 */
[----:B------:R-:W-:Y:S02]  /*3000*/  LOP3.LUT R2, R2, 0x2, R7, 0xe2, !PT ;  /* 0x0000000202027812 */ /* 0x000fe400078ee207 */
[----:B------:R-:W-:Y:S02]  /*3010*/  CS2R R34, SRZ ;  /* 0x0000000000227805 */ /* 0x000fe4000001ff00 */
[----:B------:R-:W-:-:S02]  /*3020*/  ISETP.LT.AND P0, PT, R10, R17, !P0 ;  /* 0x000000110a00720c */ /* 0x000fc40004701270 */
[----:B------:R-:W-:Y:S02]  /*3030*/  CS2R R28, SRZ ;  /* 0x00000000001c7805 */ /* 0x000fe4000001ff00 */
[----:B------:R-:W-:Y:S01]  /*3040*/  LOP3.LUT R211, R211, R4, R6, 0xfe, !PT ;  /* 0x00000004d3d37212 */ /* 0x000fe200078efe06 */
[----:B------:R-:W-:Y:S01]  /*3050*/  IMAD.SHL.U32 R6, R210, 0x10, RZ ;  /* 0x00000010d2067824 */ /* 0x000fe200078e00ff */
[----:B------:R-:W-:Y:S01]  /*3060*/  SEL R7, R2, RZ, P6 ;  /* 0x000000ff02077207 */ /* 0x000fe20003000000 */
[----:B------:R-:W-:Y:S01]  /*3070*/  IMAD.SHL.U32 R4, R210, 0x8, RZ ;  /* 0x00000008d2047824 */ /* 0x000fe200078e00ff */
[CC--:B------:R-:W-:Y:S02]  /*3080*/  ISETP.LT.AND P1, PT, R10.reuse, R17.reuse, !P1 ;  /* 0x000000110a00720c */ /* 0x0c0fe40004f21270 */
[----:B------:R-:W-:Y:S02]  /*3090*/  CS2R R30, SRZ ;  /* 0x00000000001e7805 */ /* 0x000fe4000001ff00 */
[----:B------:R-:W-:-:S02]  /*30a0*/  ISETP.LT.AND P2, PT, R10, R17, !P2 ;  /* 0x000000110a00720c */ /* 0x000fc40005741270 */
[----:B------:R-:W-:Y:S02]  /*30b0*/  CS2R R22, SRZ ;  /* 0x0000000000167805 */ /* 0x000fe4000001ff00 */
[----:B------:R-:W-:Y:S01]  /*30c0*/  ISETP.LT.AND P3, PT, R10, R17, !P3 ;  /* 0x000000110a00720c */ /* 0x000fe20005f61270 */
[----:B-1----:R-:W-:Y:S01]  /*30d0*/  IMAD.WIDE R10, R5, R204, R10 ;  /* 0x000000cc050a7225 */ /* 0x002fe200078e020a */
[----:B------:R-:W-:Y:S02]  /*30e0*/  SEL R2, RZ, 0x1, !P0 ;  /* 0x00000001ff027807 */ /* 0x000fe40004000000 */
[----:B------:R-:W-:Y:S02]  /*30f0*/  CS2R R24, SRZ ;  /* 0x0000000000187805 */ /* 0x000fe4000001ff00 */
[----:B------:R-:W-:Y:S01]  /*3100*/  LOP3.LUT P4, RZ, R6, 0x10, RZ, 0xc0, !PT ;  /* 0x0000001006ff7812 */ /* 0x000fe2000788c0ff */
[----:B------:R-:W-:Y:S01]  /*3110*/  IMAD.SHL.U32 R6, R7, 0x10, RZ ;  /* 0x0000001007067824 */ /* 0x000fe200078e00ff */
[----:B------:R-:W-:-:S02]  /*3120*/  P2R R2, PR, R2, 0xf ;  /* 0x0000000f02027803 */ /* 0x000fc40000000000 */
[----:B------:R-:W-:Y:S02]  /*3130*/  CS2R R26, SRZ ;  /* 0x00000000001a7805 */ /* 0x000fe4000001ff00 */
[----:B------:R-:W-:Y:S01]  /*3140*/  LOP3.LUT P0, RZ, R4, 0x10, RZ, 0xc0, !PT ;  /* 0x0000001004ff7812 */ /* 0x000fe2000780c0ff */
[----:B------:R-:W-:Y:S01]  /*3150*/  IMAD.SHL.U32 R4, R7, 0x8, RZ ;  /* 0x0000000807047824 */ /* 0x000fe200078e00ff */
[----:B------:R-:W-:Y:S01]  /*3160*/  SEL R2, R2, RZ, P6 ;  /* 0x000000ff02027207 */ /* 0x000fe20003000000 */
[C---:B------:R-:W-:Y:S01]  /*3170*/  IMAD R7, R111.reuse, 0x4, R14 ;  /* 0x000000046f077824 */ /* 0x040fe200078e020e */
[----:B------:R-:W-:Y:S01]  /*3180*/  LOP3.LUT P1, RZ, R6, 0x10, RZ, 0xc0, !PT ;  /* 0x0000001006ff7812 */ /* 0x000fe2000782c0ff */
[--C-:B------:R-:W-:Y:S01]  /*3190*/  IMAD R111, R111, 0x4, R200.reuse ;  /* 0x000000046f6f7824 */ /* 0x100fe200078e02c8 */
[----:B------:R-:W-:Y:S01]  /*31a0*/  R2UR UR8, R180 ;  /* 0x00000000b40872ca */ /* 0x000fe200000e0000 */
[----:B------:R-:W-:Y:S01]  /*31b0*/  IMAD.SHL.U32 R9, R2, 0x8, RZ ;  /* 0x0000000802097824 */ /* 0x000fe200078e00ff */
[----:B------:R-:W-:Y:S01]  /*31c0*/  R2UR UR9, R181 ;  /* 0x00000000b50972ca */ /* 0x000fe200000e0000 */
[----:B------:R-:W-:Y:S01]  /*31d0*/  IMAD R110, R3, 0x4, R200 ;  /* 0x00000004036e7824 */ /* 0x000fe200078e02c8 */
[----:B------:R-:W-:Y:S01]  /*31e0*/  LOP3.LUT P6, RZ, R4, 0x10, RZ, 0xc0, !PT ;  /* 0x0000001004ff7812 */ /* 0x000fe200078cc0ff */
[----:B------:R-:W-:Y:S01]  /*31f0*/  IMAD.SHL.U32 R4, R2, 0x10, RZ ;  /* 0x0000001002047824 */ /* 0x000fe200078e00ff */
[----:B------:R-:W-:-:S02]  /*3200*/  R2UR UR6, R180 ;  /* 0x00000000b40672ca */ /* 0x000fc400000e0000 */
[----:B------:R-:W-:Y:S02]  /*3210*/  R2UR UR7, R181 ;  /* 0x00000000b50772ca */ /* 0x000fe400000e0000 */
[----:B------:R-:W-:Y:S02]  /*3220*/  IADD3 R16, P2, R202, R70, RZ ;  /* 0x00000046ca107210 */ /* 0x000fe40007f5e0ff */
[----:B------:R-:W-:Y:S01]  /*3230*/  LOP3.LUT R109, R108, 0x3, R5, 0x48, !PT ;  /* 0x000000036c6d7812 */ /* 0x000fe200078e4805 */
[----:B------:R-:W-:Y:S01]  /*3240*/  IMAD R5, R141, R204, RZ ;  /* 0x000000cc8d057224 */ /* 0x000fe200078e02ff */
[----:B------:R-:W-:Y:S01]  /*3250*/  LOP3.LUT P3, RZ, R4, 0x10, RZ, 0xc0, !PT ;  /* 0x0000001004ff7812 */ /* 0x000fe2000786c0ff */
[----:B------:R-:W-:Y:S01]  /*3260*/  IMAD.X R17, R203, 0x1, R71, P2 ;  /* 0x00000001cb117824 */ /* 0x000fe200010e0647 */
[----:B------:R-:W-:Y:S01]  /*3270*/  LOP3.LUT R91, R108, 0x3, R91, 0x48, !PT ;  /* 0x000000036c5b7812 */ /* 0x000fe200078e485b */
[----:B------:R-:W-:Y:S01]  /*3280*/  IMAD R4, R3, 0x4, R14 ;  /* 0x0000000403047824 */ /* 0x000fe200078e020e */
[----:B------:R-:W-:Y:S01]  /*3290*/  IADD3 R6, P2, R5, R10, RZ ;  /* 0x0000000a05067210 */ /* 0x000fe20007f5e0ff */
[----:B------:R-:W-:Y:S01]  /*32a0*/  @!PT LDS RZ, [RZ] ;  /* 0x00000000fffff984 */ /* 0x000fe20000000800 */
[----:B------:R-:W-:Y:S01]  /*32b0*/  @!PT LDS RZ, [RZ] ;  /* 0x00000000fffff984 */ /* 0x000fe20000000800 */
[----:B------:R-:W-:Y:S01]  /*32c0*/  @!PT LDS RZ, [RZ] ;  /* 0x00000000fffff984 */ /* 0x000fe20000000800 */
[----:B------:R1:W-:Y:S01]  /*32d0*/  LDGSTS.E.BYPASS.LTC128B.128 [R7+0x200], desc[UR8][R70.64], P1 ;  /* 0x0020000046077fae */ /* 0x0003e20008901d48 */
[----:B------:R-:W-:Y:S01]  /*32e0*/  IMAD.WIDE R204, R204, 0x10, RZ ;  /* 0x00000010cccc7825 */ /* 0x000fe200078e02ff */
[----:B------:R-:W-:-:S02]  /*32f0*/  LOP3.LUT R109, R109, 0x4, R108, 0xf8, !PT ;  /* 0x000000046d6d7812 */ /* 0x000fc400078ef86c */
[----:B------:R2:W-:Y:S01]  /*3300*/  LDGSTS.E.BYPASS.LTC128B.128 [R4+0x800], desc[UR6][R16.64], P6 ;  /* 0x0080000010047fae */ /* 0x0005e2000b101d46 */
[----:B------:R-:W-:Y:S02]  /*3310*/  LOP3.LUT R91, R91, 0x4, R108, 0xf4, !PT ;  /* 0x000000045b5b7812 */ /* 0x000fe400078ef46c */
[----:B------:R-:W-:Y:S01]  /*3320*/  LEA.HI.X.SX32 R5, R5, R11, 0x1, P2 ;  /* 0x0000000b05057211 */ /* 0x000fe200010f0eff */
[--C-:B------:R-:W-:Y:S01]  /*3330*/  IMAD R109, R109, 0x4, R8.reuse ;  /* 0x000000046d6d7824 */ /* 0x100fe200078e0208 */
[----:B------:R-:W-:Y:S01]  /*3340*/  LEA R10, P6, R6, R165, 0x2 ;  /* 0x000000a5060a7211 */ /* 0x000fe200078c10ff */
[----:B------:R-:W-:Y:S01]  /*3350*/  IMAD R91, R91, 0x4, R8 ;  /* 0x000000045b5b7824 */ /* 0x000fe200078e0208 */
[----:B------:R-:W-:Y:S01]  /*3360*/  SEL R211, R211, RZ, P5 ;  /* 0x000000ffd3d37207 */ /* 0x000fe20002800000 */
[----:B------:R-:W-:Y:S01]  /*3370*/  IMAD.SHL.U32 R8, R2, 0x4, RZ ;  /* 0x0000000402087824 */ /* 0x000fe200078e00ff */
[----:B------:R-:W-:Y:S01]  /*3380*/  LEA.HI.X R11, R6, R164, R5, 0x2, P6 ;  /* 0x000000a4060b7211 */ /* 0x000fe200030f1405 */
[----:B------:R-:W-:Y:S01]  /*3390*/  IMAD.SHL.U32 R2, R2, 0x2, RZ ;  /* 0x0000000202027824 */ /* 0x000fe200078e00ff */
[----:B------:R-:W-:Y:S01]  /*33a0*/  IADD3 R20, P5, R204, R10, RZ ;  /* 0x0000000acc147210 */ /* 0x000fe20007fbe0ff */
[----:B------:R-:W-:Y:S01]  /*33b0*/  IMAD R5, R109, 0x4, R14 ;  /* 0x000000046d057824 */ /* 0x000fe200078e020e */
[----:B------:R-:W-:Y:S01]  /*33c0*/  LOP3.LUT P2, RZ, R9, 0x10, RZ, 0xc0, !PT ;  /* 0x0000001009ff7812 */ /* 0x000fe2000784c0ff */
[----:B------:R-:W-:Y:S01]  /*33d0*/  IMAD.SHL.U32 R6, R211, 0x8, RZ ;  /* 0x00000008d3067824 */ /* 0x000fe200078e00ff */
[----:B------:R-:W-:Y:S01]  /*33e0*/  LOP3.LUT P1, RZ, R8, 0x10, RZ, 0xc0, !PT ;  /* 0x0000001008ff7812 */ /* 0x000fe2000782c0ff */
[----:B------:R-:W-:Y:S01]  /*33f0*/  IMAD.X R21, R205, 0x1, R11, P5 ;  /* 0x00000001cd157824 */ /* 0x000fe200028e060b */
[----:B------:R-:W-:Y:S01]  /*3400*/  IADD3 R18, P5, R204, R20, RZ ;  /* 0x00000014cc127210 */ /* 0x000fe20007fbe0ff */
[----:B------:R4:W-:Y:S01]  /*3410*/  LDGSTS.E.BYPASS.LTC128B.128 [R5+0x6200], desc[UR8][R10.64], P3 ;  /* 0x062000000a057fae */ /* 0x0009e20009901d48 */
[----:B------:R-:W-:Y:S01]  /*3420*/  LOP3.LUT P6, RZ, R2, 0x10, RZ, 0xc0, !PT ;  /* 0x0000001002ff7812 */ /* 0x000fe200078cc0ff */
[----:B------:R-:W-:Y:S01]  /*3430*/  IMAD.SHL.U32 R2, R211, 0x10, RZ ;  /* 0x00000010d3027824 */ /* 0x000fe200078e00ff */
[----:B------:R-:W-:Y:S01]  /*3440*/  R2UR UR10, R180 ;  /* 0x00000000b40a72ca */ /* 0x000fe200000e0000 */
[----:B------:R-:W-:Y:S01]  /*3450*/  IMAD.X R19, R205, 0x1, R21, P5 ;  /* 0x00000001cd137824 */ /* 0x000fe200028e0615 */
[----:B------:R-:W-:Y:S01]  /*3460*/  R2UR UR11, R181 ;  /* 0x00000000b50b72ca */ /* 0x000fe200000e0000 */
[----:B-1----:R-:W-:Y:S01]  /*3470*/  IMAD.WIDE R70, R13, 0x4, R70 ;  /* 0x000000040d467825 */ /* 0x002fe200078e0246 */
[----:B------:R-:W-:-:S02]  /*3480*/  LOP3.LUT P3, RZ, R2, 0x10, RZ, 0xc0, !PT ;  /* 0x0000001002ff7812 */ /* 0x000fc4000786c0ff */
[----:B--2---:R-:W-:Y:S01]  /*3490*/  IADD3 R16, P5, R204, R18, RZ ;  /* 0x00000012cc107210 */ /* 0x004fe20007fbe0ff */
[----:B------:R-:W-:Y:S01]  /*34a0*/  IMAD R2, R91, 0x4, R14 ;  /* 0x000000045b027824 */ /* 0x000fe200078e020e */
[----:B------:R-:W-:Y:S01]  /*34b0*/  R2UR UR14, R180 ;  /* 0x00000000b40e72ca */ /* 0x000fe200000e0000 */
[----:B------:R-:W-:Y:S01]  /*34c0*/  IMAD.WIDE R12, R13, 0x4, R10 ;  /* 0x000000040d0c7825 */ /* 0x000fe200078e020a */
[----:B------:R-:W-:Y:S02]  /*34d0*/  R2UR UR15, R181 ;  /* 0x00000000b50f72ca */ /* 0x000fe400000e0000 */
[----:B------:R1:W-:Y:S01]  /*34e0*/  LDGSTS.E.BYPASS.LTC128B.128 [R2+0x6800], desc[UR6][R20.64], P2 ;  /* 0x0680000014027fae */ /* 0x0003e20009101d46 */
[----:B------:R-:W-:Y:S01]  /*34f0*/  IMAD.X R17, R205, 0x1, R19, P5 ;  /* 0x00000001cd117824 */ /* 0x000fe200028e0613 */
[----:B------:R-:W-:Y:S01]  /*3500*/  LOP3.LUT P2, RZ, R6, 0x10, RZ, 0xc0, !PT ;  /* 0x0000001006ff7812 */ /* 0x000fe2000784c0ff */
[C---:B------:R-:W-:Y:S01]  /*3510*/  IMAD.SHL.U32 R8, R211.reuse, 0x4, RZ ;  /* 0x00000004d3087824 */ /* 0x040fe200078e00ff */
[----:B------:R2:W-:Y:S01]  /*3520*/  LDGSTS.E.BYPASS.LTC128B.128 [R5+0x6e00], desc[UR10][R18.64], P1 ;  /* 0x06e0000012057fae */ /* 0x0005e20008901d4a */
[----:B------:R-:W-:Y:S01]  /*3530*/  IMAD.SHL.U32 R6, R211, 0x2, RZ ;  /* 0x00000002d3067824 */ /* 0x000fe200078e00ff */
[----:B------:R-:W-:-:S02]  /*3540*/  R2UR UR12, R180 ;  /* 0x00000000b40c72ca */ /* 0x000fc400000e0000 */
[----:B------:R-:W-:Y:S01]  /*3550*/  LDGSTS.E.BYPASS.LTC128B.128 [R2+0x7400], desc[UR8][R16.64], P6 ;  /* 0x0740000010027fae */ /* 0x000fe2000b101d48 */
[----:B------:R-:W-:Y:S02]  /*3560*/  LOP3.LUT P5, RZ, R8, 0x10, RZ, 0xc0, !PT ;  /* 0x0000001008ff7812 */ /* 0x000fe400078ac0ff */
[----:B------:R-:W-:Y:S01]  /*3570*/  LOP3.LUT P1, RZ, R6, 0x10, RZ, 0xc0, !PT ;  /* 0x0000001006ff7812 */ /* 0x000fe2000782c0ff */
[----:B------:R-:W0:Y:S01]  /*3580*/  LDGDEPBAR ;  /* 0x00000000000079af */ /* 0x000e220000000000 */
[----:B------:R-:W-:Y:S01]  /*3590*/  R2UR UR13, R181 ;  /* 0x00000000b50d72ca */ /* 0x000fe200000e0000 */
[----:B------:R-:W-:Y:S01]  /*35a0*/  VIADD R6, R14, 0x6200 ;  /* 0x000062000e067836 */ /* 0x000fe20000000000 */
[----:B------:R-:W-:Y:S01]  /*35b0*/  LOP3.LUT R117, R142, 0x1, RZ, 0xc0, !PT ;  /* 0x000000018e757812 */ /* 0x000fe200078ec0ff */
[----:B------:R5:W-:Y:S01]  /*35c0*/  LDGSTS.E.BYPASS.LTC128B.128 [R7+0x280], desc[UR6][R70.64], P4 ;  /* 0x0028000046077fae */ /* 0x000be2000a101d46 */
[----:B----4-:R-:W-:Y:S01]  /*35d0*/  IADD3 R10, P4, R204, R12, RZ ;  /* 0x0000000ccc0a7210 */ /* 0x010fe20007f9e0ff */
[--C-:B------:R-:W-:Y:S01]  /*35e0*/  IMAD R109, R109, 0x4, R6.reuse ;  /* 0x000000046d6d7824 */ /* 0x100fe200078e0206 */
[C---:B------:R-:W-:Y:S01]  /*35f0*/  LOP3.LUT R15, R142.reuse, 0xf8, RZ, 0xc0, !PT ;  /* 0x000000f88e0f7812 */ /* 0x040fe200078ec0ff */
[----:B------:R-:W-:Y:S01]  /*3600*/  IMAD R91, R91, 0x4, R6 ;  /* 0x000000045b5b7824 */ /* 0x000fe200078e0206 */
[----:B------:R-:W-:Y:S01]  /*3610*/  LOP3.LUT R114, R142, 0x6, RZ, 0xc0, !PT ;  /* 0x000000068e727812 */ /* 0x000fe200078ec0ff */
[----:B------:R-:W-:Y:S01]  /*3620*/  IMAD.X R11, R205, 0x1, R13, P4 ;  /* 0x00000001cd0b7824 */ /* 0x000fe200020e060d */
[----:B------:R-:W-:Y:S01]  /*3630*/  IADD3 R8, P4, R204, R10, RZ ;  /* 0x0000000acc087210 */ /* 0x000fe20007f9e0ff */
[--C-:B------:R-:W-:Y:S01]  /*3640*/  IMAD R69, R117, 0x300, R15.reuse ;  /* 0x0000030075457824 */ /* 0x100fe200078e020f */
[----:B------:R-:W-:Y:S01]  /*3650*/  LOP3.LUT R115, R115, 0x20, RZ, 0xc0, !PT ;  /* 0x0000002073737812 */ /* 0x000fe200078ec0ff */
[----:B------:R-:W-:Y:S01]  /*3660*/  IMAD R15, R114, 0x180, R15 ;  /* 0x00000180720f7824 */ /* 0x000fe200078e020f */
[----:B-1----:R-:W-:Y:S01]  /*3670*/  CS2R R20, SRZ ;  /* 0x0000000000147805 */ /* 0x002fe2000001ff00 */
[----:B------:R-:W-:Y:S01]  /*3680*/  IMAD.X R9, R205, 0x1, R11, P4 ;  /* 0x00000001cd097824 */ /* 0x000fe200020e060b */
[----:B------:R-:W-:-:S02]  /*3690*/  IADD3 R6, P4, R204, R8, RZ ;  /* 0x00000008cc067210 */ /* 0x000fc40007f9e0ff */
[----:B--2---:R-:W-:Y:S02]  /*36a0*/  IADD3 R18, P6, R202, R70, RZ ;  /* 0x00000046ca127210 */ /* 0x004fe40007fde0ff */
[----:B------:R-:W-:Y:S02]  /*36b0*/  LOP3.LUT R112, R113, 0x60, RZ, 0xc0, !PT ;  /* 0x0000006071707812 */ /* 0x000fe400078ec0ff */
[----:B------:R-:W-:Y:S01]  /*36c0*/  LEA.HI.SX32 R212, R212, 0xfffffffe, 0x1b ;  /* 0xfffffffed4d47811 */ /* 0x000fe200078fdaff */
[----:B------:R-:W-:-:S05]  /*36d0*/  IMAD.X R19, R203, 0x1, R71, P6 ;  /* 0x00000001cb137824 */ /* 0x000fca00030e0647 */
[----:B------:R1:W-:Y:S01]  /*36e0*/  LDGSTS.E.BYPASS.LTC128B.128 [R4+0x880], desc[UR14][R18.64], P0 ;  /* 0x0088000012047fae */ /* 0x0003e20008101d4e */
[----:B------:R-:W-:Y:S01]  /*36f0*/  ISETP.GE.AND P0, PT, R172, 0x1, PT ;  /* 0x00000001ac00780c */ /* 0x000fe20003f06270 */
[----:B-----5:R-:W-:Y:S02]  /*3700*/  IMAD.X R7, R205, 0x1, R9, P4 ;  /* 0x00000001cd077824 */ /* 0x020fe400020e0609 */
[----:B------:R-:W-:Y:S04]  /*3710*/  LDGSTS.E.BYPASS.LTC128B.128 [R5+0x6280], desc[UR12][R12.64], P3 ;  /* 0x062800000c057fae */ /* 0x000fe80009901d4c */
[----:B------:R2:W-:Y:S04]  /*3720*/  LDGSTS.E.BYPASS.LTC128B.128 [R2+0x6880], desc[UR10][R10.64], P2 ;  /* 0x068800000a027fae */ /* 0x0005e80009101d4a */
[----:B------:R4:W-:Y:S04]  /*3730*/  LDGSTS.E.BYPASS.LTC128B.128 [R5+0x6e80], desc[UR8][R8.64], P5 ;  /* 0x06e8000008057fae */ /* 0x0009e8000a901d48 */
[----:B------:R5:W-:Y:S04]  /*3740*/  LDGSTS.E.BYPASS.LTC128B.128 [R2+0x7480], desc[UR6][R6.64], P1 ;  /* 0x0748000006027fae */ /* 0x000be80008901d46 */
[----:B------:R-:W0:Y:S01]  /*3750*/  LDGDEPBAR ;  /* 0x00000000000079af */ /* 0x000e220000000000 */
[----:B-1----:R-:W-:Y:S01]  /*3760*/  CS2R R18, SRZ ;  /* 0x0000000000127805 */ /* 0x002fe2000001ff00 */
[----:B--2---:R-:W-:-:S02]  /*3770*/  IMAD.IADD R11, R0, 0x1, R69 ;  /* 0x00000001000b7824 */ /* 0x004fc400078e0245 */
[----:B------:R-:W-:Y:S02]  /*3780*/  IMAD.MOV.U32 R10, RZ, RZ, RZ ;  /* 0x000000ffff0a7224 */ /* 0x000fe400078e00ff */
[----:B----4-:R-:W-:Y:S01]  /*3790*/  IMAD.IADD R9, R144, 0x1, R15 ;  /* 0x0000000190097824 */ /* 0x010fe200078e020f */
[----:B------:R-:W-:Y:S01]  /*37a0*/  CS2R R4, SRZ ;  /* 0x0000000000047805 */ /* 0x000fe2000001ff00 */
[--C-:B------:R-:W-:Y:S02]  /*37b0*/  IMAD R16, R11, 0x10, R14.reuse ;  /* 0x000000100b107824 */ /* 0x100fe400078e020e */
[----:B-----5:R-:W-:Y:S01]  /*37c0*/  IMAD R2, R9, 0x10, R14 ;  /* 0x0000001009027824 */ /* 0x020fe200078e020e */
[----:B------:R-:W-:-:S06]  /*37d0*/  DEPBAR.LE SB0, 0x1 ;  /* 0x000080400000791a */ /* 0x000fcc0000000000 */
[----:B------:R-:W-:Y:S05]  /*37e0*/  WARPSYNC.ALL ;  /* 0x0000000000007948 */ /* 0x000fea0003800000 */
[----:B------:R-:W-:Y:S01]  /*37f0*/  BAR.SYNC.DEFER_BLOCKING 0x0 ;  /* 0x0000000000007b1d */ /* 0x000fe20000010000 */
[----:B------:R-:W-:Y:S02]  /*3800*/  CS2R R6, SRZ ;  /* 0x0000000000067805 */ /* 0x000fe4000001ff00 */
[----:B------:R-:W-:Y:S01]  /*3810*/  CS2R R8, SRZ ;  /* 0x0000000000087805 */ /* 0x000fe2000001ff00 */
[----:B------:R-:W-:Y:S02]  /*3820*/  IMAD.MOV.U32 R11, RZ, RZ, RZ ;  /* 0x000000ffff0b7224 */ /* 0x000fe400078e00ff */
[----:B------:R-:W1:Y:S04]  /*3830*/  LDSM.16.M88.4 R40, [R16+0x200] ;  /* 0x000200001028783b */ /* 0x000e680000000200 */
[----:B------:R2:W4:Y:S04]  /*3840*/  LDSM.16.M88.4 R48, [R16+0x1a00] ;  /* 0x001a00001030783b */ /* 0x0005280000000200 */
[----:B------:R1:W1:Y:S04]  /*3850*/  LDSM.16.M88.4 R56, [R2+0x6200] ;  /* 0x006200000238783b */ /* 0x0002680000000200 */
[----:B------:R1:W1:Y:S01]  /*3860*/  LDSM.16.M88.4 R60, [R2+0x7a00] ;  /* 0x007a0000023c783b */ /* 0x0002620000000200 */
[----:B--2---:R-:W-:Y:S01]  /*3870*/  CS2R R16, SRZ ;  /* 0x0000000000107805 */ /* 0x004fe2000001ff00 */
[----:B------:R-:W-:Y:S06]  /*3880*/  @!P0 BRA `(.L_x_27) ;  /* 0x0000002400648947 */ /* 0x000fec0003800000 */
[----:B-1----:R-:W-:Y:S01]  /*3890*/  LOP3.LUT R47, R63, 0xffffe000, RZ, 0xc0, !PT ;  /* 0xffffe0003f2f7812 */ /* 0x002fe200078ec0ff */
[----:B------:R-:W-:Y:S01]  /*38a0*/  IMAD.MOV.U32 R4, RZ, RZ, 0x1000 ;  /* 0x00001000ff047424 */ /* 0x000fe200078e00ff */
[----:B------:R-:W-:Y:S01]  /*38b0*/  LOP3.LUT R46, R62, 0xffffe000, RZ, 0xc0, !PT ;  /* 0xffffe0003e2e7812 */ /* 0x000fe200078ec0ff */
[----:B------:R-:W-:Y:S01]  /*38c0*/  IMAD R15, R15, 0x10, R14 ;  /* 0x000000100f0f7824 */ /* 0x000fe200078e020e */
[----:B------:R-:W-:Y:S01]  /*38d0*/  LOP3.LUT R45, R61, 0xffffe000, RZ, 0xc0, !PT ;  /* 0xffffe0003d2d7812 */ /* 0x000fe200078ec0ff */
[----:B------:R-:W-:Y:S01]  /*38e0*/  FADD R63, R63, -R47 ;  /* 0x8000002f3f3f7221 */ /* 0x000fe20000000000 */
[----:B------:R-:W-:Y:S01]  /*38f0*/  LOP3.LUT R44, R60, 0xffffe000, RZ, 0xc0, !PT ;  /* 0xffffe0003c2c7812 */ /* 0x000fe200078ec0ff */
[----:B------:R-:W-:Y:S01]  /*3900*/  FADD R62, R62, -R46 ;  /* 0x8000002e3e3e7221 */ /* 0x000fe20000000000 */
[----:B------:R-:W-:Y:S01]  /*3910*/  IADD3 R118, P0, R12, 0x80, RZ ;  /* 0x000000800c767810 */ /* 0x000fe20007f1e0ff */
[----:B------:R-:W-:Y:S01]  /*3920*/  FADD R61, R61, -R45 ;  /* 0x8000002d3d3d7221 */ /* 0x000fe20000000000 */
[----:B------:R-:W-:Y:S01]  /*3930*/  FSETP.GEU.AND P3, PT, |R63|, +INF , PT ;  /* 0x7f8000003f00780b */ /* 0x000fe20003f6e200 */
[----:B------:R-:W-:Y:S01]  /*3940*/  FADD R60, R60, -R44 ;  /* 0x8000002c3c3c7221 */ /* 0x000fe20000000000 */
[----:B------:R-:W-:Y:S01]  /*3950*/  FSETP.GEU.AND P2, PT, |R62|, +INF , PT ;  /* 0x7f8000003e00780b */ /* 0x000fe20003f4e200 */
[----:B------:R-:W-:Y:S01]  /*3960*/  IMAD.X R119, RZ, RZ, R13, P0 ;  /* 0x000000ffff777224 */ /* 0x000fe200000e060d */
[----:B------:R-:W-:Y:S01]  /*3970*/  FSETP.GEU.AND P1, PT, |R61|, +INF , PT ;  /* 0x7f8000003d00780b */ /* 0x000fe20003f2e200 */
[----:B------:R-:W-:Y:S01]  /*3980*/  IMAD R69, R69, 0x10, R14 ;  /* 0x0000001045457824 */ /* 0x000fe200078e020e */
[----:B------:R-:W-:Y:S01]  /*3990*/  LOP3.LUT R13, R59, 0xffffe000, RZ, 0xc0, !PT ;  /* 0xffffe0003b0d7812 */ /* 0x000fe200078ec0ff */
[----:B------:R-:W-:Y:S01]  /*39a0*/  IMAD.SHL.U32 R0, R0, 0x10, RZ ;  /* 0x0000001000007824 */ /* 0x000fe200078e00ff */
[----:B------:R-:W-:-:S02]  /*39b0*/  LOP3.LUT R12, R58, 0xffffe000, RZ, 0xc0, !PT ;  /* 0xffffe0003a0c7812 */ /* 0x000fc400078ec0ff */
[----:B------:R-:W-:Y:S02]  /*39c0*/  CS2R R198, SRZ ;  /* 0x0000000000c67805 */ /* 0x000fe4000001ff00 */
[----:B------:R-:W-:Y:S01]  /*39d0*/  LOP3.LUT R3, R57, 0xffffe000, RZ, 0xc0, !PT ;  /* 0xffffe00039037812 */ /* 0x000fe200078ec0ff */
[----:B------:R-:W-:Y:S01]  /*39e0*/  FADD R59, R59, -R13 ;  /* 0x8000000d3b3b7221 */ /* 0x000fe20000000000 */
[----:B------:R-:W-:Y:S01]  /*39f0*/  LOP3.LUT R2, R56, 0xffffe000, RZ, 0xc0, !PT ;  /* 0xffffe00038027812 */ /* 0x000fe200078ec0ff */
[----:B------:R-:W-:Y:S01]  /*3a00*/  FADD R58, R58, -R12 ;  /* 0x8000000c3a3a7221 */ /* 0x000fe20000000000 */
[----:B----4-:R-:W-:Y:S01]  /*3a10*/  LOP3.LUT R67, R51, 0xffffe000, RZ, 0xc0, !PT ;  /* 0xffffe00033437812 */ /* 0x010fe200078ec0ff */
[----:B------:R-:W-:Y:S01]  /*3a20*/  FADD R57, R57, -R3 ;  /* 0x8000000339397221 */ /* 0x000fe20000000000 */
[----:B------:R-:W-:Y:S01]  /*3a30*/  FSETP.GEU.AND P0, PT, |R60|, +INF , PT ;  /* 0x7f8000003c00780b */ /* 0x000fe20003f0e200 */
[----:B------:R-:W-:Y:S01]  /*3a40*/  FADD R56, R56, -R2 ;  /* 0x8000000238387221 */ /* 0x000fe20000000000 */
[----:B------:R-:W-:Y:S01]  /*3a50*/  LOP3.LUT R66, R50, 0xffffe000, RZ, 0xc0, !PT ;  /* 0xffffe00032427812 */ /* 0x000fe200078ec0ff */
[----:B------:R-:W-:Y:S01]  /*3a60*/  FADD R51, R51, -R67 ;  /* 0x8000004333337221 */ /* 0x000fe20000000000 */
[--C-:B------:R-:W-:Y:S01]  /*3a70*/  @!P3 IMAD.IADD.U32 R63, R63, 0x1, R4.reuse ;  /* 0x000000013f3fb824 */ /* 0x100fe200078e0004 */
[----:B------:R-:W-:Y:S01]  /*3a80*/  FSETP.GEU.AND P5, PT, |R59|, +INF , PT ;  /* 0x7f8000003b00780b */ /* 0x000fe20003fae200 */
[----:B------:R-:W-:-:S02]  /*3a90*/  @!P2 IMAD.IADD.U32 R62, R62, 0x1, R4 ;  /* 0x000000013e3ea824 */ /* 0x000fc400078e0004 */
[----:B------:R-:W-:Y:S01]  /*3aa0*/  FADD R50, R50, -R66 ;  /* 0x8000004232327221 */ /* 0x000fe20000000000 */
[--C-:B------:R-:W-:Y:S01]  /*3ab0*/  @!P1 IMAD.IADD.U32 R61, R61, 0x1, R4.reuse ;  /* 0x000000013d3d9824 */ /* 0x100fe200078e0004 */
[----:B------:R-:W-:Y:S02]  /*3ac0*/  FSETP.GEU.AND P4, PT, |R58|, +INF , PT ;  /* 0x7f8000003a00780b */ /* 0x000fe40003f8e200 */
[----:B------:R-:W-:Y:S02]  /*3ad0*/  CS2R R196, SRZ ;  /* 0x0000000000c47805 */ /* 0x000fe4000001ff00 */
[----:B------:R-:W-:Y:S02]  /*3ae0*/  FSETP.GEU.AND P3, PT, |R57|, +INF , PT ;  /* 0x7f8000003900780b */ /* 0x000fe40003f6e200 */
[----:B------:R-:W-:Y:S02]  /*3af0*/  CS2R R194, SRZ ;  /* 0x0000000000c27805 */ /* 0x000fe4000001ff00 */
[----:B------:R-:W-:Y:S01]  /*3b00*/  FSETP.GEU.AND P2, PT, |R56|, +INF , PT ;  /* 0x7f8000003800780b */ /* 0x000fe20003f4e200 */
[----:B------:R-:W-:Y:S01]  /*3b10*/  @!P0 IMAD.IADD.U32 R60, R60, 0x1, R4 ;  /* 0x000000013c3c8824 */ /* 0x000fe200078e0004 */
[----:B------:R-:W-:-:S02]  /*3b20*/  FSETP.GEU.AND P1, PT, |R51|, +INF , PT ;  /* 0x7f8000003300780b */ /* 0x000fc40003f2e200 */
[----:B------:R-:W-:Y:S02]  /*3b30*/  CS2R R192, SRZ ;  /* 0x0000000000c07805 */ /* 0x000fe4000001ff00 */
[----:B------:R-:W-:Y:S01]  /*3b40*/  LOP3.LUT R65, R49, 0xffffe000, RZ, 0xc0, !PT ;  /* 0xffffe00031417812 */ /* 0x000fe200078ec0ff */
[----:B------:R-:W-:Y:S01]  /*3b50*/  @!P5 IMAD.IADD.U32 R59, R59, 0x1, R4 ;  /* 0x000000013b3bd824 */ /* 0x000fe200078e0004 */
[----:B------:R-:W-:Y:S02]  /*3b60*/  LOP3.LUT R64, R48, 0xffffe000, RZ, 0xc0, !PT ;  /* 0xffffe00030407812 */ /* 0x000fe400078ec0ff */
[----:B------:R-:W-:Y:S02]  /*3b70*/  CS2R R190, SRZ ;  /* 0x0000000000be7805 */ /* 0x000fe4000001ff00 */
[----:B------:R-:W-:Y:S01]  /*3b80*/  LOP3.LUT R55, R43, 0xffffe000, RZ, 0xc0, !PT ;  /* 0xffffe0002b377812 */ /* 0x000fe200078ec0ff */
[----:B------:R-:W-:Y:S01]  /*3b90*/  FADD R49, R49, -R65 ;  /* 0x8000004131317221 */ /* 0x000fe20000000000 */
[----:B------:R-:W-:Y:S01]  /*3ba0*/  LOP3.LUT R54, R42, 0xffffe000, RZ, 0xc0, !PT ;  /* 0xffffe0002a367812 */ /* 0x000fe200078ec0ff */
[----:B------:R-:W-:Y:S01]  /*3bb0*/  FADD R48, R48, -R64 ;  /* 0x8000004030307221 */ /* 0x000fe20000000000 */
[----:B------:R-:W-:Y:S01]  /*3bc0*/  LOP3.LUT R53, R41, 0xffffe000, RZ, 0xc0, !PT ;  /* 0xffffe00029357812 */ /* 0x000fe200078ec0ff */
[----:B------:R-:W-:Y:S01]  /*3bd0*/  FADD R43, R43, -R55 ;  /* 0x800000372b2b7221 */ /* 0x000fe20000000000 */
[----:B------:R-:W-:Y:S01]  /*3be0*/  LOP3.LUT R52, R40, 0xffffe000, RZ, 0xc0, !PT ;  /* 0xffffe00028347812 */ /* 0x000fe200078ec0ff */
[----:B------:R-:W-:Y:S01]  /*3bf0*/  FADD R42, R42, -R54 ;  /* 0x800000362a2a7221 */ /* 0x000fe20000000000 */
[----:B------:R-:W-:Y:S01]  /*3c00*/  FSETP.GEU.AND P0, PT, |R50|, +INF , PT ;  /* 0x7f8000003200780b */ /* 0x000fe20003f0e200 */
[----:B------:R-:W-:Y:S01]  /*3c10*/  FADD R41, R41, -R53 ;  /* 0x8000003529297221 */ /* 0x000fe20000000000 */
[----:B------:R-:W-:-:S02]  /*3c20*/  @!P4 IMAD.IADD.U32 R58, R58, 0x1, R4 ;  /* 0x000000013a3ac824 */ /* 0x000fc400078e0004 */
[----:B------:R-:W-:Y:S01]  /*3c30*/  FADD R40, R40, -R52 ;  /* 0x8000003428287221 */ /* 0x000fe20000000000 */
[--C-:B------:R-:W-:Y:S01]  /*3c40*/  @!P3 IMAD.IADD.U32 R57, R57, 0x1, R4.reuse ;  /* 0x000000013939b824 */ /* 0x100fe200078e0004 */
[----:B------:R-:W-:Y:S01]  /*3c50*/  FSETP.GEU.AND P6, PT, |R49|, +INF , PT ;  /* 0x7f8000003100780b */ /* 0x000fe20003fce200 */
[--C-:B------:R-:W-:Y:S01]  /*3c60*/  @!P2 IMAD.IADD.U32 R56, R56, 0x1, R4.reuse ;  /* 0x000000013838a824 */ /* 0x100fe200078e0004 */
[----:B------:R-:W-:Y:S01]  /*3c70*/  FSETP.GEU.AND P5, PT, |R48|, +INF , PT ;  /* 0x7f8000003000780b */ /* 0x000fe20003fae200 */
[----:B------:R-:W-:Y:S01]  /*3c80*/  @!P1 IMAD.IADD.U32 R51, R51, 0x1, R4 ;  /* 0x0000000133339824 */ /* 0x000fe200078e0004 */
[----:B------:R-:W-:Y:S02]  /*3c90*/  FSETP.GEU.AND P4, PT, |R43|, +INF , PT ;  /* 0x7f8000002b00780b */ /* 0x000fe40003f8e200 */
[----:B------:R-:W-:Y:S02]  /*3ca0*/  CS2R R188, SRZ ;  /* 0x0000000000bc7805 */ /* 0x000fe4000001ff00 */
[----:B------:R-:W-:-:S02]  /*3cb0*/  FSETP.GEU.AND P3, PT, |R42|, +INF , PT ;  /* 0x7f8000002a00780b */ /* 0x000fc40003f6e200 */
[----:B------:R-:W-:Y:S02]  /*3cc0*/  CS2R R186, SRZ ;  /* 0x0000000000ba7805 */ /* 0x000fe4000001ff00 */
[----:B------:R-:W-:Y:S01]  /*3cd0*/  FSETP.GEU.AND P2, PT, |R41|, +INF , PT ;  /* 0x7f8000002900780b */ /* 0x000fe20003f4e200 */
[--C-:B------:R-:W-:Y:S01]  /*3ce0*/  @!P0 IMAD.IADD.U32 R50, R50, 0x1, R4.reuse ;  /* 0x0000000132328824 */ /* 0x100fe200078e0004 */
[----:B------:R-:W-:Y:S02]  /*3cf0*/  FSETP.GEU.AND P1, PT, |R40|, +INF , PT ;  /* 0x7f8000002800780b */ /* 0x000fe40003f2e200 */
[----:B------:R-:W-:Y:S02]  /*3d00*/  CS2R R184, SRZ ;  /* 0x0000000000b87805 */ /* 0x000fe4000001ff00 */
[----:B------:R-:W-:Y:S01]  /*3d10*/  IADD3 R208, P0, R70, 0x80, RZ ;  /* 0x0000008046d07810 */ /* 0x000fe20007f1e0ff */
[--C-:B------:R-:W-:Y:S01]  /*3d20*/  @!P6 IMAD.IADD.U32 R49, R49, 0x1, R4.reuse ;  /* 0x000000013131e824 */ /* 0x100fe200078e0004 */
[----:B------:R-:W-:Y:S01]  /*3d30*/  R2UR UR5, R15 ;  /* 0x000000000f0572ca */ /* 0x000fe200000e0000 */
[----:B------:R-:W-:Y:S01]  /*3d40*/  IMAD.SHL.U32 R15, R144, 0x10, RZ ;  /* 0x00000010900f7824 */ /* 0x000fe200078e00ff */
[----:B------:R-:W-:Y:S01]  /*3d50*/  R2UR UR4, R69 ;  /* 0x00000000450472ca */ /* 0x000fe200000e0000 */
[----:B------:R-:W-:Y:S01]  /*3d60*/  IMAD.X R207, RZ, RZ, R71, P0 ;  /* 0x000000ffffcf7224 */ /* 0x000fe200000e0647 */
[----:B------:R-:W-:Y:S01]  /*3d70*/  ISETP.NE.AND P0, PT, R212, RZ, PT ;  /* 0x000000ffd400720c */ /* 0x000fe20003f05270 */
[--C-:B------:R-:W-:Y:S01]  /*3d80*/  @!P5 IMAD.IADD.U32 R48, R48, 0x1, R4.reuse ;  /* 0x000000013030d824 */ /* 0x100fe200078e0004 */
[----:B------:R-:W-:Y:S01]  /*3d90*/  CS2R R132, SRZ ;  /* 0x0000000000847805 */ /* 0x000fe2000001ff00 */
[--C-:B------:R-:W-:Y:S01]  /*3da0*/  @!P4 IMAD.IADD.U32 R43, R43, 0x1, R4.reuse ;  /* 0x000000012b2bc824 */ /* 0x100fe200078e0004 */
[----:B------:R-:W-:Y:S01]  /*3db0*/  CS2R R130, SRZ ;  /* 0x0000000000827805 */ /* 0x000fe2000001ff00 */
[--C-:B------:R-:W-:Y:S01]  /*3dc0*/  @!P3 IMAD.IADD.U32 R42, R42, 0x1, R4.reuse ;  /* 0x000000012a2ab824 */ /* 0x100fe200078e0004 */
[----:B------:R-:W-:Y:S01]  /*3dd0*/  CS2R R128, SRZ ;  /* 0x0000000000807805 */ /* 0x000fe2000001ff00 */
[--C-:B------:R-:W-:Y:S01]  /*3de0*/  @!P2 IMAD.IADD.U32 R41, R41, 0x1, R4.reuse ;  /* 0x000000012929a824 */ /* 0x100fe200078e0004 */
[----:B------:R-:W-:Y:S01]  /*3df0*/  CS2R R126, SRZ ;  /* 0x00000000007e7805 */ /* 0x000fe2000001ff00 */
[----:B------:R-:W-:Y:S01]  /*3e00*/  @!P1 IMAD.IADD.U32 R40, R40, 0x1, R4 ;  /* 0x0000000128289824 */ /* 0x000fe200078e0004 */
[----:B------:R-:W-:Y:S01]  /*3e10*/  CS2R R124, SRZ ;  /* 0x00000000007c7805 */ /* 0x000fe2000001ff00 */
[----:B------:R-:W-:Y:S01]  /*3e20*/  IMAD.MOV.U32 R134, RZ, RZ, RZ ;  /* 0x000000ffff867224 */ /* 0x000fe200078e00ff */
[----:B------:R-:W-:Y:S01]  /*3e30*/  CS2R R122, SRZ ;  /* 0x00000000007a7805 */ /* 0x000fe2000001ff00 */
[----:B------:R-:W-:Y:S01]  /*3e40*/  IMAD.MOV.U32 R171, RZ, RZ, RZ ;  /* 0x000000ffffab7224 */ /* 0x000fe200078e00ff */
[----:B------:R-:W-:-:S02]  /*3e50*/  CS2R R120, SRZ ;  /* 0x0000000000787805 */ /* 0x000fc4000001ff00 */
[----:B------:R-:W-:Y:S02]  /*3e60*/  CS2R R4, SRZ ;  /* 0x0000000000047805 */ /* 0x000fe4000001ff00 */
[----:B------:R-:W-:Y:S02]  /*3e70*/  CS2R R6, SRZ ;  /* 0x0000000000067805 */ /* 0x000fe4000001ff00 */
[----:B------:R-:W-:Y:S02]  /*3e80*/  CS2R R36, SRZ ;  /* 0x0000000000247805 */ /* 0x000fe4000001ff00 */
[----:B------:R-:W-:Y:S02]  /*3e90*/  CS2R R38, SRZ ;  /* 0x0000000000267805 */ /* 0x000fe4000001ff00 */
[----:B------:R-:W-:Y:S02]  /*3ea0*/  CS2R R8, SRZ ;  /* 0x0000000000087805 */ /* 0x000fe4000001ff00 */
        /* <DEDUP_REMOVED lines=11> */
[----:B------:R-:W-:Y:S01]  /*3f60*/  SEL R211, R211, RZ, P0 ;  /* 0x000000ffd3d37207 */ /* 0x000fe20000000000 */
[----:B------:R-:W-:Y:S01]  /*3f70*/  IMAD.MOV.U32 R206, RZ, RZ, 0x1000 ;  /* 0x00001000ffce7424 */ /* 0x000fe200078e00ff */
[----:B------:R-:W-:Y:S01]  /*3f80*/  SEL R210, R210, RZ, P0 ;  /* 0x000000ffd2d27207 */ /* 0x000fe20000000000 */
[----:B------:R-:W-:Y:S01]  /*3f90*/  IMAD.MOV.U32 R201, RZ, RZ, 0x1000 ;  /* 0x00001000ffc97424 */ /* 0x000fe200078e00ff */
[C---:B------:R-:W-:Y:S01]  /*3fa0*/  LOP3.LUT R89, R0.reuse, 0x20, RZ, 0x3c, !PT ;  /* 0x0000002000597812 */ /* 0x040fe200078e3cff */
[----:B------:R-:W-:Y:S01]  /*3fb0*/  UMOV UR13, URZ ;  /* 0x0000003f000d7c82 */ /* 0x000fe20008000000 */
[C---:B------:R-:W-:Y:S01]  /*3fc0*/  LOP3.LUT R88, R15.reuse, 0x20, RZ, 0x3c, !PT ;  /* 0x000000200f587812 */ /* 0x040fe200078e3cff */
[----:B------:R-:W-:Y:S01]  /*3fd0*/  UMOV UR12, 0x2 ;  /* 0x00000002000c7882 */ /* 0x000fe20000000000 */
[C---:B------:R-:W-:Y:S01]  /*3fe0*/  LOP3.LUT R87, R0.reuse, 0x40, RZ, 0x3c, !PT ;  /* 0x0000004000577812 */ /* 0x040fe200078e3cff */
[----:B------:R-:W-:Y:S01]  /*3ff0*/  UIADD3 UR5, UR5, 0x6200, URZ ;  /* 0x0000620005057890 */ /* 0x000fe2000fffe03f */
[C---:B------:R-:W-:Y:S01]  /*4000*/  LOP3.LUT R86, R15.reuse, 0x40, RZ, 0x3c, !PT ;  /* 0x000000400f567812 */ /* 0x040fe200078e3cff */
[----:B------:R-:W-:Y:S01]  /*4010*/  UIADD3 UR4, UR4, 0x200, URZ ;  /* 0x0000020004047890 */ /* 0x000fe2000fffe03f */
[----:B------:R-:W-:Y:S01]  /*4020*/  LOP3.LUT R85, R0, 0x60, RZ, 0x3c, !PT ;  /* 0x0000006000557812 */ /* 0x000fe200078e3cff */
[----:B------:R-:W-:Y:S01]  /*4030*/  UMOV UR11, 0x100 ;  /* 0x00000100000b7882 */ /* 0x000fe20000000000 */
[----:B------:R-:W-:Y:S01]  /*4040*/  LOP3.LUT R84, R15, 0x60, RZ, 0x3c, !PT ;  /* 0x000000600f547812 */ /* 0x000fe200078e3cff */
[----:B------:R-:W-:-:S08]  /*4050*/  UMOV UR10, 0x100 ;  /* 0x00000100000a7882 */ /* 0x000fd00000000000 */
.L_x_28:
[C---:B------:R-:W-:Y:S01]  /*4060*/  HMMA.1688.F32.TF32 R4, R40.reuse, R2, R4 ;  /* 0x000000022804723c */ /* 0x040fe20000081004 */
[----:B------:R-:W1:Y:S01]  /*4070*/  LDSM.16.M88.4 R76, [R89+UR4] ;  /* 0x00000004594c783b */ /* 0x000e620008000200 */
[----:B------:R-:W-:Y:S01]  /*4080*/  UISETP.NE.AND UP0, UPT, UR13, 0x2, UPT ;  /* 0x000000020d00788c */ /* 0x000fe2000bf05270 */
[----:B------:R-:W-:Y:S02]  /*4090*/  UMOV UR9, UR5 ;  /* 0x0000000500097c82 */ /* 0x000fe40008000000 */
[----:B------:R-:W-:Y:S01]  /*40a0*/  IADD3 R95, R111, UR10, RZ ;  /* 0x0000000a6f5f7c10 */ /* 0x000fe2000fffe0ff */
[C---:B------:R-:W-:Y:S01]  /*40b0*/  HMMA.1688.F32.TF32 R8, R40.reuse, R12, R8 ;  /* 0x0000000c2808723c */ /* 0x040fe20000081008 */
[----:B------:R-:W-:Y:S01]  /*40c0*/  UMOV UR8, UR4 ;  /* 0x0000000400087c82 */ /* 0x000fe20008000000 */
[----:B------:R-:W-:Y:S01]  /*40d0*/  UISETP.NE.AND UP1, UPT, UR12, 0x2, UPT ;  /* 0x000000020c00788c */ /* 0x000fe2000bf25270 */
[----:B------:R-:W1:Y:S01]  /*40e0*/  LDSM.16.M88.4 R80, [R89+UR4+0x1800] ;  /* 0x001800045950783b */ /* 0x000e620008000200 */
[C---:B------:R-:W-:Y:S01]  /*40f0*/  R2UR UR16, R180.reuse ;  /* 0x00000000b41072ca */ /* 0x040fe200000e0000 */
[----:B------:R-:W-:Y:S01]  /*4100*/  UMOV UR6, UR10 ;  /* 0x0000000a00067c82 */ /* 0x000fe20008000000 */
[C---:B------:R-:W-:Y:S01]  /*4110*/  HMMA.1688.F32.TF32 R16, R40.reuse, R44, R16 ;  /* 0x0000002c2810723c */ /* 0x040fe20000081010 */
[----:B------:R-:W-:Y:S02]  /*4120*/  @UP0 UIADD3 UR13, UR13, 0x1, URZ ;  /* 0x000000010d0d0890 */ /* 0x000fe4000fffe03f */
[C---:B------:R-:W-:Y:S01]  /*4130*/  R2UR UR17, R181.reuse ;  /* 0x00000000b51172ca */ /* 0x040fe200000e0000 */
[----:B------:R-:W-:Y:S01]  /*4140*/  UMOV UR7, UR11 ;  /* 0x0000000b00077c82 */ /* 0x000fe20008000000 */
[----:B------:R-:W2:Y:S01]  /*4150*/  LDSM.16.M88.4 R68, [R88+UR5] ;  /* 0x000000055844783b */ /* 0x000ea20008000200 */
[-C--:B------:R-:W-:Y:S01]  /*4160*/  HMMA.1688.F32.TF32 R20, R40, R46.reuse, R20 ;  /* 0x0000002e2814723c */ /* 0x080fe20000081014 */
[----:B------:R-:W-:Y:S02]  /*4170*/  @UP1 UIADD3 UR12, UR12, 0x1, URZ ;  /* 0x000000010c0c1890 */ /* 0x000fe4000fffe03f */
[----:B------:R-:W-:Y:S01]  /*4180*/  R2UR UR14, R180 ;  /* 0x00000000b40e72ca */ /* 0x000fe200000e0000 */
[----:B------:R-:W-:Y:S01]  /*4190*/  @!UP0 UMOV UR13, URZ ;  /* 0x0000003f000d8c82 */ /* 0x000fe20008000000 */
[----:B------:R-:W-:Y:S01]  /*41a0*/  MOV R209, R207 ;  /* 0x000000cf00d17202 */ /* 0x000fe20000000f00 */
[C---:B------:R-:W-:Y:S01]  /*41b0*/  HMMA.1688.F32.TF32 R24, R48.reuse, R46, R24 ;  /* 0x0000002e3018723c */ /* 0x040fe20000081018 */
[----:B------:R-:W2:Y:S01]  /*41c0*/  LDSM.16.M88.4 R72, [R88+UR5+0x1800] ;  /* 0x001800055848783b */ /* 0x000ea20008000200 */
[----:B------:R-:W-:Y:S02]  /*41d0*/  @!UP1 UMOV UR12, URZ ;  /* 0x0000003f000c9c82 */ /* 0x000fe40008000000 */
[----:B------:R-:W-:Y:S02]  /*41e0*/  R2UR UR15, R181 ;  /* 0x00000000b50f72ca */ /* 0x000fe400000e0000 */
[C---:B------:R-:W-:Y:S05]  /*41f0*/  HMMA.1688.F32.TF32 R28, R48.reuse, R44, R28 ;  /* 0x0000002c301c723c */ /* 0x040fea000008101c */
[----:B------:R-:W-:Y:S01]  /*4200*/  SHF.L.U32 R93, R210, 0x4, RZ ;  /* 0x00000004d25d7819 */ /* 0x000fe200000006ff */
[C---:B------:R-:W-:Y:S03]  /*4210*/  HMMA.1688.F32.TF32 R32, R48.reuse, R12, R32 ;  /* 0x0000000c3020723c */ /* 0x040fe60000081020 */
[----:B------:R-:W-:Y:S02]  /*4220*/  LOP3.LUT P1, RZ, R93, 0x10, RZ, 0xc0, !PT ;  /* 0x000000105dff7812 */ /* 0x000fe4000782c0ff */
[----:B------:R-:W-:Y:S01]  /*4230*/  IADD3 R93, R109, UR11, RZ ;  /* 0x0000000b6d5d7c10 */ /* 0x000fe2000fffe0ff */
[----:B------:R-:W-:Y:S05]  /*4240*/  HMMA.1688.F32.TF32 R36, R48, R2, R36 ;  /* 0x000000023024723c */ /* 0x000fea0000081024 */
[----:B------:R-:W-:Y:S01]  /*4250*/  SHF.L.U32 R92, R211, 0x4, RZ ;  /* 0x00000004d35c7819 */ /* 0x000fe200000006ff */
[C---:B------:R-:W-:Y:S04]  /*4260*/  HMMA.1688.F32.TF32 R4, R52.reuse, R56, R4 ;  /* 0x000000383404723c */ /* 0x040fe80000081004 */
[----:B------:R-:W-:Y:S01]  /*4270*/  @!PT LDS RZ, [RZ] ;  /* 0x00000000fffff984 */ /* 0x000fe20000000800 */
[----:B------:R-:W-:Y:S01]  /*4280*/  @!PT LDS RZ, [RZ] ;  /* 0x00000000fffff984 */ /* 0x000fe20000000800 */
[----:B------:R-:W-:Y:S01]  /*4290*/  @!PT LDS RZ, [RZ] ;  /* 0x00000000fffff984 */ /* 0x000fe20000000800 */
[----:B------:R4:W-:Y:S01]  /*42a0*/  LDGSTS.E.BYPASS.LTC128B.128 [R95], desc[UR16][R208.64], P1 ;  /* 0x00000000d05f7fae */ /* 0x0009e20008901d50 */
[----:B------:R-:W-:Y:S01]  /*42b0*/  LOP3.LUT P0, RZ, R92, 0x10, RZ, 0xc0, !PT ;  /* 0x000000105cff7812 */ /* 0x000fe2000780c0ff */
[C---:B------:R-:W-:Y:S06]  /*42c0*/  HMMA.1688.F32.TF32 R8, R52.reuse, R58, R8 ;  /* 0x0000003a3408723c */ /* 0x040fec0000081008 */
[C---:B------:R-:W-:Y:S05]  /*42d0*/  HMMA.1688.F32.TF32 R16, R52.reuse, R60, R16 ;  /* 0x0000003c3410723c */ /* 0x040fea0000081010 */
[----:B-1----:R-:W-:Y:S01]  /*42e0*/  LOP3.LUT R106, R77, 0xffffe000, RZ, 0xc0, !PT ;  /* 0xffffe0004d6a7812 */ /* 0x002fe200078ec0ff */
[-C--:B------:R-:W-:Y:S01]  /*42f0*/  HMMA.1688.F32.TF32 R20, R52, R62.reuse, R20 ;  /* 0x0000003e3414723c */ /* 0x080fe20000081014 */
[----:B------:R-:W-:Y:S04]  /*4300*/  LDGSTS.E.BYPASS.LTC128B.128 [R93], desc[UR14][R118.64], P0 ;  /* 0x00000000765d7fae */ /* 0x000fe80008101d4e */
[----:B------:R-:W-:Y:S01]  /*4310*/  LOP3.LUT R107, R78, 0xffffe000, RZ, 0xc0, !PT ;  /* 0xffffe0004e6b7812 */ /* 0x000fe200078ec0ff */
[C---:B------:R-:W-:Y:S05]  /*4320*/  HMMA.1688.F32.TF32 R24, R64.reuse, R62, R24 ;  /* 0x0000003e4018723c */ /* 0x040fea0000081018 */
[----:B------:R-:W-:Y:S01]  /*4330*/  LOP3.LUT R104, R79, 0xffffe000, RZ, 0xc0, !PT ;  /* 0xffffe0004f687812 */ /* 0x000fe200078ec0ff */
[C---:B------:R-:W-:Y:S01]  /*4340*/  HMMA.1688.F32.TF32 R28, R64.reuse, R60, R28 ;  /* 0x0000003c401c723c */ /* 0x040fe2000008101c */
[----:B------:R-:W-:Y:S04]  /*4350*/  LDSM.16.M88.4 R60, [R87+UR4] ;  /* 0x00000004573c783b */ /* 0x000fe80008000200 */
[C---:B----4-:R-:W-:Y:S01]  /*4360*/  LOP3.LUT R209, R76.reuse, 0xffffe000, RZ, 0xc0, !PT ;  /* 0xffffe0004cd17812 */ /* 0x050fe200078ec0ff */
[C---:B------:R-:W-:Y:S05]  /*4370*/  HMMA.1688.F32.TF32 R32, R64.reuse, R58, R32 ;  /* 0x0000003a4020723c */ /* 0x040fea0000081020 */
[----:B------:R-:W-:Y:S01]  /*4380*/  FADD R40, R76, -R209 ;  /* 0x800000d14c287221 */ /* 0x000fe20000000000 */
[----:B------:R-:W-:Y:S01]  /*4390*/  HMMA.1688.F32.TF32 R36, R64, R56, R36 ;  /* 0x000000384024723c */ /* 0x000fe20000081024 */
[----:B------:R-:W-:Y:S03]  /*43a0*/  LDSM.16.M88.4 R56, [R86+UR5+0x1800] ;  /* 0x001800055638783b */ /* 0x000fe60008000200 */
[----:B------:R-:W-:Y:S01]  /*43b0*/  FSETP.GEU.AND P0, PT, |R40|, +INF , PT ;  /* 0x7f8000002800780b */ /* 0x000fe20003f0e200 */
[----:B------:R-:W-:Y:S01]  /*43c0*/  FADD R41, R77, -R106 ;  /* 0x8000006a4d297221 */ /* 0x000fe20000000000 */
[C---:B------:R-:W-:Y:S05]  /*43d0*/  HMMA.1688.F32.TF32 R4, R52.reuse, R2, R4 ;  /* 0x000000023404723c */ /* 0x040fea0000081004 */
[----:B------:R-:W-:Y:S01]  /*43e0*/  FADD R42, R78, -R107 ;  /* 0x8000006b4e2a7221 */ /* 0x000fe20000000000 */
[C---:B------:R-:W-:Y:S03]  /*43f0*/  HMMA.1688.F32.TF32 R8, R52.reuse, R12, R8 ;  /* 0x0000000c3408723c */ /* 0x040fe60000081008 */
[----:B------:R-:W-:Y:S02]  /*4400*/  FSETP.GEU.AND P6, PT, |R41|, +INF , PT ;  /* 0x7f8000002900780b */ /* 0x000fe40003fce200 */
[----:B------:R-:W-:Y:S01]  /*4410*/  FADD R43, R79, -R104 ;  /* 0x800000684f2b7221 */ /* 0x000fe20000000000 */
[C---:B------:R-:W-:Y:S03]  /*4420*/  HMMA.1688.F32.TF32 R16, R52.reuse, R44, R16 ;  /* 0x0000002c3410723c */ /* 0x040fe60000081010 */
[----:B------:R-:W-:Y:S02]  /*4430*/  FSETP.GEU.AND P5, PT, |R42|, +INF , PT ;  /* 0x7f8000002a00780b */ /* 0x000fe40003fae200 */
[----:B------:R-:W-:Y:S01]  /*4440*/  LOP3.LUT R105, R80, 0xffffe000, RZ, 0xc0, !PT ;  /* 0xffffe00050697812 */ /* 0x000fe200078ec0ff */
[-C--:B------:R-:W-:Y:S01]  /*4450*/  HMMA.1688.F32.TF32 R20, R52, R46.reuse, R20 ;  /* 0x0000002e3414723c */ /* 0x080fe20000081014 */
[----:B------:R-:W-:Y:S02]  /*4460*/  LDSM.16.M88.4 R52, [R86+UR5] ;  /* 0x000000055634783b */ /* 0x000fe40008000200 */
[----:B------:R-:W-:Y:S02]  /*4470*/  FSETP.GEU.AND P4, PT, |R43|, +INF , PT ;  /* 0x7f8000002b00780b */ /* 0x000fe40003f8e200 */
[----:B------:R-:W-:Y:S01]  /*4480*/  LOP3.LUT R102, R81, 0xffffe000, RZ, 0xc0, !PT ;  /* 0xffffe00051667812 */ /* 0x000fe200078ec0ff */
[C---:B------:R-:W-:Y:S05]  /*4490*/  HMMA.1688.F32.TF32 R24, R64.reuse, R46, R24 ;  /* 0x0000002e4018723c */ /* 0x040fea0000081018 */
[----:B------:R-:W-:Y:S01]  /*44a0*/  LOP3.LUT R103, R82, 0xffffe000, RZ, 0xc0, !PT ;  /* 0xffffe00052677812 */ /* 0x000fe200078ec0ff */
[C---:B------:R-:W-:Y:S05]  /*44b0*/  HMMA.1688.F32.TF32 R28, R64.reuse, R44, R28 ;  /* 0x0000002c401c723c */ /* 0x040fea000008101c */
[----:B------:R-:W-:Y:S01]  /*44c0*/  LOP3.LUT R100, R83, 0xffffe000, RZ, 0xc0, !PT ;  /* 0xffffe00053647812 */ /* 0x000fe200078ec0ff */
[C---:B------:R-:W-:Y:S05]  /*44d0*/  HMMA.1688.F32.TF32 R32, R64.reuse, R12, R32 ;  /* 0x0000000c4020723c */ /* 0x040fea0000081020 */
[--C-:B------:R-:W-:Y:S01]  /*44e0*/  @!P0 IMAD.IADD.U32 R40, R40, 0x1, R206.reuse ;  /* 0x0000000128288824 */ /* 0x100fe200078e00ce */
[----:B------:R-:W-:Y:S01]  /*44f0*/  HMMA.1688.F32.TF32 R36, R64, R2, R36 ;  /* 0x000000024024723c */ /* 0x000fe20000081024 */
[----:B------:R-:W1:Y:S04]  /*4500*/  LDSM.16.M88.4 R64, [R87+UR4+0x1800] ;  /* 0x001800045740783b */ /* 0x000e680008000200 */
[--C-:B------:R-:W-:Y:S02]  /*4510*/  @!P6 IMAD.IADD.U32 R41, R41, 0x1, R206.reuse ;  /* 0x000000012929e824 */ /* 0x100fe400078e00ce */
[----:B------:R-:W-:Y:S01]  /*4520*/  FADD R121, R4, R121 ;  /* 0x0000007904797221 */ /* 0x000fe20000000000 */
[----:B------:R-:W-:Y:S03]  /*4530*/  @!P5 IMAD.IADD.U32 R42, R42, 0x1, R206 ;  /* 0x000000012a2ad824 */ /* 0x000fe600078e00ce */
[----:B------:R-:W-:Y:S01]  /*4540*/  FADD R120, R5, R120 ;  /* 0x0000007805787221 */ /* 0x000fe20000000000 */
[----:B------:R-:W-:Y:S02]  /*4550*/  @!P4 IMAD.IADD.U32 R43, R43, 0x1, R206 ;  /* 0x000000012b2bc824 */ /* 0x000fe400078e00ce */
[----:B------:R-:W-:Y:S01]  /*4560*/  FADD R123, R6, R123 ;  /* 0x0000007b067b7221 */ /* 0x000fe20000000000 */
[----:B------:R-:W-:Y:S01]  /*4570*/  FADD R122, R7, R122 ;  /* 0x0000007a077a7221 */ /* 0x000fe20000000000 */
[----:B------:R-:W-:Y:S01]  /*4580*/  FADD R44, R80, -R105 ;  /* 0x80000069502c7221 */ /* 0x000fe20000000000 */
[----:B------:R-:W-:Y:S01]  /*4590*/  FADD R45, R81, -R102 ;  /* 0x80000066512d7221 */ /* 0x000fe20000000000 */
[----:B------:R-:W-:Y:S01]  /*45a0*/  FADD R46, R82, -R103 ;  /* 0x80000067522e7221 */ /* 0x000fe20000000000 */
[----:B------:R-:W-:-:S01]  /*45b0*/  FADD R47, R83, -R100 ;  /* 0x80000064532f7221 */ /* 0x000fc20000000000 */
[C---:B--2---:R-:W-:Y:S03]  /*45c0*/  HMMA.1688.F32.TF32 R4, R40.reuse, R68, RZ ;  /* 0x000000442804723c */ /* 0x044fe600000810ff */
[----:B------:R-:W-:Y:S01]  /*45d0*/  FADD R129, R8, R129 ;  /* 0x0000008108817221 */ /* 0x000fe20000000000 */
[----:B------:R-:W-:Y:S01]  /*45e0*/  FADD R128, R9, R128 ;  /* 0x0000008009807221 */ /* 0x000fe20000000000 */
[----:B------:R-:W-:Y:S01]  /*45f0*/  FADD R131, R10, R131 ;  /* 0x000000830a837221 */ /* 0x000fe20000000000 */
[----:B------:R-:W-:Y:S01]  /*4600*/  FADD R130, R11, R130 ;  /* 0x000000820b827221 */ /* 0x000fe20000000000 */
[----:B------:R-:W-:Y:S01]  /*4610*/  FSETP.GEU.AND P3, PT, |R44|, +INF , PT ;  /* 0x7f8000002c00780b */ /* 0x000fe20003f6e200 */
[C---:B------:R-:W-:Y:S01]  /*4620*/  HMMA.1688.F32.TF32 R8, R40.reuse, R70, RZ ;  /* 0x000000462808723c */ /* 0x040fe200000810ff */
[----:B------:R-:W-:Y:S02]  /*4630*/  FSETP.GEU.AND P2, PT, |R45|, +INF , PT ;  /* 0x7f8000002d00780b */ /* 0x000fe40003f4e200 */
[----:B------:R-:W-:Y:S01]  /*4640*/  FSETP.GEU.AND P1, PT, |R46|, +INF , PT ;  /* 0x7f8000002e00780b */ /* 0x000fe20003f2e200 */
[----:B------:R-:W-:Y:S01]  /*4650*/  FADD R185, R16, R185 ;  /* 0x000000b910b97221 */ /* 0x000fe20000000000 */
[----:B------:R-:W-:Y:S01]  /*4660*/  FSETP.GEU.AND P0, PT, |R47|, +INF , PT ;  /* 0x7f8000002f00780b */ /* 0x000fe20003f0e200 */
[----:B------:R-:W-:Y:S01]  /*4670*/  FADD R184, R17, R184 ;  /* 0x000000b811b87221 */ /* 0x000fe20000000000 */
[----:B------:R-:W-:Y:S01]  /*4680*/  FADD R187, R18, R187 ;  /* 0x000000bb12bb7221 */ /* 0x000fe20000000000 */
[----:B------:R-:W-:Y:S02]  /*4690*/  FADD R186, R19, R186 ;  /* 0x000000ba13ba7221 */ /* 0x000fe40000000000 */
[C---:B------:R-:W-:Y:S01]  /*46a0*/  HMMA.1688.F32.TF32 R16, R40.reuse, R72, RZ ;  /* 0x000000482810723c */ /* 0x040fe200000810ff */
[----:B------:R-:W-:Y:S01]  /*46b0*/  FADD R193, R20, R193 ;  /* 0x000000c114c17221 */ /* 0x000fe20000000000 */
[----:B------:R-:W-:Y:S01]  /*46c0*/  FADD R192, R21, R192 ;  /* 0x000000c015c07221 */ /* 0x000fe20000000000 */
[----:B------:R-:W-:Y:S01]  /*46d0*/  FADD R195, R22, R195 ;  /* 0x000000c316c37221 */ /* 0x000fe20000000000 */
[----:B------:R-:W-:Y:S01]  /*46e0*/  FADD R194, R23, R194 ;  /* 0x000000c217c27221 */ /* 0x000fe20000000000 */
[--C-:B------:R-:W-:Y:S01]  /*46f0*/  @!P3 IMAD.IADD.U32 R44, R44, 0x1, R206.reuse ;  /* 0x000000012c2cb824 */ /* 0x100fe200078e00ce */
[-C--:B------:R-:W-:Y:S01]  /*4700*/  HMMA.1688.F32.TF32 R20, R40, R74.reuse, RZ ;  /* 0x0000004a2814723c */ /* 0x080fe200000810ff */
[--C-:B------:R-:W-:Y:S01]  /*4710*/  @!P2 IMAD.IADD.U32 R45, R45, 0x1, R206.reuse ;  /* 0x000000012d2da824 */ /* 0x100fe200078e00ce */
[----:B------:R-:W-:Y:S03]  /*4720*/  LOP3.LUT R101, R68, 0xffffe000, RZ, 0xc0, !PT ;  /* 0xffffe00044657812 */ /* 0x000fe600078ec0ff */
[--C-:B------:R-:W-:Y:S01]  /*4730*/  @!P1 IMAD.IADD.U32 R46, R46, 0x1, R206.reuse ;  /* 0x000000012e2e9824 */ /* 0x100fe200078e00ce */
[----:B------:R-:W-:Y:S01]  /*4740*/  LOP3.LUT R98, R69, 0xffffe000, RZ, 0xc0, !PT ;  /* 0xffffe00045627812 */ /* 0x000fe200078ec0ff */
[----:B------:R-:W-:Y:S04]  /*4750*/  @!P0 IMAD.IADD.U32 R47, R47, 0x1, R206 ;  /* 0x000000012f2f8824 */ /* 0x000fe800078e00ce */
[----:B------:R-:W-:Y:S01]  /*4760*/  FADD R197, R24, R197 ;  /* 0x000000c518c57221 */ /* 0x000fe20000000000 */
[----:B------:R-:W-:Y:S01]  /*4770*/  FADD R196, R25, R196 ;  /* 0x000000c419c47221 */ /* 0x000fe20000000000 */
[----:B------:R-:W-:Y:S01]  /*4780*/  FADD R199, R26, R199 ;  /* 0x000000c71ac77221 */ /* 0x000fe20000000000 */
[----:B------:R-:W-:Y:S01]  /*4790*/  FADD R198, R27, R198 ;  /* 0x000000c61bc67221 */ /* 0x000fe20000000000 */
[----:B------:R-:W-:Y:S01]  /*47a0*/  FADD R2, R68, -R101 ;  /* 0x8000006544027221 */ /* 0x000fe20000000000 */
[C---:B------:R-:W-:Y:S02]  /*47b0*/  HMMA.1688.F32.TF32 R24, R44.reuse, R74, RZ ;  /* 0x0000004a2c18723c */ /* 0x040fe400000810ff */
[----:B------:R-:W-:Y:S01]  /*47c0*/  FADD R3, R69, -R98 ;  /* 0x8000006245037221 */ /* 0x000fe20000000000 */
[----:B------:R-:W-:Y:S01]  /*47d0*/  LOP3.LUT R99, R70, 0xffffe000, RZ, 0xc0, !PT ;  /* 0xffffe00046637812 */ /* 0x000fe200078ec0ff */
[----:B------:R-:W-:Y:S01]  /*47e0*/  FADD R189, R28, R189 ;  /* 0x000000bd1cbd7221 */ /* 0x000fe20000000000 */
[----:B------:R-:W-:Y:S01]  /*47f0*/  LOP3.LUT R96, R71, 0xffffe000, RZ, 0xc0, !PT ;  /* 0xffffe00047607812 */ /* 0x000fe200078ec0ff */
[----:B------:R-:W-:Y:S01]  /*4800*/  FADD R188, R29, R188 ;  /* 0x000000bc1dbc7221 */ /* 0x000fe20000000000 */
[----:B------:R-:W-:Y:S01]  /*4810*/  FADD R191, R30, R191 ;  /* 0x000000bf1ebf7221 */ /* 0x000fe20000000000 */
[----:B------:R-:W-:Y:S01]  /*4820*/  FADD R190, R31, R190 ;  /* 0x000000be1fbe7221 */ /* 0x000fe20000000000 */
[----:B------:R-:W-:Y:S01]  /*4830*/  FSETP.GEU.AND P6, PT, |R2|, +INF , PT ;  /* 0x7f8000000200780b */ /* 0x000fe20003fce200 */
[C---:B------:R-:W-:Y:S01]  /*4840*/  HMMA.1688.F32.TF32 R28, R44.reuse, R72, RZ ;  /* 0x000000482c1c723c */ /* 0x040fe200000810ff */
[----:B------:R-:W-:Y:S01]  /*4850*/  FSETP.GEU.AND P5, PT, |R3|, +INF , PT ;  /* 0x7f8000000300780b */ /* 0x000fe20003fae200 */
[----:B------:R-:W-:Y:S01]  /*4860*/  FADD R12, R70, -R99 ;  /* 0x80000063460c7221 */ /* 0x000fe20000000000 */
[----:B------:R-:W-:Y:S01]  /*4870*/  FADD R13, R71, -R96 ;  /* 0x80000060470d7221 */ /* 0x000fe20000000000 */
[----:B------:R-:W-:Y:S01]  /*4880*/  LOP3.LUT R97, R72, 0xffffe000, RZ, 0xc0, !PT ;  /* 0xffffe00048617812 */ /* 0x000fe200078ec0ff */
[----:B------:R-:W-:Y:S01]  /*4890*/  FADD R133, R32, R133 ;  /* 0x0000008520857221 */ /* 0x000fe20000000000 */
[----:B------:R-:W-:Y:S01]  /*48a0*/  LOP3.LUT R94, R73, 0xffffe000, RZ, 0xc0, !PT ;  /* 0xffffe000495e7812 */ /* 0x000fe200078ec0ff */
[----:B------:R-:W-:Y:S01]  /*48b0*/  FADD R132, R33, R132 ;  /* 0x0000008421847221 */ /* 0x000fe20000000000 */
[----:B------:R-:W-:Y:S02]  /*48c0*/  FSETP.GEU.AND P3, PT, |R13|, +INF , PT ;  /* 0x7f8000000d00780b */ /* 0x000fe40003f6e200 */
[----:B------:R-:W-:Y:S01]  /*48d0*/  FSETP.GEU.AND P4, PT, |R12|, +INF , PT ;  /* 0x7f8000000c00780b */ /* 0x000fe20003f8e200 */
[----:B------:R-:W-:Y:S01]  /*48e0*/  FADD R171, R34, R171 ;  /* 0x000000ab22ab7221 */ /* 0x000fe20000000000 */
[----:B------:R-:W-:Y:S01]  /*48f0*/  FADD R134, R35, R134 ;  /* 0x0000008623867221 */ /* 0x000fe20000000000 */
[----:B------:R-:W-:Y:S01]  /*4900*/  FADD R48, R72, -R97 ;  /* 0x8000006148307221 */ /* 0x000fe20000000000 */
[C---:B------:R-:W-:Y:S01]  /*4910*/  HMMA.1688.F32.TF32 R32, R44.reuse, R70, RZ ;  /* 0x000000462c20723c */ /* 0x040fe200000810ff */
[----:B------:R-:W-:Y:S01]  /*4920*/  FADD R49, R73, -R94 ;  /* 0x8000005e49317221 */ /* 0x000fe20000000000 */
[----:B------:R-:W-:Y:S01]  /*4930*/  LOP3.LUT R95, R74, 0xffffe000, RZ, 0xc0, !PT ;  /* 0xffffe0004a5f7812 */ /* 0x000fe200078ec0ff */
[----:B------:R-:W-:Y:S01]  /*4940*/  FADD R125, R36, R125 ;  /* 0x0000007d247d7221 */ /* 0x000fe20000000000 */
[----:B------:R-:W-:Y:S01]  /*4950*/  LOP3.LUT R92, R75, 0xffffe000, RZ, 0xc0, !PT ;  /* 0xffffe0004b5c7812 */ /* 0x000fe200078ec0ff */
[----:B------:R-:W-:Y:S01]  /*4960*/  FADD R124, R37, R124 ;  /* 0x0000007c257c7221 */ /* 0x000fe20000000000 */
[----:B------:R-:W-:Y:S01]  /*4970*/  FSETP.GEU.AND P2, PT, |R48|, +INF , PT ;  /* 0x7f8000003000780b */ /* 0x000fe20003f4e200 */
[----:B------:R-:W-:Y:S01]  /*4980*/  FADD R127, R38, R127 ;  /* 0x0000007f267f7221 */ /* 0x000fe20000000000 */
[----:B------:R-:W-:Y:S01]  /*4990*/  FADD R126, R39, R126 ;  /* 0x0000007e277e7221 */ /* 0x000fe20000000000 */
[----:B------:R-:W-:Y:S01]  /*49a0*/  FSETP.GEU.AND P1, PT, |R49|, +INF , PT ;  /* 0x7f8000003100780b */ /* 0x000fe20003f2e200 */
[----:B------:R-:W-:Y:S01]  /*49b0*/  HMMA.1688.F32.TF32 R36, R44, R68, RZ ;  /* 0x000000442c24723c */ /* 0x000fe200000810ff */
[----:B------:R-:W-:Y:S01]  /*49c0*/  FADD R50, R74, -R95 ;  /* 0x8000005f4a327221 */ /* 0x000fe20000000000 */
[----:B------:R-:W-:Y:S01]  /*49d0*/  FADD R51, R75, -R92 ;  /* 0x8000005c4b337221 */ /* 0x000fe20000000000 */
[--C-:B------:R-:W-:Y:S01]  /*49e0*/  @!P6 IMAD.IADD.U32 R2, R2, 0x1, R206.reuse ;  /* 0x000000010202e824 */ /* 0x100fe200078e00ce */
[----:B------:R-:W-:Y:S01]  /*49f0*/  IADD3 R96, R110, UR10, RZ ;  /* 0x0000000a6e607c10 */ /* 0x000fe2000fffe0ff */
[--C-:B------:R-:W-:Y:S01]  /*4a00*/  @!P5 IMAD.IADD.U32 R3, R3, 0x1, R206.reuse ;  /* 0x000000010303d824 */ /* 0x100fe200078e00ce */
[----:B------:R-:W-:Y:S01]  /*4a10*/  FSETP.GEU.AND P0, PT, |R50|, +INF , PT ;  /* 0x7f8000003200780b */ /* 0x000fe20003f0e200 */
[--C-:B------:R-:W-:Y:S01]  /*4a20*/  @!P3 IMAD.IADD.U32 R13, R13, 0x1, R206.reuse ;  /* 0x000000010d0db824 */ /* 0x100fe200078e00ce */
[----:B------:R-:W-:Y:S01]  /*4a30*/  FSETP.GEU.AND P6, PT, |R51|, +INF , PT ;  /* 0x7f8000003300780b */ /* 0x000fe20003fce200 */
[----:B------:R-:W-:Y:S02]  /*4a40*/  @UP1 UIADD3 UR10, UR10, 0x80, URZ ;  /* 0x000000800a0a1890 */ /* 0x000fe4000fffe03f */
[--C-:B------:R-:W-:Y:S01]  /*4a50*/  @!P4 IMAD.IADD.U32 R12, R12, 0x1, R206.reuse ;  /* 0x000000010c0cc824 */ /* 0x100fe200078e00ce */
[C---:B------:R-:W-:Y:S01]  /*4a60*/  HMMA.1688.F32.TF32 R4, R76.reuse, R2, R4 ;  /* 0x000000024c04723c */ /* 0x040fe20000081004 */
[----:B------:R-:W-:Y:S04]  /*4a70*/  @!UP1 UIADD3 UR10, UR6, -0x100, URZ ;  /* 0xffffff00060a9890 */ /* 0x000fe8000fffe03f */
[--C-:B------:R-:W-:Y:S01]  /*4a80*/  @!P2 IMAD.IADD.U32 R48, R48, 0x1, R206.reuse ;  /* 0x000000013030a824 */ /* 0x100fe200078e00ce */
[C---:B------:R-:W-:Y:S05]  /*4a90*/  HMMA.1688.F32.TF32 R8, R76.reuse, R12, R8 ;  /* 0x0000000c4c08723c */ /* 0x040fea0000081008 */
[--C-:B------:R-:W-:Y:S01]  /*4aa0*/  @!P1 IMAD.IADD.U32 R49, R49, 0x1, R206.reuse ;  /* 0x0000000131319824 */ /* 0x100fe200078e00ce */
[----:B------:R-:W-:Y:S01]  /*4ab0*/  IADD3 R98, P1, R202, R208, RZ ;  /* 0x000000d0ca627210 */ /* 0x000fe20007f3e0ff */
[--C-:B------:R-:W-:Y:S01]  /*4ac0*/  @!P6 IMAD.IADD.U32 R51, R51, 0x1, R206.reuse ;  /* 0x000000013333e824 */ /* 0x100fe200078e00ce */
[----:B-1----:R-:W-:Y:S03]  /*4ad0*/  LOP3.LUT R107, R64, 0xffffe000, RZ, 0xc0, !PT ;  /* 0xffffe000406b7812 */ /* 0x002fe600078ec0ff */
[----:B------:R-:W-:Y:S01]  /*4ae0*/  @!P0 IMAD.IADD.U32 R50, R50, 0x1, R206 ;  /* 0x0000000132328824 */ /* 0x000fe200078e00ce */
[C---:B------:R-:W-:Y:S03]  /*4af0*/  HMMA.1688.F32.TF32 R16, R76.reuse, R48, R16 ;  /* 0x000000304c10723c */ /* 0x040fe60000081010 */
[----:B------:R-:W-:Y:S01]  /*4b00*/  IADD3.X R99, R203, R207, RZ, P1, !PT ;  /* 0x000000cfcb637210 */ /* 0x000fe20000ffe4ff */
[----:B------:R-:W-:Y:S01]  /*4b10*/  IMAD.SHL.U32 R94, R210, 0x8, RZ ;  /* 0x00000008d25e7824 */ /* 0x000fe200078e00ff */
[----:B------:R-:W-:Y:S01]  /*4b20*/  LOP3.LUT R106, R65, 0xffffe000, RZ, 0xc0, !PT ;  /* 0xffffe000416a7812 */ /* 0x000fe200078ec0ff */
[-C--:B------:R-:W-:Y:S03]  /*4b30*/  HMMA.1688.F32.TF32 R20, R76, R50.reuse, R20 ;  /* 0x000000324c14723c */ /* 0x080fe60000081014 */
[----:B------:R-:W-:Y:S02]  /*4b40*/  LOP3.LUT P3, RZ, R94, 0x10, RZ, 0xc0, !PT ;  /* 0x000000105eff7812 */ /* 0x000fe4000786c0ff */
[----:B------:R-:W-:Y:S01]  /*4b50*/  IADD3 R94, P0, R204, R118, RZ ;  /* 0x00000076cc5e7210 */ /* 0x000fe20007f1e0ff */
[C---:B------:R-:W-:Y:S05]  /*4b60*/  HMMA.1688.F32.TF32 R24, R80.reuse, R50, R24 ;  /* 0x000000325018723c */ /* 0x040fea0000081018 */
[----:B------:R-:W-:Y:S01]  /*4b70*/  IMAD.X R95, R205, 0x1, R119, P0 ;  /* 0x00000001cd5f7824 */ /* 0x000fe200000e0677 */
[C---:B------:R-:W-:Y:S04]  /*4b80*/  HMMA.1688.F32.TF32 R28, R80.reuse, R48, R28 ;  /* 0x00000030501c723c */ /* 0x040fe8000008101c */
[----:B------:R-:W-:Y:S01]  /*4b90*/  @!PT LDS RZ, [RZ] ;  /* 0x00000000fffff984 */ /* 0x000fe20000000800 */
[----:B------:R-:W-:Y:S01]  /*4ba0*/  @!PT LDS RZ, [RZ] ;  /* 0x00000000fffff984 */ /* 0x000fe20000000800 */
[----:B------:R-:W-:Y:S01]  /*4bb0*/  @!PT LDS RZ, [RZ] ;  /* 0x00000000fffff984 */ /* 0x000fe20000000800 */
[----:B------:R1:W-:Y:S01]  /*4bc0*/  LDGSTS.E.BYPASS.LTC128B.128 [R96+0x600], desc[UR16][R98.64], P3 ;  /* 0x0060000062607fae */ /* 0x0003e20009901d50 */
[----:B------:R-:W-:Y:S01]  /*4bd0*/  LOP3.LUT R105, R66, 0xffffe000, RZ, 0xc0, !PT ;  /* 0xffffe00042697812 */ /* 0x000fe200078ec0ff */
[C---:B------:R-:W-:Y:S05]  /*4be0*/  HMMA.1688.F32.TF32 R32, R80.reuse, R12, R32 ;  /* 0x0000000c5020723c */ /* 0x040fea0000081020 */
[----:B------:R-:W-:Y:S01]  /*4bf0*/  SHF.L.U32 R92, R211, 0x3, RZ ;  /* 0x00000003d35c7819 */ /* 0x000fe200000006ff */
[----:B------:R-:W-:Y:S03]  /*4c00*/  HMMA.1688.F32.TF32 R36, R80, R2, R36 ;  /* 0x000000025024723c */ /* 0x000fe60000081024 */
[----:B------:R-:W-:Y:S02]  /*4c10*/  LOP3.LUT P2, RZ, R92, 0x10, RZ, 0xc0, !PT ;  /* 0x000000105cff7812 */ /* 0x000fe4000784c0ff */
[----:B------:R-:W-:Y:S01]  /*4c20*/  IADD3 R92, R91, UR11, RZ ;  /* 0x0000000b5b5c7c10 */ /* 0x000fe2000fffe0ff */
[C---:B------:R-:W-:Y:S01]  /*4c30*/  HMMA.1688.F32.TF32 R4, R76.reuse, R68, R4 ;  /* 0x000000444c04723c */ /* 0x040fe20000081004 */
[----:B------:R-:W-:Y:S02]  /*4c40*/  @UP1 UIADD3 UR11, UR11, 0x80, URZ ;  /* 0x000000800b0b1890 */ /* 0x000fe4000fffe03f */
[----:B------:R-:W-:Y:S02]  /*4c50*/  @!UP1 UIADD3 UR11, UR7, -0x100, URZ ;  /* 0xffffff00070b9890 */ /* 0x000fe4000fffe03f */
[----:B------:R-:W-:Y:S01]  /*4c60*/  LOP3.LUT R104, R67, 0xffffe000, RZ, 0xc0, !PT ;  /* 0xffffe00043687812 */ /* 0x000fe200078ec0ff */
[C---:B------:R-:W-:Y:S04]  /*4c70*/  HMMA.1688.F32.TF32 R8, R76.reuse, R70, R8 ;  /* 0x000000464c08723c */ /* 0x040fe80000081008 */
[----:B------:R2:W-:Y:S01]  /*4c80*/  LDGSTS.E.BYPASS.LTC128B.128 [R92+0x600], desc[UR14][R94.64], P2 ;  /* 0x006000005e5c7fae */ /* 0x0005e20009101d4e */
[----:B------:R-:W-:Y:S01]  /*4c90*/  FADD R44, R64, -R107 ;  /* 0x8000006b402c7221 */ /* 0x000fe20000000000 */
[C---:B------:R-:W-:Y:S04]  /*4ca0*/  HMMA.1688.F32.TF32 R16, R76.reuse, R72, R16 ;  /* 0x000000484c10723c */ /* 0x040fe80000081010 */
[----:B------:R-:W-:Y:S01]  /*4cb0*/  FSETP.GEU.AND P3, PT, |R44|, +INF , PT ;  /* 0x7f8000002c00780b */ /* 0x000fe20003f6e200 */
[----:B------:R-:W-:Y:S01]  /*4cc0*/  FADD R45, R65, -R106 ;  /* 0x8000006a412d7221 */ /* 0x000fe20000000000 */
[-C--:B------:R-:W-:Y:S01]  /*4cd0*/  HMMA.1688.F32.TF32 R20, R76, R74.reuse, R20 ;  /* 0x0000004a4c14723c */ /* 0x080fe20000081014 */
[----:B-1----:R-:W1:Y:S03]  /*4ce0*/  LDSM.16.M88.4 R76, [R85+UR4] ;  /* 0x00000004554c783b */ /* 0x002e660008000200 */
[----:B------:R-:W-:Y:S01]  /*4cf0*/  FSETP.GEU.AND P2, PT, |R45|, +INF , PT ;  /* 0x7f8000002d00780b */ /* 0x000fe20003f4e200 */
[----:B------:R-:W-:Y:S01]  /*4d00*/  FADD R46, R66, -R105 ;  /* 0x80000069422e7221 */ /* 0x000fe20000000000 */
[C---:B------:R-:W-:Y:S04]  /*4d10*/  HMMA.1688.F32.TF32 R24, R80.reuse, R74, R24 ;  /* 0x0000004a5018723c */ /* 0x040fe80000081018 */
[----:B------:R-:W-:Y:S01]  /*4d20*/  FSETP.GEU.AND P1, PT, |R46|, +INF , PT ;  /* 0x7f8000002e00780b */ /* 0x000fe20003f2e200 */
[----:B------:R-:W-:Y:S01]  /*4d30*/  @!P3 IMAD.IADD.U32 R44, R44, 0x1, R206 ;  /* 0x000000012c2cb824 */ /* 0x000fe200078e00ce */
[C---:B------:R-:W-:Y:S01]  /*4d40*/  HMMA.1688.F32.TF32 R28, R80.reuse, R72, R28 ;  /* 0x00000048501c723c */ /* 0x040fe2000008101c */
[----:B------:R-:W-:Y:S04]  /*4d50*/  LDSM.16.M88.4 R72, [R84+UR5+0x1800] ;  /* 0x001800055448783b */ /* 0x000fe80008000200 */
[----:B------:R-:W-:Y:S01]  /*4d60*/  LOP3.LUT R213, R60, 0xffffe000, RZ, 0xc0, !PT ;  /* 0xffffe0003cd57812 */ /* 0x000fe200078ec0ff */
[C---:B------:R-:W-:Y:S05]  /*4d70*/  HMMA.1688.F32.TF32 R32, R80.reuse, R70, R32 ;  /* 0x000000465020723c */ /* 0x040fea0000081020 */
[----:B------:R-:W-:Y:S01]  /*4d80*/  LOP3.LUT R216, R61, 0xffffe000, RZ, 0xc0, !PT ;  /* 0xffffe0003dd87812 */ /* 0x000fe200078ec0ff */
[----:B------:R-:W-:Y:S01]  /*4d90*/  HMMA.1688.F32.TF32 R36, R80, R68, R36 ;  /* 0x000000445024723c */ /* 0x000fe20000081024 */
[----:B------:R-:W1:Y:S01]  /*4da0*/  LDSM.16.M88.4 R80, [R85+UR4+0x1800] ;  /* 0x001800045550783b */ /* 0x000e620008000200 */
[----:B------:R-:W-:Y:S02]  /*4db0*/  @UP0 UIADD3 UR4, UR4, 0x80, URZ ;  /* 0x0000008004040890 */ /* 0x000fe4000fffe03f */
[----:B------:R-:W-:Y:S01]  /*4dc0*/  @!UP0 UIADD3 UR4, UR8, -0x100, URZ ;  /* 0xffffff0008048890 */ /* 0x000fe2000fffe03f */
[----:B------:R-:W-:Y:S01]  /*4dd0*/  LOP3.LUT R209, R62, 0xffffe000, RZ, 0xc0, !PT ;  /* 0xffffe0003ed17812 */ /* 0x000fe200078ec0ff */
[----:B------:R-:W-:Y:S01]  /*4de0*/  FADD R40, R60, -R213 ;  /* 0x800000d53c287221 */ /* 0x000fe20000000000 */
[----:B------:R-:W-:Y:S01]  /*4df0*/  LOP3.LUT R214, R63, 0xffffe000, RZ, 0xc0, !PT ;  /* 0xffffe0003fd67812 */ /* 0x000fe200078ec0ff */
[----:B------:R-:W-:Y:S01]  /*4e00*/  FADD R41, R61, -R216 ;  /* 0x800000d83d297221 */ /* 0x000fe20000000000 */
[----:B------:R-:W1:Y:S01]  /*4e10*/  LDSM.16.M88.4 R68, [R84+UR5] ;  /* 0x000000055444783b */ /* 0x000e620008000200 */
[----:B------:R-:W-:Y:S01]  /*4e20*/  @UP0 UIADD3 UR5, UR5, 0x80, URZ ;  /* 0x0000008005050890 */ /* 0x000fe2000fffe03f */
[----:B------:R-:W-:Y:S01]  /*4e30*/  FADD R42, R62, -R209 ;  /* 0x800000d13e2a7221 */ /* 0x000fe20000000000 */
[----:B------:R-:W-:Y:S01]  /*4e40*/  FADD R43, R63, -R214 ;  /* 0x800000d63f2b7221 */ /* 0x000fe20000000000 */
[----:B------:R-:W-:Y:S01]  /*4e50*/  FSETP.GEU.AND P0, PT, |R40|, +INF , PT ;  /* 0x7f8000002800780b */ /* 0x000fe20003f0e200 */
[----:B------:R-:W-:Y:S01]  /*4e60*/  FADD R47, R67, -R104 ;  /* 0x80000068432f7221 */ /* 0x000fe20000000000 */
[----:B------:R-:W-:Y:S01]  /*4e70*/  FSETP.GEU.AND P6, PT, |R41|, +INF , PT ;  /* 0x7f8000002900780b */ /* 0x000fe20003fce200 */
[----:B------:R-:W-:Y:S01]  /*4e80*/  @!UP0 UIADD3 UR5, UR9, -0x100, URZ ;  /* 0xffffff0009058890 */ /* 0x000fe2000fffe03f */
[----:B------:R-:W-:Y:S01]  /*4e90*/  FSETP.GEU.AND P5, PT, |R42|, +INF , PT ;  /* 0x7f8000002a00780b */ /* 0x000fe20003fae200 */
[--C-:B------:R-:W-:Y:S01]  /*4ea0*/  @!P2 IMAD.IADD.U32 R45, R45, 0x1, R206.reuse ;  /* 0x000000012d2da824 */ /* 0x100fe200078e00ce */
[----:B------:R-:W-:Y:S01]  /*4eb0*/  FSETP.GEU.AND P4, PT, |R43|, +INF , PT ;  /* 0x7f8000002b00780b */ /* 0x000fe20003f8e200 */
[--C-:B------:R-:W-:Y:S01]  /*4ec0*/  @!P1 IMAD.IADD.U32 R46, R46, 0x1, R206.reuse ;  /* 0x000000012e2e9824 */ /* 0x100fe200078e00ce */
[----:B------:R-:W-:Y:S02]  /*4ed0*/  LOP3.LUT R103, R52, 0xffffe000, RZ, 0xc0, !PT ;  /* 0xffffe00034677812 */ /* 0x000fe400078ec0ff */
[----:B------:R-:W-:Y:S02]  /*4ee0*/  LOP3.LUT R102, R53, 0xffffe000, RZ, 0xc0, !PT ;  /* 0xffffe00035667812 */ /* 0x000fe400078ec0ff */
[----:B------:R-:W-:Y:S01]  /*4ef0*/  LOP3.LUT R101, R54, 0xffffe000, RZ, 0xc0, !PT ;  /* 0xffffe00036657812 */ /* 0x000fe200078ec0ff */
[--C-:B------:R-:W-:Y:S01]  /*4f00*/  @!P0 IMAD.IADD.U32 R40, R40, 0x1, R206.reuse ;  /* 0x0000000128288824 */ /* 0x100fe200078e00ce */
[----:B------:R-:W-:Y:S01]  /*4f10*/  FSETP.GEU.AND P0, PT, |R47|, +INF , PT ;  /* 0x7f8000002f00780b */ /* 0x000fe20003f0e200 */
[--C-:B------:R-:W-:Y:S01]  /*4f20*/  @!P6 IMAD.IADD.U32 R41, R41, 0x1, R206.reuse ;  /* 0x000000012929e824 */ /* 0x100fe200078e00ce */
[----:B------:R-:W-:Y:S01]  /*4f30*/  LOP3.LUT R100, R55, 0xffffe000, RZ, 0xc0, !PT ;  /* 0xffffe00037647812 */ /* 0x000fe200078ec0ff */
[--C-:B------:R-:W-:Y:S02]  /*4f40*/  @!P5 IMAD.IADD.U32 R42, R42, 0x1, R206.reuse ;  /* 0x000000012a2ad824 */ /* 0x100fe400078e00ce */
[----:B------:R-:W-:Y:S01]  /*4f50*/  FADD R2, R52, -R103 ;  /* 0x8000006734027221 */ /* 0x000fe20000000000 */
[----:B------:R-:W-:Y:S02]  /*4f60*/  @!P4 IMAD.IADD.U32 R43, R43, 0x1, R206 ;  /* 0x000000012b2bc824 */ /* 0x000fe400078e00ce */
[----:B------:R-:W-:Y:S01]  /*4f70*/  FADD R3, R53, -R102 ;  /* 0x8000006635037221 */ /* 0x000fe20000000000 */
[----:B------:R-:W-:Y:S01]  /*4f80*/  FADD R12, R54, -R101 ;  /* 0x80000065360c7221 */ /* 0x000fe20000000000 */
[----:B------:R-:W-:Y:S01]  /*4f90*/  FADD R13, R55, -R100 ;  /* 0x80000064370d7221 */ /* 0x000fe20000000000 */
[----:B------:R-:W-:Y:S02]  /*4fa0*/  LOP3.LUT R99, R56, 0xffffe000, RZ, 0xc0, !PT ;  /* 0xffffe00038637812 */ /* 0x000fe400078ec0ff */
[----:B------:R-:W-:-:S01]  /*4fb0*/  LOP3.LUT R98, R57, 0xffffe000, RZ, 0xc0, !PT ;  /* 0xffffe00039627812 */ /* 0x000fc200078ec0ff */
[C---:B------:R-:W-:Y:S05]  /*4fc0*/  HMMA.1688.F32.TF32 R4, R40.reuse, R52, R4 ;  /* 0x000000342804723c */ /* 0x040fea0000081004 */
[----:B------:R-:W-:Y:S01]  /*4fd0*/  @!P0 IMAD.IADD.U32 R47, R47, 0x1, R206 ;  /* 0x000000012f2f8824 */ /* 0x000fe200078e00ce */
[C---:B------:R-:W-:Y:S03]  /*4fe0*/  HMMA.1688.F32.TF32 R8, R40.reuse, R54, R8 ;  /* 0x000000362808723c */ /* 0x040fe60000081008 */
[----:B------:R-:W-:Y:S02]  /*4ff0*/  FSETP.GEU.AND P6, PT, |R2|, +INF , PT ;  /* 0x7f8000000200780b */ /* 0x000fe40003fce200 */
[----:B-1----:R-:W-:Y:S01]  /*5000*/  LOP3.LUT R107, R76, 0xffffe000, RZ, 0xc0, !PT ;  /* 0xffffe0004c6b7812 */ /* 0x002fe200078ec0ff */
[C---:B------:R-:W-:Y:S03]  /*5010*/  HMMA.1688.F32.TF32 R16, R40.reuse, R56, R16 ;  /* 0x000000382810723c */ /* 0x040fe60000081010 */
[----:B------:R-:W-:Y:S02]  /*5020*/  FSETP.GEU.AND P5, PT, |R3|, +INF , PT ;  /* 0x7f8000000300780b */ /* 0x000fe40003fae200 */
[----:B------:R-:W-:Y:S01]  /*5030*/  LOP3.LUT R106, R77, 0xffffe000, RZ, 0xc0, !PT ;  /* 0xffffe0004d6a7812 */ /* 0x000fe200078ec0ff */
[-C--:B------:R-:W-:Y:S03]  /*5040*/  HMMA.1688.F32.TF32 R20, R40, R58.reuse, R20 ;  /* 0x0000003a2814723c */ /* 0x080fe60000081014 */
[----:B------:R-:W-:Y:S02]  /*5050*/  FSETP.GEU.AND P4, PT, |R12|, +INF , PT ;  /* 0x7f8000000c00780b */ /* 0x000fe40003f8e200 */
[----:B------:R-:W-:Y:S01]  /*5060*/  LOP3.LUT R105, R78, 0xffffe000, RZ, 0xc0, !PT ;  /* 0xffffe0004e697812 */ /* 0x000fe200078ec0ff */
[C---:B------:R-:W-:Y:S04]  /*5070*/  HMMA.1688.F32.TF32 R24, R44.reuse, R58, R24 ;  /* 0x0000003a2c18723c */ /* 0x040fe80000081018 */
[----:B------:R-:W-:Y:S01]  /*5080*/  FSETP.GEU.AND P3, PT, |R13|, +INF , PT ;  /* 0x7f8000000d00780b */ /* 0x000fe20003f6e200 */
[----:B------:R-:W-:Y:S01]  /*5090*/  FADD R40, R76, -R107 ;  /* 0x8000006b4c287221 */ /* 0x000fe20000000000 */
[C---:B------:R-:W-:Y:S05]  /*50a0*/  HMMA.1688.F32.TF32 R28, R44.reuse, R56, R28 ;  /* 0x000000382c1c723c */ /* 0x040fea000008101c */
[----:B------:R-:W-:Y:S01]  /*50b0*/  FADD R48, R56, -R99 ;  /* 0x8000006338307221 */ /* 0x000fe20000000000 */
[C---:B------:R-:W-:Y:S04]  /*50c0*/  HMMA.1688.F32.TF32 R32, R44.reuse, R54, R32 ;  /* 0x000000362c20723c */ /* 0x040fe80000081020 */
[----:B------:R-:W-:Y:S01]  /*50d0*/  FSETP.GEU.AND P2, PT, |R48|, +INF , PT ;  /* 0x7f8000003000780b */ /* 0x000fe20003f4e200 */
[----:B------:R-:W-:Y:S01]  /*50e0*/  FADD R49, R57, -R98 ;  /* 0x8000006239317221 */ /* 0x000fe20000000000 */
[----:B------:R-:W-:Y:S04]  /*50f0*/  HMMA.1688.F32.TF32 R36, R44, R52, R36 ;  /* 0x000000342c24723c */ /* 0x000fe80000081024 */
[----:B------:R-:W-:Y:S01]  /*5100*/  FSETP.GEU.AND P1, PT, |R49|, +INF , PT ;  /* 0x7f8000003100780b */ /* 0x000fe20003f2e200 */
[--C-:B------:R-:W-:Y:S01]  /*5110*/  @!P6 IMAD.IADD.U32 R2, R2, 0x1, R206.reuse ;  /* 0x000000010202e824 */ /* 0x100fe200078e00ce */
[C---:B------:R-:W-:Y:S01]  /*5120*/  LOP3.LUT R97, R58.reuse, 0xffffe000, RZ, 0xc0, !PT ;  /* 0xffffe0003a617812 */ /* 0x040fe200078ec0ff */
[--C-:B------:R-:W-:Y:S01]  /*5130*/  @!P5 IMAD.IADD.U32 R3, R3, 0x1, R206.reuse ;  /* 0x000000010303d824 */ /* 0x100fe200078e00ce */
[C---:B------:R-:W-:Y:S03]  /*5140*/  LOP3.LUT R96, R59.reuse, 0xffffe000, RZ, 0xc0, !PT ;  /* 0xffffe0003b607812 */ /* 0x040fe600078ec0ff */
[----:B------:R-:W-:Y:S01]  /*5150*/  FADD R50, R58, -R97 ;  /* 0x800000613a327221 */ /* 0x000fe20000000000 */
[----:B------:R-:W-:Y:S02]  /*5160*/  @!P4 IMAD.IADD.U32 R12, R12, 0x1, R206 ;  /* 0x000000010c0cc824 */ /* 0x000fe400078e00ce */
[----:B------:R-:W-:Y:S01]  /*5170*/  FADD R51, R59, -R96 ;  /* 0x800000603b337221 */ /* 0x000fe20000000000 */
[C---:B------:R-:W-:Y:S05]  /*5180*/  HMMA.1688.F32.TF32 R4, R60.reuse, R2, R4 ;  /* 0x000000023c04723c */ /* 0x040fea0000081004 */
[----:B------:R-:W-:Y:S01]  /*5190*/  FSETP.GEU.AND P0, PT, |R50|, +INF , PT ;  /* 0x7f8000003200780b */ /* 0x000fe20003f0e200 */
[--C-:B------:R-:W-:Y:S01]  /*51a0*/  @!P3 IMAD.IADD.U32 R13, R13, 0x1, R206.reuse ;  /* 0x000000010d0db824 */ /* 0x100fe200078e00ce */
[----:B------:R-:W-:Y:S01]  /*51b0*/  FSETP.GEU.AND P6, PT, |R51|, +INF , PT ;  /* 0x7f8000003300780b */ /* 0x000fe20003fce200 */
[--C-:B------:R-:W-:Y:S03]  /*51c0*/  @!P2 IMAD.IADD.U32 R48, R48, 0x1, R206.reuse ;  /* 0x000000013030a824 */ /* 0x100fe600078e00ce */
[----:B------:R-:W-:Y:S02]  /*51d0*/  @!P1 IMAD.IADD.U32 R49, R49, 0x1, R206 ;  /* 0x0000000131319824 */ /* 0x000fe400078e00ce */
[----:B------:R-:W-:Y:S01]  /*51e0*/  FADD R41, R77, -R106 ;  /* 0x8000006a4d297221 */ /* 0x000fe20000000000 */
[C---:B------:R-:W-:Y:S03]  /*51f0*/  HMMA.1688.F32.TF32 R8, R60.reuse, R12, R8 ;  /* 0x0000000c3c08723c */ /* 0x040fe60000081008 */
[----:B------:R-:W-:Y:S01]  /*5200*/  LOP3.LUT R104, R79, 0xffffe000, RZ, 0xc0, !PT ;  /* 0xffffe0004f687812 */ /* 0x000fe200078ec0ff */
[----:B------:R-:W-:Y:S01]  /*5210*/  FADD R42, R78, -R105 ;  /* 0x800000694e2a7221 */ /* 0x000fe20000000000 */
[--C-:B------:R-:W-:Y:S01]  /*5220*/  @!P0 IMAD.IADD.U32 R50, R50, 0x1, R206.reuse ;  /* 0x0000000132328824 */ /* 0x100fe200078e00ce */
[C---:B------:R-:W-:Y:S03]  /*5230*/  HMMA.1688.F32.TF32 R16, R60.reuse, R48, R16 ;  /* 0x000000303c10723c */ /* 0x040fe60000081010 */
[----:B------:R-:W-:Y:S02]  /*5240*/  FSETP.GEU.AND P5, PT, |R42|, +INF , PT ;  /* 0x7f8000002a00780b */ /* 0x000fe40003fae200 */
[----:B------:R-:W-:Y:S01]  /*5250*/  @!P6 IMAD.IADD.U32 R51, R51, 0x1, R206 ;  /* 0x000000013333e824 */ /* 0x000fe200078e00ce */
[----:B------:R-:W-:Y:S01]  /*5260*/  LOP3.LUT R103, R80, 0xffffe000, RZ, 0xc0, !PT ;  /* 0xffffe00050677812 */ /* 0x000fe200078ec0ff */
[----:B------:R-:W-:Y:S01]  /*5270*/  FADD R43, R79, -R104 ;  /* 0x800000684f2b7221 */ /* 0x000fe20000000000 */
[----:B--2---:R-:W-:Y:S02]  /*5280*/  IADD3 R94, P0, R204, R94, RZ ;  /* 0x0000005ecc5e7210 */ /* 0x004fe40007f1e0ff */
[----:B------:R-:W-:Y:S01]  /*5290*/  FSETP.GEU.AND P6, PT, |R41|, +INF , PT ;  /* 0x7f8000002900780b */ /* 0x000fe20003fce200 */
[----:B------:R-:W-:Y:S01]  /*52a0*/  FADD R44, R80, -R103 ;  /* 0x80000067502c7221 */ /* 0x000fe20000000000 */
[-C--:B------:R-:W-:Y:S03]  /*52b0*/  HMMA.1688.F32.TF32 R20, R60, R50.reuse, R20 ;  /* 0x000000323c14723c */ /* 0x080fe60000081014 */
[----:B------:R-:W-:Y:S01]  /*52c0*/  LOP3.LUT R102, R81, 0xffffe000, RZ, 0xc0, !PT ;  /* 0xffffe00051667812 */ /* 0x000fe200078ec0ff */
[----:B------:R-:W-:Y:S01]  /*52d0*/  @!P5 IMAD.IADD.U32 R42, R42, 0x1, R201 ;  /* 0x000000012a2ad824 */ /* 0x000fe200078e00c9 */
[----:B------:R-:W-:Y:S01]  /*52e0*/  IADD3.X R95, R205, R95, RZ, P0, !PT ;  /* 0x0000005fcd5f7210 */ /* 0x000fe200007fe4ff */
[C---:B------:R-:W-:Y:S04]  /*52f0*/  HMMA.1688.F32.TF32 R24, R64.reuse, R50, R24 ;  /* 0x000000324018723c */ /* 0x040fe80000081018 */
[----:B------:R-:W-:Y:S01]  /*5300*/  FSETP.GEU.AND P4, PT, |R43|, +INF , PT ;  /* 0x7f8000002b00780b */ /* 0x000fe20003f8e200 */
[----:B------:R-:W-:Y:S01]  /*5310*/  FADD R45, R81, -R102 ;  /* 0x80000066512d7221 */ /* 0x000fe20000000000 */
[C---:B------:R-:W-:Y:S03]  /*5320*/  HMMA.1688.F32.TF32 R28, R64.reuse, R48, R28 ;  /* 0x00000030401c723c */ /* 0x040fe6000008101c */
[----:B------:R-:W-:Y:S02]  /*5330*/  FSETP.GEU.AND P3, PT, |R44|, +INF , PT ;  /* 0x7f8000002c00780b */ /* 0x000fe40003f6e200 */
[C---:B------:R-:W-:Y:S01]  /*5340*/  LOP3.LUT R101, R82.reuse, 0xffffe000, RZ, 0xc0, !PT ;  /* 0xffffe00052657812 */ /* 0x040fe200078ec0ff */
[C---:B------:R-:W-:Y:S05]  /*5350*/  HMMA.1688.F32.TF32 R32, R64.reuse, R12, R32 ;  /* 0x0000000c4020723c */ /* 0x040fea0000081020 */
[C---:B------:R-:W-:Y:S01]  /*5360*/  LOP3.LUT R100, R83.reuse, 0xffffe000, RZ, 0xc0, !PT ;  /* 0xffffe00053647812 */ /* 0x040fe200078ec0ff */
[----:B------:R-:W-:Y:S05]  /*5370*/  HMMA.1688.F32.TF32 R36, R64, R2, R36 ;  /* 0x000000024024723c */ /* 0x000fea0000081024 */
[----:B------:R-:W-:Y:S01]  /*5380*/  FADD R46, R82, -R101 ;  /* 0x80000065522e7221 */ /* 0x000fe20000000000 */
[C---:B------:R-:W-:Y:S05]  /*5390*/  HMMA.1688.F32.TF32 R4, R60.reuse, R52, R4 ;  /* 0x000000343c04723c */ /* 0x040fea0000081004 */
[----:B------:R-:W-:Y:S01]  /*53a0*/  FADD R47, R83, -R100 ;  /* 0x80000064532f7221 */ /* 0x000fe20000000000 */
[C---:B------:R-:W-:Y:S05]  /*53b0*/  HMMA.1688.F32.TF32 R8, R60.reuse, R54, R8 ;  /* 0x000000363c08723c */ /* 0x040fea0000081008 */
[----:B------:R-:W-:Y:S01]  /*53c0*/  LOP3.LUT R99, R68, 0xffffe000, RZ, 0xc0, !PT ;  /* 0xffffe00044637812 */ /* 0x000fe200078ec0ff */
[C---:B------:R-:W-:Y:S05]  /*53d0*/  HMMA.1688.F32.TF32 R16, R60.reuse, R56, R16 ;  /* 0x000000383c10723c */ /* 0x040fea0000081010 */
[C---:B------:R-:W-:Y:S01]  /*53e0*/  SHF.L.U32 R96, R211.reuse, 0x1, RZ ;  /* 0x00000001d3607819 */ /* 0x040fe200000006ff */
[-C--:B------:R-:W-:Y:S03]  /*53f0*/  HMMA.1688.F32.TF32 R20, R60, R58.reuse, R20 ;  /* 0x0000003a3c14723c */ /* 0x080fe60000081014 */
[----:B------:R-:W-:Y:S02]  /*5400*/  LOP3.LUT P1, RZ, R96, 0x10, RZ, 0xc0, !PT ;  /* 0x0000001060ff7812 */ /* 0x000fe4000782c0ff */
[----:B------:R-:W-:Y:S01]  /*5410*/  IADD3 R96, P0, R204, R94, RZ ;  /* 0x0000005ecc607210 */ /* 0x000fe20007f1e0ff */
[C---:B------:R-:W-:Y:S05]  /*5420*/  HMMA.1688.F32.TF32 R24, R64.reuse, R58, R24 ;  /* 0x0000003a4018723c */ /* 0x040fea0000081018 */
[----:B------:R-:W-:Y:S01]  /*5430*/  SHF.L.U32 R97, R211, 0x2, RZ ;  /* 0x00000002d3617819 */ /* 0x000fe200000006ff */
[C---:B------:R-:W-:Y:S03]  /*5440*/  HMMA.1688.F32.TF32 R28, R64.reuse, R56, R28 ;  /* 0x00000038401c723c */ /* 0x040fe6000008101c */
[----:B------:R-:W-:Y:S02]  /*5450*/  LOP3.LUT P2, RZ, R97, 0x10, RZ, 0xc0, !PT ;  /* 0x0000001061ff7812 */ /* 0x000fe4000784c0ff */
[----:B------:R-:W-:Y:S01]  /*5460*/  IADD3 R209, R212, -0x1, RZ ;  /* 0xffffffffd4d17810 */ /* 0x000fe20007ffe0ff */
[C---:B------:R-:W-:Y:S05]  /*5470*/  HMMA.1688.F32.TF32 R32, R64.reuse, R54, R32 ;  /* 0x000000364020723c */ /* 0x040fea0000081020 */
[----:B------:R-:W-:Y:S01]  /*5480*/  IMAD.X R97, R205, 0x1, R95, P0 ;  /* 0x00000001cd617824 */ /* 0x000fe200000e065f */
[----:B------:R-:W-:Y:S03]  /*5490*/  HMMA.1688.F32.TF32 R36, R64, R52, R36 ;  /* 0x000000344024723c */ /* 0x000fe60000081024 */
[----:B------:R-:W-:Y:S01]  /*54a0*/  ISETP.NE.AND P0, PT, R209, RZ, PT ;  /* 0x000000ffd100720c */ /* 0x000fe20003f05270 */
[----:B------:R-:W-:Y:S01]  /*54b0*/  @!PT LDS RZ, [RZ] ;  /* 0x00000000fffff984 */ /* 0x000fe20000000800 */
[----:B------:R-:W-:Y:S01]  /*54c0*/  @!PT LDS RZ, [RZ] ;  /* 0x00000000fffff984 */ /* 0x000fe20000000800 */
[----:B------:R-:W-:Y:S01]  /*54d0*/  @!PT LDS RZ, [RZ] ;  /* 0x00000000fffff984 */ /* 0x000fe20000000800 */
[----:B------:R1:W-:Y:S01]  /*54e0*/  LDGSTS.E.BYPASS.LTC128B.128 [R93+0xc00], desc[UR16][R94.64], P2 ;  /* 0x00c000005e5d7fae */ /* 0x0003e20009101d50 */
[--C-:B------:R-:W-:Y:S01]  /*54f0*/  @!P6 IMAD.IADD.U32 R41, R41, 0x1, R201.reuse ;  /* 0x000000012929e824 */ /* 0x100fe200078e00c9 */
[----:B------:R-:W-:Y:S01]  /*5500*/  FSETP.GEU.AND P2, PT, |R45|, +INF , PT ;  /* 0x7f8000002d00780b */ /* 0x000fe20003f4e200 */
[----:B------:R-:W-:Y:S01]  /*5510*/  @!P4 IMAD.IADD.U32 R43, R43, 0x1, R201 ;  /* 0x000000012b2bc824 */ /* 0x000fe200078e00c9 */
[----:B------:R-:W-:Y:S03]  /*5520*/  SEL R210, R210, RZ, P0 ;  /* 0x000000ffd2d27207 */ /* 0x000fe60000000000 */
[----:B------:R-:W-:Y:S01]  /*5530*/  SEL R211, R211, RZ, P0 ;  /* 0x000000ffd3d37207 */ /* 0x000fe20000000000 */
[----:B------:R2:W-:Y:S01]  /*5540*/  LDGSTS.E.BYPASS.LTC128B.128 [R92+0x1200], desc[UR14][R96.64], P1 ;  /* 0x01200000605c7fae */ /* 0x0005e20008901d4e */
[----:B------:R-:W-:Y:S01]  /*5550*/  FSETP.GEU.AND P0, PT, |R40|, +INF , PT ;  /* 0x7f8000002800780b */ /* 0x000fe20003f0e200 */
[----:B------:R-:W-:Y:S01]  /*5560*/  FADD R2, R68, -R99 ;  /* 0x8000006344027221 */ /* 0x000fe20000000000 */
[----:B------:R-:W-:Y:S01]  /*5570*/  FSETP.GEU.AND P1, PT, |R46|, +INF , PT ;  /* 0x7f8000002e00780b */ /* 0x000fe20003f2e200 */
[--C-:B------:R-:W-:Y:S01]  /*5580*/  @!P3 IMAD.IADD.U32 R44, R44, 0x1, R201.reuse ;  /* 0x000000012c2cb824 */ /* 0x100fe200078e00c9 */
[----:B------:R-:W-:Y:S02]  /*5590*/  LOP3.LUT R98, R69, 0xffffe000, RZ, 0xc0, !PT ;  /* 0xffffe00045627812 */ /* 0x000fe400078ec0ff */
[----:B------:R-:W-:Y:S01]  /*55a0*/  FSETP.GEU.AND P6, PT, |R2|, +INF , PT ;  /* 0x7f8000000200780b */ /* 0x000fe20003fce200 */
[----:B------:R-:W0:Y:S01]  /*55b0*/  LDGDEPBAR ;  /* 0x00000000000079af */ /* 0x000e220000000000 */
[--C-:B------:R-:W-:Y:S02]  /*55c0*/  @!P2 IMAD.IADD.U32 R45, R45, 0x1, R201.reuse ;  /* 0x000000012d2da824 */ /* 0x100fe400078e00c9 */
[----:B------:R-:W-:Y:S03]  /*55d0*/  FADD R3, R69, -R98 ;  /* 0x8000006245037221 */ /* 0x000fe60000000000 */
[--C-:B------:R-:W-:Y:S01]  /*55e0*/  @!P0 IMAD.IADD.U32 R40, R40, 0x1, R201.reuse ;  /* 0x0000000128288824 */ /* 0x100fe200078e00c9 */
[----:B------:R-:W-:Y:S01]  /*55f0*/  FSETP.GEU.AND P0, PT, |R47|, +INF , PT ;  /* 0x7f8000002f00780b */ /* 0x000fe20003f0e200 */
[--C-:B------:R-:W-:Y:S01]  /*5600*/  @!P1 IMAD.IADD.U32 R46, R46, 0x1, R201.reuse ;  /* 0x000000012e2e9824 */ /* 0x100fe200078e00c9 */
[----:B------:R-:W-:Y:S02]  /*5610*/  FSETP.GEU.AND P5, PT, |R3|, +INF , PT ;  /* 0x7f8000000300780b */ /* 0x000fe40003fae200 */
[----:B-1----:R-:W-:Y:S01]  /*5620*/  LOP3.LUT R95, R72, 0xffffe000, RZ, 0xc0, !PT ;  /* 0xffffe000485f7812 */ /* 0x002fe200078ec0ff */
[----:B------:R-:W-:-:S01]  /*5630*/  @!P6 IMAD.IADD.U32 R2, R2, 0x1, R201 ;  /* 0x000000010202e824 */ /* 0x000fc200078e00c9 */
[C---:B------:R-:W-:Y:S05]  /*5640*/  HMMA.1688.F32.TF32 R4, R40.reuse, R68, R4 ;  /* 0x000000442804723c */ /* 0x040fea0000081004 */
[----:B------:R-:W-:Y:S01]  /*5650*/  LOP3.LUT R94, R73, 0xffffe000, RZ, 0xc0, !PT ;  /* 0xffffe000495e7812 */ /* 0x000fe200078ec0ff */
[C---:B------:R-:W-:Y:S05]  /*5660*/  HMMA.1688.F32.TF32 R8, R40.reuse, R70, R8 ;  /* 0x000000462808723c */ /* 0x040fea0000081008 */
[C---:B--2---:R-:W-:Y:S01]  /*5670*/  LOP3.LUT R97, R70.reuse, 0xffffe000, RZ, 0xc0, !PT ;  /* 0xffffe00046617812 */ /* 0x044fe200078ec0ff */
[C---:B------:R-:W-:Y:S01]  /*5680*/  HMMA.1688.F32.TF32 R16, R40.reuse, R72, R16 ;  /* 0x000000482810723c */ /* 0x040fe20000081010 */
[----:B------:R-:W-:Y:S04]  /*5690*/  DEPBAR.LE SB0, 0x1 ;  /* 0x000080400000791a */ /* 0x000fe80000000000 */
[----:B------:R-:W-:Y:S01]  /*56a0*/  @!P0 IMAD.IADD.U32 R47, R47, 0x1, R201 ;  /* 0x000000012f2f8824 */ /* 0x000fe200078e00c9 */
[-C--:B------:R-:W-:Y:S01]  /*56b0*/  HMMA.1688.F32.TF32 R20, R40, R74.reuse, R20 ;  /* 0x0000004a2814723c */ /* 0x080fe20000081014 */
[----:B------:R-:W-:Y:S04]  /*56c0*/  BAR.SYNC.DEFER_BLOCKING 0x0 ;  /* 0x0000000000007b1d */ /* 0x000fe80000010000 */
[C---:B------:R-:W-:Y:S01]  /*56d0*/  LOP3.LUT R96, R71.reuse, 0xffffe000, RZ, 0xc0, !PT ;  /* 0xffffe00047607812 */ /* 0x040fe200078ec0ff */
[C---:B------:R-:W-:Y:S05]  /*56e0*/  HMMA.1688.F32.TF32 R24, R44.reuse, R74, R24 ;  /* 0x0000004a2c18723c */ /* 0x040fea0000081018 */
[----:B------:R-:W-:Y:S01]  /*56f0*/  FADD R12, R70, -R97 ;  /* 0x80000061460c7221 */ /* 0x000fe20000000000 */
[C---:B------:R-:W-:Y:S04]  /*5700*/  HMMA.1688.F32.TF32 R28, R44.reuse, R72, R28 ;  /* 0x000000482c1c723c */ /* 0x040fe8000008101c */
[----:B------:R-:W-:Y:S01]  /*5710*/  FSETP.GEU.AND P4, PT, |R12|, +INF , PT ;  /* 0x7f8000000c00780b */ /* 0x000fe20003f8e200 */
[----:B------:R-:W-:Y:S01]  /*5720*/  FADD R13, R71, -R96 ;  /* 0x80000060470d7221 */ /* 0x000fe20000000000 */
[C---:B------:R-:W-:Y:S04]  /*5730*/  HMMA.1688.F32.TF32 R32, R44.reuse, R70, R32 ;  /* 0x000000462c20723c */ /* 0x040fe80000081020 */
[----:B------:R-:W-:Y:S01]  /*5740*/  FSETP.GEU.AND P3, PT, |R13|, +INF , PT ;  /* 0x7f8000000d00780b */ /* 0x000fe20003f6e200 */
[----:B------:R-:W-:Y:S01]  /*5750*/  FADD R48, R72, -R95 ;  /* 0x8000005f48307221 */ /* 0x000fe20000000000 */
[----:B------:R-:W-:Y:S01]  /*5760*/  HMMA.1688.F32.TF32 R36, R44, R68, R36 ;  /* 0x000000442c24723c */ /* 0x000fe20000081024 */
[----:B------:R-:W-:Y:S03]  /*5770*/  LDSM.16.M88.4 R104, [R15+UR5] ;  /* 0x000000050f68783b */ /* 0x000fe60008000200 */
[----:B------:R-:W-:Y:S01]  /*5780*/  FSETP.GEU.AND P2, PT, |R48|, +INF , PT ;  /* 0x7f8000003000780b */ /* 0x000fe20003f4e200 */
[----:B------:R-:W-:Y:S01]  /*5790*/  FADD R49, R73, -R94 ;  /* 0x8000005e49317221 */ /* 0x000fe20000000000 */
[C---:B------:R-:W-:Y:S01]  /*57a0*/  LOP3.LUT R93, R74.reuse, 0xffffe000, RZ, 0xc0, !PT ;  /* 0xffffe0004a5d7812 */ /* 0x040fe200078ec0ff */
[----:B------:R-:W-:Y:S01]  /*57b0*/  @!P5 IMAD.IADD.U32 R3, R3, 0x1, R201 ;  /* 0x000000010303d824 */ /* 0x000fe200078e00c9 */
[----:B------:R-:W-:Y:S01]  /*57c0*/  LOP3.LUT R92, R75, 0xffffe000, RZ, 0xc0, !PT ;  /* 0xffffe0004b5c7812 */ /* 0x000fe200078ec0ff */
[----:B------:R-:W1:Y:S01]  /*57d0*/  LDSM.16.M88.4 R96, [R0+UR4] ;  /* 0x000000040060783b */ /* 0x000e620008000200 */
[----:B------:R-:W-:Y:S01]  /*57e0*/  FSETP.GEU.AND P1, PT, |R49|, +INF , PT ;  /* 0x7f8000003100780b */ /* 0x000fe20003f2e200 */
[----:B------:R-:W-:Y:S01]  /*57f0*/  FADD R50, R74, -R93 ;  /* 0x8000005d4a327221 */ /* 0x000fe20000000000 */
[--C-:B------:R-:W-:Y:S02]  /*5800*/  @!P4 IMAD.IADD.U32 R12, R12, 0x1, R201.reuse ;  /* 0x000000010c0cc824 */ /* 0x100fe400078e00c9 */
[----:B------:R-:W-:Y:S01]  /*5810*/  FADD R51, R75, -R92 ;  /* 0x8000005c4b337221 */ /* 0x000fe20000000000 */
[C---:B------:R-:W-:Y:S02]  /*5820*/  HMMA.1688.F32.TF32 R4, R76.reuse, R2, R4 ;  /* 0x000000024c04723c */ /* 0x040fe40000081004 */
[----:B------:R-:W1:Y:S03]  /*5830*/  LDSM.16.M88.4 R100, [R15+UR5+0x1800] ;  /* 0x001800050f64783b */ /* 0x000e660008000200 */
[----:B------:R-:W-:Y:S01]  /*5840*/  FSETP.GEU.AND P0, PT, |R50|, +INF , PT ;  /* 0x7f8000003200780b */ /* 0x000fe20003f0e200 */
[--C-:B------:R-:W-:Y:S01]  /*5850*/  @!P3 IMAD.IADD.U32 R13, R13, 0x1, R201.reuse ;  /* 0x000000010d0db824 */ /* 0x100fe200078e00c9 */
[----:B------:R-:W-:Y:S01]  /*5860*/  FSETP.GEU.AND P6, PT, |R51|, +INF , PT ;  /* 0x7f8000003300780b */ /* 0x000fe20003fce200 */
[--C-:B------:R-:W-:Y:S03]  /*5870*/  @!P2 IMAD.IADD.U32 R48, R48, 0x1, R201.reuse ;  /* 0x000000013030a824 */ /* 0x100fe600078e00c9 */
[--C-:B------:R-:W-:Y:S01]  /*5880*/  @!P1 IMAD.IADD.U32 R49, R49, 0x1, R201.reuse ;  /* 0x0000000131319824 */ /* 0x100fe200078e00c9 */
[----:B------:R-:W2:Y:S01]  /*5890*/  LDSM.16.M88.4 R92, [R0+UR4+0x1800] ;  /* 0x00180004005c783b */ /* 0x000ea20008000200 */
[C---:B------:R-:W-:Y:S03]  /*58a0*/  HMMA.1688.F32.TF32 R8, R76.reuse, R12, R8 ;  /* 0x0000000c4c08723c */ /* 0x040fe60000081008 */
[----:B------:R-:W-:Y:S02]  /*58b0*/  IADD3 R208, P1, R208, 0x80, RZ ;  /* 0x00000080d0d07810 */ /* 0x000fe40007f3e0ff */
[--C-:B------:R-:W-:Y:S01]  /*58c0*/  @!P0 IMAD.IADD.U32 R50, R50, 0x1, R201.reuse ;  /* 0x0000000132328824 */ /* 0x100fe200078e00c9 */
[C---:B------:R-:W-:Y:S05]  /*58d0*/  HMMA.1688.F32.TF32 R16, R76.reuse, R48, R16 ;  /* 0x000000304c10723c */ /* 0x040fea0000081010 */
[----:B------:R-:W-:Y:S01]  /*58e0*/  @!P6 IMAD.IADD.U32 R51, R51, 0x1, R201 ;  /* 0x000000013333e824 */ /* 0x000fe200078e00c9 */
[----:B------:R-:W-:Y:S02]  /*58f0*/  IADD3 R118, P0, R118, 0x80, RZ ;  /* 0x0000008076767810 */ /* 0x000fe40007f1e0ff */
[----:B------:R-:W-:Y:S03]  /*5900*/  IADD3.X R207, RZ, R207, RZ, P1, !PT ;  /* 0x000000cfffcf7210 */ /* 0x000fe60000ffe4ff */
[----:B------:R-:W-:Y:S01]  /*5910*/  IADD3.X R119, RZ, R119, RZ, P0, !PT ;  /* 0x00000077ff777210 */ /* 0x000fe200007fe4ff */
[-C--:B------:R-:W-:Y:S06]  /*5920*/  HMMA.1688.F32.TF32 R20, R76, R50.reuse, R20 ;  /* 0x000000324c14723c */ /* 0x080fec0000081014 */
[C---:B------:R-:W-:Y:S05]  /*5930*/  HMMA.1688.F32.TF32 R24, R80.reuse, R50, R24 ;  /* 0x000000325018723c */ /* 0x040fea0000081018 */
[----:B-1----:R-:W-:Y:S01]  /*5940*/  LOP3.LUT R53, R97, 0xffffe000, RZ, 0xc0, !PT ;  /* 0xffffe00061357812 */ /* 0x002fe200078ec0ff */
[C---:B------:R-:W-:Y:S05]  /*5950*/  HMMA.1688.F32.TF32 R28, R80.reuse, R48, R28 ;  /* 0x00000030501c723c */ /* 0x040fea000008101c */
[----:B------:R-:W-:Y:S01]  /*5960*/  LOP3.LUT R44, R100, 0xffffe000, RZ, 0xc0, !PT ;  /* 0xffffe000642c7812 */ /* 0x000fe200078ec0ff */
[C---:B------:R-:W-:Y:S05]  /*5970*/  HMMA.1688.F32.TF32 R32, R80.reuse, R12, R32 ;  /* 0x0000000c5020723c */ /* 0x040fea0000081020 */
[----:B------:R-:W-:Y:S01]  /*5980*/  LOP3.LUT R45, R101, 0xffffe000, RZ, 0xc0, !PT ;  /* 0xffffe000652d7812 */ /* 0x000fe200078ec0ff */
[----:B------:R-:W-:Y:S05]  /*5990*/  HMMA.1688.F32.TF32 R36, R80, R2, R36 ;  /* 0x000000025024723c */ /* 0x000fea0000081024 */
[----:B------:R-:W-:Y:S01]  /*59a0*/  LOP3.LUT R12, R106, 0xffffe000, RZ, 0xc0, !PT ;  /* 0xffffe0006a0c7812 */ /* 0x000fe200078ec0ff */
[----:B------:R-:W-:Y:S05]  /*59b0*/  HMMA.1688.F32.TF32 R4, R76, R68, R4 ;  /* 0x000000444c04723c */ /* 0x000fea0000081004 */
[----:B------:R-:W-:Y:S01]  /*59c0*/  LOP3.LUT R2, R104, 0xffffe000, RZ, 0xc0, !PT ;  /* 0xffffe00068027812 */ /* 0x000fe200078ec0ff */
[----:B------:R-:W-:Y:S01]  /*59d0*/  FADD R58, R106, -R12 ;  /* 0x8000000c6a3a7221 */ /* 0x000fe20000000000 */
[----:B------:R-:W-:-:S01]  /*59e0*/  LOP3.LUT R3, R105, 0xffffe000, RZ, 0xc0, !PT ;  /* 0xffffe00069037812 */ /* 0x000fc200078ec0ff */
[C---:B------:R-:W-:Y:S05]  /*59f0*/  HMMA.1688.F32.TF32 R8, R76.reuse, R70, R8 ;  /* 0x000000464c08723c */ /* 0x040fea0000081008 */
[----:B------:R-:W-:Y:S01]  /*5a00*/  FSETP.GEU.AND P4, PT, |R58|, +INF , PT ;  /* 0x7f8000003a00780b */ /* 0x000fe20003f8e200 */
[C---:B------:R-:W-:Y:S05]  /*5a10*/  HMMA.1688.F32.TF32 R16, R76.reuse, R72, R16 ;  /* 0x000000484c10723c */ /* 0x040fea0000081010 */
[----:B------:R-:W-:Y:S01]  /*5a20*/  LOP3.LUT R13, R107, 0xffffe000, RZ, 0xc0, !PT ;  /* 0xffffe0006b0d7812 */ /* 0x000fe200078ec0ff */
[----:B------:R-:W-:Y:S01]  /*5a30*/  FADD R56, R104, -R2 ;  /* 0x8000000268387221 */ /* 0x000fe20000000000 */
[----:B------:R-:W-:Y:S01]  /*5a40*/  LOP3.LUT R46, R102, 0xffffe000, RZ, 0xc0, !PT ;  /* 0xffffe000662e7812 */ /* 0x000fe200078ec0ff */
[----:B------:R-:W-:Y:S01]  /*5a50*/  FADD R57, R105, -R3 ;  /* 0x8000000369397221 */ /* 0x000fe20000000000 */
[-C--:B------:R-:W-:Y:S03]  /*5a60*/  HMMA.1688.F32.TF32 R20, R76, R74.reuse, R20 ;  /* 0x0000004a4c14723c */ /* 0x080fe60000081014 */
[----:B------:R-:W-:Y:S01]  /*5a70*/  FSETP.GEU.AND P6, PT, |R56|, +INF , PT ;  /* 0x7f8000003800780b */ /* 0x000fe20003fce200 */
[----:B------:R-:W-:Y:S01]  /*5a80*/  FADD R41, R97, -R53 ;  /* 0x8000003561297221 */ /* 0x000fe20000000000 */
[----:B------:R-:W-:Y:S01]  /*5a90*/  FSETP.GEU.AND P5, PT, |R57|, +INF , PT ;  /* 0x7f8000003900780b */ /* 0x000fe20003fae200 */
[C---:B------:R-:W-:Y:S05]  /*5aa0*/  HMMA.1688.F32.TF32 R24, R80.reuse, R74, R24 ;  /* 0x0000004a5018723c */ /* 0x040fea0000081018 */
[----:B------:R-:W-:Y:S01]  /*5ab0*/  LOP3.LUT R47, R103, 0xffffe000, RZ, 0xc0, !PT ;  /* 0xffffe000672f7812 */ /* 0x000fe200078ec0ff */
[----:B------:R-:W-:Y:S01]  /*5ac0*/  FADD R59, R107, -R13 ;  /* 0x8000000d6b3b7221 */ /* 0x000fe20000000000 */
[----:B------:R-:W-:Y:S01]  /*5ad0*/  LOP3.LUT R52, R96, 0xffffe000, RZ, 0xc0, !PT ;  /* 0xffffe00060347812 */ /* 0x000fe200078ec0ff */
[----:B------:R-:W-:Y:S01]  /*5ae0*/  FADD R60, R100, -R44 ;  /* 0x8000002c643c7221 */ /* 0x000fe20000000000 */
[C---:B------:R-:W-:Y:S03]  /*5af0*/  HMMA.1688.F32.TF32 R28, R80.reuse, R72, R28 ;  /* 0x00000048501c723c */ /* 0x040fe6000008101c */
[----:B------:R-:W-:Y:S01]  /*5b00*/  FSETP.GEU.AND P3, PT, |R59|, +INF , PT ;  /* 0x7f8000003b00780b */ /* 0x000fe20003f6e200 */
[----:B------:R-:W-:Y:S01]  /*5b10*/  FADD R61, R101, -R45 ;  /* 0x8000002d653d7221 */ /* 0x000fe20000000000 */
[----:B------:R-:W-:Y:S01]  /*5b20*/  FSETP.GEU.AND P2, PT, |R60|, +INF , PT ;  /* 0x7f8000003c00780b */ /* 0x000fe20003f4e200 */
[----:B------:R-:W-:Y:S01]  /*5b30*/  FADD R62, R102, -R46 ;  /* 0x8000002e663e7221 */ /* 0x000fe20000000000 */
[----:B------:R-:W-:Y:S01]  /*5b40*/  LOP3.LUT R54, R98, 0xffffe000, RZ, 0xc0, !PT ;  /* 0xffffe00062367812 */ /* 0x000fe200078ec0ff */
[----:B------:R-:W-:Y:S01]  /*5b50*/  FADD R63, R103, -R47 ;  /* 0x8000002f673f7221 */ /* 0x000fe20000000000 */
[----:B------:R-:W-:Y:S01]  /*5b60*/  FSETP.GEU.AND P1, PT, |R61|, +INF , PT ;  /* 0x7f8000003d00780b */ /* 0x000fe20003f2e200 */
[C---:B------:R-:W-:Y:S03]  /*5b70*/  HMMA.1688.F32.TF32 R32, R80.reuse, R70, R32 ;  /* 0x000000465020723c */ /* 0x040fe60000081020 */
[----:B------:R-:W-:Y:S01]  /*5b80*/  FSETP.GEU.AND P0, PT, |R62|, +INF , PT ;  /* 0x7f8000003e00780b */ /* 0x000fe20003f0e200 */
[----:B------:R-:W-:Y:S01]  /*5b90*/  FADD R40, R96, -R52 ;  /* 0x8000003460287221 */ /* 0x000fe20000000000 */
[----:B------:R-:W-:Y:S01]  /*5ba0*/  LOP3.LUT R55, R99, 0xffffe000, RZ, 0xc0, !PT ;  /* 0xffffe00063377812 */ /* 0x000fe200078ec0ff */
[--C-:B------:R-:W-:Y:S01]  /*5bb0*/  @!P4 IMAD.IADD.U32 R58, R58, 0x1, R201.reuse ;  /* 0x000000013a3ac824 */ /* 0x100fe200078e00c9 */
[----:B------:R-:W-:Y:S01]  /*5bc0*/  FSETP.GEU.AND P4, PT, |R41|, +INF , PT ;  /* 0x7f8000002900780b */ /* 0x000fe20003f8e200 */
[--C-:B------:R-:W-:Y:S01]  /*5bd0*/  @!P6 IMAD.IADD.U32 R56, R56, 0x1, R201.reuse ;  /* 0x000000013838e824 */ /* 0x100fe200078e00c9 */
[----:B------:R-:W-:Y:S01]  /*5be0*/  FSETP.GEU.AND P6, PT, |R63|, +INF , PT ;  /* 0x7f8000003f00780b */ /* 0x000fe20003fce200 */
[----:B------:R-:W-:Y:S03]  /*5bf0*/  HMMA.1688.F32.TF32 R36, R80, R68, R36 ;  /* 0x000000445024723c */ /* 0x000fe60000081024 */
[--C-:B------:R-:W-:Y:S01]  /*5c00*/  @!P5 IMAD.IADD.U32 R57, R57, 0x1, R201.reuse ;  /* 0x000000013939d824 */ /* 0x100fe200078e00c9 */
[----:B------:R-:W-:Y:S01]  /*5c10*/  FSETP.GEU.AND P5, PT, |R40|, +INF , PT ;  /* 0x7f8000002800780b */ /* 0x000fe20003fae200 */
[--C-:B------:R-:W-:Y:S01]  /*5c20*/  @!P3 IMAD.IADD.U32 R59, R59, 0x1, R201.reuse ;  /* 0x000000013b3bb824 */ /* 0x100fe200078e00c9 */
[----:B--2---:R-:W-:Y:S01]  /*5c30*/  LOP3.LUT R64, R92, 0xffffe000, RZ, 0xc0, !PT ;  /* 0xffffe0005c407812 */ /* 0x004fe200078ec0ff */
[--C-:B------:R-:W-:Y:S01]  /*5c40*/  @!P2 IMAD.IADD.U32 R60, R60, 0x1, R201.reuse ;  /* 0x000000013c3ca824 */ /* 0x100fe200078e00c9 */
[----:B------:R-:W-:Y:S03]  /*5c50*/  LOP3.LUT R65, R93, 0xffffe000, RZ, 0xc0, !PT ;  /* 0xffffe0005d417812 */ /* 0x000fe600078ec0ff */
[--C-:B------:R-:W-:Y:S01]  /*5c60*/  @!P4 IMAD.IADD.U32 R41, R41, 0x1, R201.reuse ;  /* 0x000000012929c824 */ /* 0x100fe200078e00c9 */
[----:B------:R-:W-:Y:S01]  /*5c70*/  LOP3.LUT R66, R94, 0xffffe000, RZ, 0xc0, !PT ;  /* 0xffffe0005e427812 */ /* 0x000fe200078ec0ff */
[--C-:B------:R-:W-:Y:S01]  /*5c80*/  @!P1 IMAD.IADD.U32 R61, R61, 0x1, R201.reuse ;  /* 0x000000013d3d9824 */ /* 0x100fe200078e00c9 */
[----:B------:R-:W-:Y:S01]  /*5c90*/  LOP3.LUT R67, R95, 0xffffe000, RZ, 0xc0, !PT ;  /* 0xffffe0005f437812 */ /* 0x000fe200078ec0ff */
[--C-:B------:R-:W-:Y:S01]  /*5ca0*/  @!P0 IMAD.IADD.U32 R62, R62, 0x1, R201.reuse ;  /* 0x000000013e3e8824 */ /* 0x100fe200078e00c9 */
[----:B------:R-:W-:Y:S01]  /*5cb0*/  ISETP.GT.AND P4, PT, R212, -0x1, PT ;  /* 0xffffffffd400780c */ /* 0x000fe20003f84270 */
[--C-:B------:R-:W-:Y:S01]  /*5cc0*/  @!P6 IMAD.IADD.U32 R63, R63, 0x1, R201.reuse ;  /* 0x000000013f3fe824 */ /* 0x100fe200078e00c9 */
[----:B------:R-:W-:Y:S01]  /*5cd0*/  MOV R212, R209 ;  /* 0x000000d100d47202 */ /* 0x000fe20000000f00 */
[----:B------:R-:W-:Y:S02]  /*5ce0*/  @!P5 IMAD.IADD.U32 R40, R40, 0x1, R201 ;  /* 0x000000012828d824 */ /* 0x000fe400078e00c9 */
[----:B------:R-:W-:Y:S01]  /*5cf0*/  FADD R42, R98, -R54 ;  /* 0x80000036622a7221 */ /* 0x000fe20000000000 */
[----:B------:R-:W-:Y:S01]  /*5d00*/  FADD R43, R99, -R55 ;  /* 0x80000037632b7221 */ /* 0x000fe20000000000 */
[----:B------:R-:W-:Y:S01]  /*5d10*/  FADD R48, R92, -R64 ;  /* 0x800000405c307221 */ /* 0x000fe20000000000 */
[----:B------:R-:W-:Y:S01]  /*5d20*/  FADD R49, R93, -R65 ;  /* 0x800000415d317221 */ /* 0x000fe20000000000 */
[----:B------:R-:W-:Y:S01]  /*5d30*/  FADD R50, R94, -R66 ;  /* 0x800000425e327221 */ /* 0x000fe20000000000 */
[----:B------:R-:W-:Y:S01]  /*5d40*/  FSETP.GEU.AND P3, PT, |R42|, +INF , PT ;  /* 0x7f8000002a00780b */ /* 0x000fe20003f6e200 */
[----:B------:R-:W-:Y:S01]  /*5d50*/  FADD R51, R95, -R67 ;  /* 0x800000435f337221 */ /* 0x000fe20000000000 */
[----:B------:R-:W-:Y:S02]  /*5d60*/  FSETP.GEU.AND P2, PT, |R43|, +INF , PT ;  /* 0x7f8000002b00780b */ /* 0x000fe40003f4e200 */
[----:B------:R-:W-:Y:S02]  /*5d70*/  FSETP.GEU.AND P1, PT, |R48|, +INF , PT ;  /* 0x7f8000003000780b */ /* 0x000fe40003f2e200 */
[----:B------:R-:W-:Y:S02]  /*5d80*/  FSETP.GEU.AND P0, PT, |R49|, +INF , PT ;  /* 0x7f8000003100780b */ /* 0x000fe40003f0e200 */
[----:B------:R-:W-:Y:S02]  /*5d90*/  FSETP.GEU.AND P6, PT, |R50|, +INF , PT ;  /* 0x7f8000003200780b */ /* 0x000fe40003fce200 */
[----:B------:R-:W-:Y:S03]  /*5da0*/  FSETP.GEU.AND P5, PT, |R51|, +INF , PT ;  /* 0x7f8000003300780b */ /* 0x000fe60003fae200 */
[--C-:B------:R-:W-:Y:S02]  /*5db0*/  @!P3 IMAD.IADD.U32 R42, R42, 0x1, R201.reuse ;  /* 0x000000012a2ab824 */ /* 0x100fe400078e00c9 */
[--C-:B------:R-:W-:Y:S02]  /*5dc0*/  @!P2 IMAD.IADD.U32 R43, R43, 0x1, R201.reuse ;  /* 0x000000012b2ba824 */ /* 0x100fe400078e00c9 */
[--C-:B------:R-:W-:Y:S02]  /*5dd0*/  @!P1 IMAD.IADD.U32 R48, R48, 0x1, R201.reuse ;  /* 0x0000000130309824 */ /* 0x100fe400078e00c9 */
[--C-:B------:R-:W-:Y:S02]  /*5de0*/  @!P0 IMAD.IADD.U32 R49, R49, 0x1, R201.reuse ;  /* 0x0000000131318824 */ /* 0x100fe400078e00c9 */
[--C-:B------:R-:W-:Y:S02]  /*5df0*/  @!P6 IMAD.IADD.U32 R50, R50, 0x1, R201.reuse ;  /* 0x000000013232e824 */ /* 0x100fe400078e00c9 */
[----:B------:R-:W-:Y:S01]  /*5e00*/  @!P5 IMAD.IADD.U32 R51, R51, 0x1, R201 ;  /* 0x000000013333d824 */ /* 0x000fe200078e00c9 */
[----:B------:R-:W-:Y:S05]  /*5e10*/  @P4 BRA `(.L_x_28) ;  /* 0xffffffe000904947 */ /* 0x000fea000383ffff */
.L_x_27:
[----:B------:R-:W-:Y:S01]  /*5e20*/  ISETP.NE.U32.AND P0, PT, R159, RZ, PT ;  /* 0x000000ff9f00720c */ /* 0x000fe20003f05070 */
[----:B------:R-:W-:Y:S01]  /*5e30*/  FADD R4, R121, R4 ;  /* 0x0000000479047221 */ /* 0x000fe20000000000 */
[----:B------:R-:W-:Y:S01]  /*5e40*/  FADD R5, R120, R5 ;  /* 0x0000000578057221 */ /* 0x000fe20000000000 */
[----:B------:R-:W-:Y:S01]  /*5e50*/  FADD R6, R123, R6 ;  /* 0x000000067b067221 */ /* 0x000fe20000000000 */
[----:B------:R-:W-:Y:S01]  /*5e60*/  ISETP.NE.AND.EX P0, PT, R158, RZ, PT, P0 ;  /* 0x000000ff9e00720c */ /* 0x000fe20003f05300 */
[----:B------:R-:W-:Y:S01]  /*5e70*/  FADD R7, R122, R7 ;  /* 0x000000077a077221 */ /* 0x000fe20000000000 */
        /* <DEDUP_REMOVED lines=28> */
[----:B------:R-:W-:-:S02]  /*6040*/  ULDC UR4, c[0x0][0x298] ;  /* 0x0000a60000047ab9 */ /* 0x000fc40000000800 */
[----:B------:R-:W-:Y:S01]  /*6050*/  FMUL R67, R4, UR4 ;  /* 0x0000000404437c20 */ /* 0x000fe20008400000 */
[----:B------:R-:W-:Y:S01]  /*6060*/  FMUL R70, R5, UR4 ;  /* 0x0000000405467c20 */ /* 0x000fe20008400000 */
[----:B------:R-:W-:Y:S01]  /*6070*/  FMUL R65, R6, UR4 ;  /* 0x0000000406417c20 */ /* 0x000fe20008400000 */
[----:B------:R-:W-:Y:S01]  /*6080*/  FMUL R68, R7, UR4 ;  /* 0x0000000407447c20 */ /* 0x000fe20008400000 */
[----:B-1----:R-:W-:Y:S01]  /*6090*/  FMUL R63, R36, UR4 ;  /* 0x00000004243f7c20 */ /* 0x002fe20008400000 */
[----:B------:R-:W-:Y:S01]  /*60a0*/  FMUL R66, R37, UR4 ;  /* 0x0000000425427c20 */ /* 0x000fe20008400000 */
        /* <DEDUP_REMOVED lines=10> */
[----:B----4-:R-:W-:Y:S01]  /*6150*/  FMUL R51, R16, UR4 ;  /* 0x0000000410337c20 */ /* 0x010fe20008400000 */
        /* <DEDUP_REMOVED lines=15> */
[----:B------:R-:W-:Y:S06]  /*6250*/  @!P0 BRA `(.L_x_29) ;  /* 0x00000008009c8947 */ /* 0x000fec0003800000 */
[----:B------:R-:W-:Y:S01]  /*6260*/  SHF.R.S32.HI R2, RZ, 0x1f, R173 ;  /* 0x0000001fff027819 */ /* 0x000fe200000114ad */
[----:B------:R-:W1:Y:S01]  /*6270*/  LDC R0, c[0x0][0x2c0] ;  /* 0x0000b000ff007b82 */ /* 0x000e620000000800 */
[----:B------:R-:W-:Y:S01]  /*6280*/  LOP3.LUT R12, R116, 0x3c, RZ, 0xc0, !PT ;  /* 0x0000003c740c7812 */ /* 0x000fe200078ec0ff */
[----:B------:R-:W-:Y:S01]  /*6290*/  IMAD.MOV.U32 R13, RZ, RZ, RZ ;  /* 0x000000ffff0d7224 */ /* 0x000fe200078e00ff */
[----:B------:R-:W-:Y:S02]  /*62a0*/  LEA.HI R2, R2, R173, RZ, 0x7 ;  /* 0x000000ad02027211 */ /* 0x000fe400078f38ff */
[----:B------:R-:W-:Y:S02]  /*62b0*/  CS2R R36, SRZ ;  /* 0x0000000000247805 */ /* 0x000fe4000001ff00 */
[----:B------:R-:W-:Y:S02]  /*62c0*/  SHF.R.U32.HI R69, RZ, 0x4, R108 ;  /* 0x00000004ff457819 */ /* 0x000fe4000001166c */
[----:B------:R-:W-:-:S02]  /*62d0*/  CS2R R38, SRZ ;  /* 0x0000000000267805 */ /* 0x000fc4000001ff00 */
[----:B------:R-:W-:Y:S02]  /*62e0*/  LOP3.LUT R2, R2, 0xffffff80, RZ, 0xc0, !PT ;  /* 0xffffff8002027812 */ /* 0x000fe400078ec0ff */
[----:B------:R-:W-:Y:S01]  /*62f0*/  ISETP.GE.AND P0, PT, R12, R140, PT ;  /* 0x0000008c0c00720c */ /* 0x000fe20003f06270 */
[----:B------:R-:W-:Y:S02]  /*6300*/  VIADD R10, R69, 0x10 ;  /* 0x00000010450a7836 */ /* 0x000fe40000000000 */
[----:B------:R-:W-:-:S05]  /*6310*/  IMAD.IADD R2, R173, 0x1, -R2 ;  /* 0x00000001ad027824 */ /* 0x000fca00078e0a02 */
[----:B------:R-:W-:-:S04]  /*6320*/  ISETP.NE.AND P1, PT, R2, RZ, PT ;  /* 0x000000ff0200720c */ /* 0x000fc80003f25270 */
[----:B------:R-:W-:Y:S02]  /*6330*/  SEL R2, R2, 0x80, P1 ;  /* 0x0000008002027807 */ /* 0x000fe40000800000 */
[----:B-1----:R-:W-:Y:S01]  /*6340*/  SHF.R.S32.HI R4, RZ, 0x1f, R0 ;  /* 0x0000001fff047819 */ /* 0x002fe20000011400 */
[----:B------:R-:W-:Y:S01]  /*6350*/  IMAD.WIDE.U32 R8, R69, R0, R12 ;  /* 0x0000000045087225 */ /* 0x000fe200078e000c */
[----:B------:R-:W-:-:S03]  /*6360*/  VIMNMX R5, R173, R2, PT ;  /* 0x00000002ad057248 */ /* 0x000fc60003fe0100 */
[----:B------:R-:W-:Y:S01]  /*6370*/  IMAD R6, R141, R0, RZ ;  /* 0x000000008d067224 */ /* 0x000fe200078e02ff */
[----:B------:R-:W-:Y:S01]  /*6380*/  ISETP.LT.AND P1, PT, R69, R5, !P0 ;  /* 0x000000054500720c */ /* 0x000fe20004721270 */
[----:B------:R-:W-:Y:S01]  /*6390*/  IMAD R7, R4, R69, RZ ;  /* 0x0000004504077224 */ /* 0x000fe200078e02ff */
[--C-:B------:R-:W-:Y:S02]  /*63a0*/  SHF.R.S32.HI R4, RZ, 0x1f, R137.reuse ;  /* 0x0000001fff047819 */ /* 0x100fe40000011489 */
[----:B------:R-:W-:Y:S01]  /*63b0*/  IADD3 R2, P3, P2, R8, R6, R137 ;  /* 0x0000000608027210 */ /* 0x000fe20007a7e089 */
[----:B------:R-:W-:Y:S01]  /*63c0*/  IMAD.IADD R7, R9, 0x1, R7 ;  /* 0x0000000109077824 */ /* 0x000fe200078e0207 */
[----:B------:R-:W-:Y:S01]  /*63d0*/  SHF.R.S32.HI R6, RZ, 0x1f, R6 ;  /* 0x0000001fff067819 */ /* 0x000fe20000011406 */
[----:B------:R-:W-:Y:S01]  /*63e0*/  VIADD R8, R69, 0x20 ;  /* 0x0000002045087836 */ /* 0x000fe20000000000 */
[-C--:B------:R-:W-:Y:S02]  /*63f0*/  ISETP.LT.AND P6, PT, R10, R5.reuse, !P0 ;  /* 0x000000050a00720c */ /* 0x080fe400047c1270 */
[----:B------:R-:W-:Y:S01]  /*6400*/  IADD3.X R7, R7, R6, R4, P3, P2 ;  /* 0x0000000607077210 */ /* 0x000fe20001fe4404 */
[C---:B------:R-:W-:Y:S01]  /*6410*/  VIADD R6, R69.reuse, 0x30 ;  /* 0x0000003045067836 */ /* 0x040fe20000000000 */
[----:B------:R-:W-:Y:S01]  /*6420*/  ISETP.LT.AND P5, PT, R8, R5, !P0 ;  /* 0x000000050800720c */ /* 0x000fe200047a1270 */
[----:B------:R-:W-:Y:S01]  /*6430*/  VIADD R4, R69, 0x40 ;  /* 0x0000004045047836 */ /* 0x000fe20000000000 */
[----:B------:R-:W-:-:S02]  /*6440*/  @P1 R2UR UR4, R180 ;  /* 0x00000000b40412ca */ /* 0x000fc400000e0000 */
[----:B------:R-:W-:Y:S02]  /*6450*/  @P1 R2UR UR5, R181 ;  /* 0x00000000b50512ca */ /* 0x000fe400000e0000 */
[----:B------:R-:W-:Y:S02]  /*6460*/  LEA R8, P2, R2, R159, 0x2 ;  /* 0x0000009f02087211 */ /* 0x000fe400078410ff */
[-C--:B------:R-:W-:Y:S02]  /*6470*/  ISETP.LT.AND P4, PT, R6, R5.reuse, !P0 ;  /* 0x000000050600720c */ /* 0x080fe40004781270 */
[----:B------:R-:W-:Y:S01]  /*6480*/  LEA.HI.X R9, R2, R158, R7, 0x2, P2 ;  /* 0x0000009e02097211 */ /* 0x000fe200010f1407 */
[C---:B------:R-:W-:Y:S01]  /*6490*/  VIADD R2, R69.reuse, 0x50 ;  /* 0x0000005045027836 */ /* 0x040fe20000000000 */
[----:B------:R-:W-:Y:S01]  /*64a0*/  ISETP.LT.AND P3, PT, R4, R5, !P0 ;  /* 0x000000050400720c */ /* 0x000fe20004761270 */
[----:B------:R-:W-:-:S03]  /*64b0*/  VIADD R4, R69, 0x60 ;  /* 0x0000006045047836 */ /* 0x000fc60000000000 */
[-C--:B------:R-:W-:Y:S01]  /*64c0*/  ISETP.LT.AND P2, PT, R2, R5.reuse, !P0 ;  /* 0x000000050200720c */ /* 0x080fe20004741270 */
[----:B------:R1:W2:Y:S01]  /*64d0*/  @P1 LDG.E.LTC128B.128 R36, desc[UR4][R8.64] ;  /* 0x0000000408241981 */ /* 0x0002a2000c1e1d20 */
[----:B------:R-:W-:Y:S01]  /*64e0*/  VIADD R2, R69, 0x70 ;  /* 0x0000007045027836 */ /* 0x000fe20000000000 */
[----:B------:R-:W-:-:S04]  /*64f0*/  ISETP.LT.AND P1, PT, R4, R5, !P0 ;  /* 0x000000050400720c */ /* 0x000fc80004721270 */
[----:B------:R-:W-:Y:S02]  /*6500*/  ISETP.LT.AND P0, PT, R2, R5, !P0 ;  /* 0x000000050200720c */ /* 0x000fe40004701270 */
[----:B------:R-:W-:Y:S02]  /*6510*/  @P6 R2UR UR8, R180 ;  /* 0x00000000b40862ca */ /* 0x000fe400000e0000 */
[----:B------:R-:W-:Y:S01]  /*6520*/  @P6 R2UR UR9, R181 ;  /* 0x00000000b50962ca */ /* 0x000fe200000e0000 */
[----:B-1----:R-:W-:-:S04]  /*6530*/  IMAD.WIDE R8, R0, 0x40, R8 ;  /* 0x0000004000087825 */ /* 0x002fc800078e0208 */
[----:B------:R-:W-:Y:S01]  /*6540*/  IMAD.WIDE R6, R0, 0x40, R8 ;  /* 0x0000004000067825 */ /* 0x000fe200078e0208 */
[----:B------:R-:W-:Y:S02]  /*6550*/  @P5 R2UR UR6, R180 ;  /* 0x00000000b40652ca */ /* 0x000fe400000e0000 */
[C---:B------:R-:W-:Y:S01]  /*6560*/  @P5 R2UR UR7, R181.reuse ;  /* 0x00000000b50752ca */ /* 0x040fe200000e0000 */
[----:B------:R-:W-:Y:S01]  /*6570*/  IMAD.WIDE R4, R0, 0x40, R6 ;  /* 0x0000004000047825 */ /* 0x000fe200078e0206 */
[----:B------:R-:W-:Y:S02]  /*6580*/  @P4 R2UR UR4, R180 ;  /* 0x00000000b40442ca */ /* 0x000fe400000e0000 */
[----:B------:R-:W-:Y:S01]  /*6590*/  @P4 R2UR UR5, R181 ;  /* 0x00000000b50542ca */ /* 0x000fe200000e0000 */
[----:B------:R-:W-:Y:S01]  /*65a0*/  IMAD.WIDE R76, R0, 0x40, R4 ;  /* 0x00000040004c7825 */ /* 0x000fe200078e0204 */
[----:B------:R-:W-:Y:S02]  /*65b0*/  CS2R R32, SRZ ;  /* 0x0000000000207805 */ /* 0x000fe4000001ff00 */
[----:B------:R-:W-:-:S02]  /*65c0*/  CS2R R34, SRZ ;  /* 0x0000000000227805 */ /* 0x000fc4000001ff00 */
[----:B------:R-:W-:Y:S02]  /*65d0*/  CS2R R28, SRZ ;  /* 0x00000000001c7805 */ /* 0x000fe4000001ff00 */
[----:B------:R-:W-:Y:S02]  /*65e0*/  CS2R R30, SRZ ;  /* 0x00000000001e7805 */ /* 0x000fe4000001ff00 */
[----:B------:R-:W-:Y:S02]  /*65f0*/  CS2R R24, SRZ ;  /* 0x0000000000187805 */ /* 0x000fe4000001ff00 */
[----:B------:R-:W-:Y:S01]  /*6600*/  CS2R R26, SRZ ;  /* 0x00000000001a7805 */ /* 0x000fe2000001ff00 */
[----:B------:R-:W-:Y:S01]  /*6610*/  IMAD.WIDE R74, R0, 0x40, R76 ;  /* 0x00000040004a7825 */ /* 0x000fe200078e024c */
[----:B------:R1:W4:Y:S01]  /*6620*/  @P6 LDG.E.LTC128B.128 R32, desc[UR8][R8.64] ;  /* 0x0000000808206981 */ /* 0x000322000c1e1d20 */
[C---:B------:R-:W-:Y:S02]  /*6630*/  @P3 R2UR UR10, R180.reuse ;  /* 0x00000000b40a32ca */ /* 0x040fe400000e0000 */
[----:B------:R-:W-:Y:S01]  /*6640*/  @P3 R2UR UR11, R181 ;  /* 0x00000000b50b32ca */ /* 0x000fe200000e0000 */
[----:B------:R5:W3:Y:S01]  /*6650*/  @P5 LDG.E.LTC128B.128 R28, desc[UR6][R6.64] ;  /* 0x00000006061c5981 */ /* 0x000ae2000c1e1d20 */
[----:B------:R-:W-:-:S02]  /*6660*/  @P2 R2UR UR8, R180 ;  /* 0x00000000b40822ca */ /* 0x000fc400000e0000 */
[C---:B------:R-:W-:Y:S01]  /*6670*/  @P2 R2UR UR9, R181.reuse ;  /* 0x00000000b50922ca */ /* 0x040fe200000e0000 */
[----:B------:R5:W3:Y:S01]  /*6680*/  @P4 LDG.E.LTC128B.128 R24, desc[UR4][R4.64] ;  /* 0x0000000404184981 */ /* 0x000ae2000c1e1d20 */
[C---:B------:R-:W-:Y:S02]  /*6690*/  @P1 R2UR UR6, R180.reuse ;  /* 0x00000000b40612ca */ /* 0x040fe400000e0000 */
[C---:B------:R-:W-:Y:S02]  /*66a0*/  @P1 R2UR UR7, R181.reuse ;  /* 0x00000000b50712ca */ /* 0x040fe400000e0000 */
[----:B------:R-:W-:Y:S02]  /*66b0*/  @P0 R2UR UR4, R180 ;  /* 0x00000000b40402ca */ /* 0x000fe400000e0000 */
[----:B------:R-:W-:Y:S01]  /*66c0*/  @P0 R2UR UR5, R181 ;  /* 0x00000000b50502ca */ /* 0x000fe200000e0000 */
[----:B------:R-:W-:Y:S01]  /*66d0*/  IMAD.WIDE R72, R0, 0x40, R74 ;  /* 0x0000004000487825 */ /* 0x000fe200078e024a */
[----:B------:R-:W-:-:S02]  /*66e0*/  CS2R R20, SRZ ;  /* 0x0000000000147805 */ /* 0x000fc4000001ff00 */
[----:B------:R-:W-:Y:S02]  /*66f0*/  CS2R R22, SRZ ;  /* 0x0000000000167805 */ /* 0x000fe4000001ff00 */
[----:B------:R-:W-:Y:S02]  /*6700*/  CS2R R16, SRZ ;  /* 0x0000000000107805 */ /* 0x000fe4000001ff00 */
[----:B------:R-:W-:Y:S02]  /*6710*/  CS2R R18, SRZ ;  /* 0x0000000000127805 */ /* 0x000fe4000001ff00 */
[----:B------:R-:W-:Y:S01]  /*6720*/  CS2R R10, SRZ ;  /* 0x00000000000a7805 */ /* 0x000fe2000001ff00 */
[----:B------:R-:W-:Y:S01]  /*6730*/  IMAD.WIDE R78, R0, 0x40, R72 ;  /* 0x00000040004e7825 */ /* 0x000fe200078e0248 */
[----:B------:R-:W3:Y:S01]  /*6740*/  @P3 LDG.E.LTC128B.128 R20, desc[UR10][R76.64] ;  /* 0x0000000a4c143981 */ /* 0x000ee2000c1e1d20 */
[----:B-1----:R-:W-:-:S03]  /*6750*/  CS2R R8, SRZ ;  /* 0x0000000000087805 */ /* 0x002fc6000001ff00 */
[----:B------:R-:W3:Y:S01]  /*6760*/  @P2 LDG.E.LTC128B.128 R16, desc[UR8][R74.64] ;  /* 0x000000084a102981 */ /* 0x000ee2000c1e1d20 */
[----:B-----5:R-:W-:-:S03]  /*6770*/  CS2R R6, SRZ ;  /* 0x0000000000067805 */ /* 0x020fc6000001ff00 */
[----:B------:R-:W5:Y:S01]  /*6780*/  @P1 LDG.E.LTC128B.128 R8, desc[UR6][R72.64] ;  /* 0x0000000648081981 */ /* 0x000f62000c1e1d20 */
[----:B------:R-:W-:-:S06]  /*6790*/  CS2R R4, SRZ ;  /* 0x0000000000047805 */ /* 0x000fcc000001ff00 */
[----:B------:R-:W5:Y:S01]  /*67a0*/  @P0 LDG.E.LTC128B.128 R4, desc[UR4][R78.64] ;  /* 0x000000044e040981 */ /* 0x000f62000c1e1d20 */
[----:B------:R-:W-:-:S04]  /*67b0*/  IMAD R69, R69, 0x40, R12 ;  /* 0x0000004045457824 */ /* 0x000fc800078e020c */
[----:B------:R-:W-:Y:S02]  /*67c0*/  IMAD R69, R69, 0x4, R200 ;  /* 0x0000000445457824 */ /* 0x000fe400078e02c8 */
[C---:B------:R-:W-:Y:S01]  /*67d0*/  IMAD.SHL.U32 R13, R175.reuse, 0x2, RZ ;  /* 0x00000002af0d7824 */ /* 0x040fe200078e00ff */
[----:B------:R-:W-:-:S04]  /*67e0*/  LOP3.LUT R0, R175, 0x1c, RZ, 0xc0, !PT ;  /* 0x0000001caf007812 */ /* 0x000fc800078ec0ff */
[----:B------:R-:W-:Y:S02]  /*67f0*/  LOP3.LUT R13, R13, 0x6, RZ, 0xc0, !PT ;  /* 0x000000060d0d7812 */ /* 0x000fe400078ec0ff */
[----:B------:R-:W-:-:S03]  /*6800*/  LEA.HI R0, R0, R115, RZ, 0x1e ;  /* 0x0000007300007211 */ /* 0x000fc600078ff0ff */
[----:B------:R-:W-:-:S04]  /*6810*/  IMAD.IADD R13, R112, 0x1, R13 ;  /* 0x00000001700d7824 */ /* 0x000fc800078e020d */
[----:B------:R-:W-:-:S04]  /*6820*/  IMAD R13, R13, 0x40, R0 ;  /* 0x000000400d0d7824 */ /* 0x000fc800078e0200 */
[----:B------:R-:W-:Y:S01]  /*6830*/  IMAD R13, R13, 0x4, R14 ;  /* 0x000000040d0d7824 */ /* 0x000fe200078e020e */
[----:B--2---:R-:W-:Y:S04]  /*6840*/  STS.128 [R69], R36 ;  /* 0x0000002445007388 */ /* 0x004fe80000000c00 */
[----:B----4-:R-:W-:Y:S04]  /*6850*/  STS.128 [R69+0x1000], R32 ;  /* 0x0010002045007388 */ /* 0x010fe80000000c00 */
[----:B---3--:R-:W-:Y:S04]  /*6860*/  STS.128 [R69+0x2000], R28 ;  /* 0x0020001c45007388 */ /* 0x008fe80000000c00 */
[----:B------:R-:W-:Y:S04]  /*6870*/  STS.128 [R69+0x3000], R24 ;  /* 0x0030001845007388 */ /* 0x000fe80000000c00 */
[----:B------:R-:W-:Y:S04]  /*6880*/  STS.128 [R69+0x4000], R20 ;  /* 0x0040001445007388 */ /* 0x000fe80000000c00 */
[----:B------:R-:W-:Y:S04]  /*6890*/  STS.128 [R69+0x5000], R16 ;  /* 0x0050001045007388 */ /* 0x000fe80000000c00 */
[----:B-----5:R-:W-:Y:S04]  /*68a0*/  STS.128 [R69+0x6000], R8 ;  /* 0x0060000845007388 */ /* 0x020fe80000000c00 */
[----:B------:R-:W-:Y:S01]  /*68b0*/  STS.128 [R69+0x7000], R4 ;  /* 0x0070000445007388 */ /* 0x000fe20000000c00 */
[----:B------:R-:W-:Y:S06]  /*68c0*/  BAR.SYNC.DEFER_BLOCKING 0x0 ;  /* 0x0000000000007b1d */ /* 0x000fec0000010000 */
[----:B------:R-:W1:Y:S04]  /*68d0*/  LDS R72, [R13+0x200] ;  /* 0x000200000d487984 */ /* 0x000e680000000800 */
[----:B------:R-:W2:Y:S04]  /*68e0*/  LDS R37, [R13+0x300] ;  /* 0x000300000d257984 */ /* 0x000ea80000000800 */
[----:B------:R-:W3:Y:S04]  /*68f0*/  LDS R32, [R13+0xa00] ;  /* 0x000a00000d207984 */ /* 0x000ee80000000800 */
[----:B------:R-:W4:Y:S04]  /*6900*/  LDS R35, [R13+0xb00] ;  /* 0x000b00000d237984 */ /* 0x000f280000000800 */
[----:B------:R-:W5:Y:S04]  /*6910*/  LDS R28, [R13+0x1200] ;  /* 0x001200000d1c7984 */ /* 0x000f680000000800 */
        /* <DEDUP_REMOVED lines=26> */
[----:B------:R-:W5:Y:S01]  /*6ac0*/  LDS R39, [R13+0x1b60] ;  /* 0x001b60000d277984 */ /* 0x000f620000000800 */
[----:B-1----:R-:W-:Y:S01]  /*6ad0*/  FADD R67, R67, R72 ;  /* 0x0000004843437221 */ /* 0x002fe20000000000 */
[----:B--2---:R-:W-:Y:S01]  /*6ae0*/  FADD R70, R70, R37 ;  /* 0x0000002546467221 */ /* 0x004fe20000000000 */
[----:B---3--:R-:W-:Y:S01]  /*6af0*/  FADD R59, R59, R32 ;  /* 0x000000203b3b7221 */ /* 0x008fe20000000000 */
[----:B----4-:R-:W-:Y:S01]  /*6b00*/  FADD R62, R62, R35 ;  /* 0x000000233e3e7221 */ /* 0x010fe20000000000 */
[----:B-----5:R-:W-:Y:S01]  /*6b10*/  FADD R51, R51, R28 ;  /* 0x0000001c33337221 */ /* 0x020fe20000000000 */
        /* <DEDUP_REMOVED lines=26> */
[----:B------:R-:W-:-:S07]  /*6cc0*/  FADD R40, R40, R39 ;  /* 0x0000002728287221 */ /* 0x000fce0000000000 */
.L_x_29:
[----:B------:R-:W-:-:S05]  /*6cd0*/  VIADD R0, R166, 0xffffffff ;  /* 0xffffffffa6007836 */ /* 0x000fca0000000000 */
[----:B------:R-:W-:-:S04]  /*6ce0*/  LOP3.LUT R0, R0, 0xff, RZ, 0xc0, !PT ;  /* 0x000000ff00007812 */ /* 0x000fc800078ec0ff */
[----:B------:R-:W-:-:S13]  /*6cf0*/  ISETP.GT.U32.AND P0, PT, R0, 0x1, PT ;  /* 0x000000010000780c */ /* 0x000fda0003f04070 */
[----:B------:R-:W-:Y:S05]  /*6d00*/  @P0 BRA `(.L_x_30) ;  /* 0x00000004004c0947 */ /* 0x000fea0003800000 */
[----:B------:R-:W-:Y:S01]  /*6d10*/  IMAD.IADD R0, R168, 0x1, -R167 ;  /* 0x00000001a8007824 */ /* 0x000fe200078e0aa7 */
[----:B------:R-:W-:Y:S01]  /*6d20*/  ISETP.NE.AND P0, PT, R135, 0x2, PT ;  /* 0x000000028700780c */ /* 0x000fe20003f05270 */
[C---:B------:R-:W-:Y:S01]  /*6d30*/  IMAD.SHL.U32 R5, R175.reuse, 0x2, RZ ;  /* 0x00000002af057824 */ /* 0x040fe200078e00ff */
[----:B------:R-:W-:Y:S02]  /*6d40*/  LOP3.LUT R2, R175, 0x1c, RZ, 0xc0, !PT ;  /* 0x0000001caf027812 */ /* 0x000fe400078ec0ff */
[----:B------:R-:W-:Y:S02]  /*6d50*/  SEL R0, R0, RZ, !P0 ;  /* 0x000000ff00007207 */ /* 0x000fe40004000000 */
[----:B------:R-:W-:Y:S02]  /*6d60*/  LOP3.LUT R5, R5, 0x6, RZ, 0xc0, !PT ;  /* 0x0000000605057812 */ /* 0x000fe400078ec0ff */
[----:B------:R-:W-:Y:S02]  /*6d70*/  IADD3 R0, R0, R141, -R137 ;  /* 0x0000008d00007210 */ /* 0x000fe40007ffe889 */
[----:B------:R-:W-:-:S02]  /*6d80*/  LEA.HI R115, R2, R115, RZ, 0x1e ;  /* 0x0000007302737211 */ /* 0x000fc400078ff0ff */
[----:B------:R-:W-:-:S03]  /*6d90*/  IADD3 R5, R0, R112, R5 ;  /* 0x0000007000057210 */ /* 0x000fc60007ffe005 */
[----:B------:R-:W-:Y:S01]  /*6da0*/  VIADD R4, R115, 0x8 ;  /* 0x0000000873047836 */ /* 0x000fe20000000000 */
[CC--:B------:R-:W-:Y:S01]  /*6db0*/  ISETP.GE.AND P3, PT, R5.reuse, R115.reuse, PT ;  /* 0x000000730500720c */ /* 0x0c0fe20003f66270 */
[C---:B------:R-:W-:Y:S02]  /*6dc0*/  VIADD R19, R5.reuse, 0x1 ;  /* 0x0000000105137836 */ /* 0x040fe40000000000 */
[----:B------:R-:W-:Y:S01]  /*6dd0*/  VIADD R17, R5, 0x8 ;  /* 0x0000000805117836 */ /* 0x000fe20000000000 */
[----:B------:R-:W-:Y:S01]  /*6de0*/  FSEL R67, R67, -INF , P3 ;  /* 0xff80000043437808 */ /* 0x000fe20001800000 */
[----:B------:R-:W-:Y:S01]  /*6df0*/  VIADD R11, R5, 0x10 ;  /* 0x00000010050b7836 */ /* 0x000fe20000000000 */
[-C--:B------:R-:W-:Y:S01]  /*6e00*/  ISETP.GE.AND P4, PT, R19, R115.reuse, PT ;  /* 0x000000731300720c */ /* 0x080fe20003f86270 */
[C---:B------:R-:W-:Y:S01]  /*6e10*/  VIADD R9, R5.reuse, 0x11 ;  /* 0x0000001105097836 */ /* 0x040fe20000000000 */
[----:B------:R-:W-:Y:S01]  /*6e20*/  ISETP.GE.AND P2, PT, R5, R4, PT ;  /* 0x000000040500720c */ /* 0x000fe20003f46270 */
[C---:B------:R-:W-:Y:S01]  /*6e30*/  VIADD R2, R115.reuse, 0x10 ;  /* 0x0000001073027836 */ /* 0x040fe20000000000 */
[----:B------:R-:W-:Y:S01]  /*6e40*/  FSEL R70, R70, -INF , P4 ;  /* 0xff80000046467808 */ /* 0x000fe20002000000 */
[----:B------:R-:W-:Y:S01]  /*6e50*/  VIADD R0, R115, 0x18 ;  /* 0x0000001873007836 */ /* 0x000fe20000000000 */
[-C--:B------:R-:W-:Y:S01]  /*6e60*/  ISETP.GE.AND P3, PT, R17, R115.reuse, PT ;  /* 0x000000731100720c */ /* 0x080fe20003f66270 */
[----:B------:R-:W-:Y:S01]  /*6e70*/  VIADD R13, R5, 0x9 ;  /* 0x00000009050d7836 */ /* 0x000fe20000000000 */
[-C--:B------:R-:W-:Y:S01]  /*6e80*/  ISETP.GE.AND P5, PT, R11, R115.reuse, PT ;  /* 0x000000730b00720c */ /* 0x080fe20003fa6270 */
[----:B------:R-:W-:Y:S01]  /*6e90*/  VIADD R7, R5, 0x18 ;  /* 0x0000001805077836 */ /* 0x000fe20000000000 */
[----:B------:R-:W-:-:S02]  /*6ea0*/  ISETP.GE.AND P4, PT, R9, R115, PT ;  /* 0x000000730900720c */ /* 0x000fc40003f86270 */
[C---:B------:R-:W-:Y:S02]  /*6eb0*/  ISETP.GE.AND P1, PT, R5.reuse, R2, PT ;  /* 0x000000020500720c */ /* 0x040fe40003f26270 */
[C---:B------:R-:W-:Y:S01]  /*6ec0*/  ISETP.GE.AND P0, PT, R5.reuse, R0, PT ;  /* 0x000000000500720c */ /* 0x040fe20003f06270 */
[----:B------:R-:W-:Y:S01]  /*6ed0*/  VIADD R5, R5, 0x19 ;  /* 0x0000001905057836 */ /* 0x000fe20000000000 */
[----:B------:R-:W-:Y:S02]  /*6ee0*/  FSEL R59, R59, -INF , P3 ;  /* 0xff8000003b3b7808 */ /* 0x000fe40001800000 */
[----:B------:R-:W-:Y:S02]  /*6ef0*/  FSEL R65, R65, -INF , P2 ;  /* 0xff80000041417808 */ /* 0x000fe40001000000 */
[----:B------:R-:W-:Y:S02]  /*6f00*/  FSEL R51, R51, -INF , P5 ;  /* 0xff80000033337808 */ /* 0x000fe40002800000 */
[----:B------:R-:W-:-:S02]  /*6f10*/  FSEL R54, R54, -INF , P4 ;  /* 0xff80000036367808 */ /* 0x000fc40002000000 */
[-C--:B------:R-:W-:Y:S02]  /*6f20*/  ISETP.GE.AND P6, PT, R13, R115.reuse, PT ;  /* 0x000000730d00720c */ /* 0x080fe40003fc6270 */
[----:B------:R-:W-:Y:S02]  /*6f30*/  ISETP.GE.AND P3, PT, R7, R115, PT ;  /* 0x000000730700720c */ /* 0x000fe40003f66270 */
[-C--:B------:R-:W-:Y:S02]  /*6f40*/  ISETP.GE.AND P2, PT, R19, R4.reuse, PT ;  /* 0x000000041300720c */ /* 0x080fe40003f46270 */
[-C--:B------:R-:W-:Y:S02]  /*6f50*/  ISETP.GE.AND P5, PT, R17, R4.reuse, PT ;  /* 0x000000041100720c */ /* 0x080fe40003fa6270 */
[----:B------:R-:W-:Y:S02]  /*6f60*/  ISETP.GE.AND P4, PT, R13, R4, PT ;  /* 0x000000040d00720c */ /* 0x000fe40003f86270 */
[----:B------:R-:W-:-:S02]  /*6f70*/  FSEL R62, R62, -INF , P6 ;  /* 0xff8000003e3e7808 */ /* 0x000fc40003000000 */
[----:B------:R-:W-:Y:S02]  /*6f80*/  FSEL R43, R43, -INF , P3 ;  /* 0xff8000002b2b7808 */ /* 0x000fe40001800000 */
[----:B------:R-:W-:Y:S02]  /*6f90*/  FSEL R68, R68, -INF , P2 ;  /* 0xff80000044447808 */ /* 0x000fe40001000000 */
[----:B------:R-:W-:Y:S02]  /*6fa0*/  FSEL R57, R57, -INF , P5 ;  /* 0xff80000039397808 */ /* 0x000fe40002800000 */
[----:B------:R-:W-:Y:S02]  /*6fb0*/  FSEL R60, R60, -INF , P4 ;  /* 0xff8000003c3c7808 */ /* 0x000fe40002000000 */
[-C--:B------:R-:W-:Y:S02]  /*6fc0*/  ISETP.GE.AND P3, PT, R11, R4.reuse, PT ;  /* 0x000000040b00720c */ /* 0x080fe40003f66270 */
[----:B------:R-:W-:-:S02]  /*6fd0*/  ISETP.GE.AND P6, PT, R9, R4, PT ;  /* 0x000000040900720c */ /* 0x000fc40003fc6270 */
[-C--:B------:R-:W-:Y:S02]  /*6fe0*/  ISETP.GE.AND P2, PT, R7, R4.reuse, PT ;  /* 0x000000040700720c */ /* 0x080fe40003f46270 */
[C---:B------:R-:W-:Y:S02]  /*6ff0*/  ISETP.GE.AND P5, PT, R5.reuse, R4, PT ;  /* 0x000000040500720c */ /* 0x040fe40003fa6270 */
[----:B------:R-:W-:Y:S02]  /*7000*/  ISETP.GE.AND P4, PT, R5, R115, PT ;  /* 0x000000730500720c */ /* 0x000fe40003f86270 */
[----:B------:R-:W-:Y:S02]  /*7010*/  FSEL R49, R49, -INF , P3 ;  /* 0xff80000031317808 */ /* 0x000fe40001800000 */
[----:B------:R-:W-:Y:S02]  /*7020*/  FSEL R52, R52, -INF , P6 ;  /* 0xff80000034347808 */ /* 0x000fe40003000000 */
[----:B------:R-:W-:-:S02]  /*7030*/  FSEL R41, R41, -INF , P2 ;  /* 0xff80000029297808 */ /* 0x000fc40001000000 */
[----:B------:R-:W-:Y:S02]  /*7040*/  FSEL R44, R44, -INF , P5 ;  /* 0xff8000002c2c7808 */ /* 0x000fe40002800000 */
[----:B------:R-:W-:Y:S02]  /*7050*/  FSEL R63, R63, -INF , P1 ;  /* 0xff8000003f3f7808 */ /* 0x000fe40000800000 */
[----:B------:R-:W-:Y:S02]  /*7060*/  FSEL R46, R46, -INF , P4 ;  /* 0xff8000002e2e7808 */ /* 0x000fe40002000000 */
[----:B------:R-:W-:Y:S02]  /*7070*/  FSEL R61, R61, -INF , P0 ;  /* 0xff8000003d3d7808 */ /* 0x000fe40000000000 */
[C---:B------:R-:W-:Y:S02]  /*7080*/  ISETP.GE.AND P3, PT, R19.reuse, R2, PT ;  /* 0x000000021300720c */ /* 0x040fe40003f66270 */
[----:B------:R-:W-:-:S02]  /*7090*/  ISETP.GE.AND P6, PT, R19, R0, PT ;  /* 0x000000001300720c */ /* 0x000fc40003fc6270 */
[C---:B------:R-:W-:Y:S02]  /*70a0*/  ISETP.GE.AND P2, PT, R17.reuse, R2, PT ;  /* 0x000000021100720c */ /* 0x040fe40003f46270 */
[----:B------:R-:W-:Y:S02]  /*70b0*/  ISETP.GE.AND P5, PT, R17, R0, PT ;  /* 0x000000001100720c */ /* 0x000fe40003fa6270 */
[C---:B------:R-:W-:Y:S02]  /*70c0*/  ISETP.GE.AND P4, PT, R13.reuse, R2, PT ;  /* 0x000000020d00720c */ /* 0x040fe40003f86270 */
[----:B------:R-:W-:Y:S02]  /*70d0*/  ISETP.GE.AND P1, PT, R13, R0, PT ;  /* 0x000000000d00720c */ /* 0x000fe40003f26270 */
[----:B------:R-:W-:Y:S02]  /*70e0*/  ISETP.GE.AND P0, PT, R11, R2, PT ;  /* 0x000000020b00720c */ /* 0x000fe40003f06270 */
[----:B------:R-:W-:-:S02]  /*70f0*/  FSEL R66, R66, -INF , P3 ;  /* 0xff80000042427808 */ /* 0x000fc40001800000 */
[----:B------:R-:W-:Y:S02]  /*7100*/  FSEL R64, R64, -INF , P6 ;  /* 0xff80000040407808 */ /* 0x000fe40003000000 */
[----:B------:R-:W-:Y:S02]  /*7110*/  FSEL R55, R55, -INF , P2 ;  /* 0xff80000037377808 */ /* 0x000fe40001000000 */
[----:B------:R-:W-:Y:S02]  /*7120*/  FSEL R53, R53, -INF , P5 ;  /* 0xff80000035357808 */ /* 0x000fe40002800000 */
[----:B------:R-:W-:Y:S02]  /*7130*/  FSEL R58, R58, -INF , P4 ;  /* 0xff8000003a3a7808 */ /* 0x000fe40002000000 */
[----:B------:R-:W-:Y:S02]  /*7140*/  FSEL R56, R56, -INF , P1 ;  /* 0xff80000038387808 */ /* 0x000fe40000800000 */
[----:B------:R-:W-:-:S02]  /*7150*/  FSEL R47, R47, -INF , P0 ;  /* 0xff8000002f2f7808 */ /* 0x000fc40000000000 */
[----:B------:R-:W-:Y:S02]  /*7160*/  ISETP.GE.AND P3, PT, R11, R0, PT ;  /* 0x000000000b00720c */ /* 0x000fe40003f66270 */
[C---:B------:R-:W-:Y:S02]  /*7170*/  ISETP.GE.AND P6, PT, R9.reuse, R2, PT ;  /* 0x000000020900720c */ /* 0x040fe40003fc6270 */
[----:B------:R-:W-:Y:S02]  /*7180*/  ISETP.GE.AND P2, PT, R9, R0, PT ;  /* 0x000000000900720c */ /* 0x000fe40003f46270 */
[-C--:B------:R-:W-:Y:S02]  /*7190*/  ISETP.GE.AND P5, PT, R7, R2.reuse, PT ;  /* 0x000000020700720c */ /* 0x080fe40003fa6270 */
[----:B------:R-:W-:Y:S02]  /*71a0*/  ISETP.GE.AND P4, PT, R5, R2, PT ;  /* 0x000000020500720c */ /* 0x000fe40003f86270 */
[----:B------:R-:W-:-:S02]  /*71b0*/  ISETP.GE.AND P1, PT, R7, R0, PT ;  /* 0x000000000700720c */ /* 0x000fc40003f26270 */
[----:B------:R-:W-:Y:S02]  /*71c0*/  ISETP.GE.AND P0, PT, R5, R0, PT ;  /* 0x000000000500720c */ /* 0x000fe40003f06270 */
[----:B------:R-:W-:Y:S02]  /*71d0*/  FSEL R45, R45, -INF , P3 ;  /* 0xff8000002d2d7808 */ /* 0x000fe40001800000 */
[----:B------:R-:W-:Y:S02]  /*71e0*/  FSEL R50, R50, -INF , P6 ;  /* 0xff80000032327808 */ /* 0x000fe40003000000 */
[----:B------:R-:W-:Y:S02]  /*71f0*/  FSEL R48, R48, -INF , P2 ;  /* 0xff80000030307808 */ /* 0x000fe40001000000 */
[----:B------:R-:W-:Y:S02]  /*7200*/  FSEL R15, R15, -INF , P5 ;  /* 0xff8000000f0f7808 */ /* 0x000fe40002800000 */
[----:B------:R-:W-:-:S02]  /*7210*/  FSEL R42, R42, -INF , P4 ;  /* 0xff8000002a2a7808 */ /* 0x000fc40002000000 */
[----:B------:R-:W-:Y:S02]  /*7220*/  FSEL R3, R3, -INF , P1 ;  /* 0xff80000003037808 */ /* 0x000fe40000800000 */
[----:B------:R-:W-:-:S07]  /*7230*/  FSEL R40, R40, -INF , P0 ;  /* 0xff80000028287808 */ /* 0x000fce0000000000 */
.L_x_30:
[----:B------:R-:W-:Y:S01]  /*7240*/  SHF.L.U32 R5, R142, 0x5, RZ ;  /* 0x000000058e057819 */ /* 0x000fe200000006ff */
[----:B------:R-:W-:Y:S01]  /*7250*/  BAR.SYNC.DEFER_BLOCKING 0x0 ;  /* 0x0000000000007b1d */ /* 0x000fe20000010000 */
[----:B------:R-:W-:Y:S01]  /*7260*/  IADD3 R0, R173, 0x1f, RZ ;  /* 0x0000001fad007810 */ /* 0x000fe20007ffe0ff */
[----:B------:R-:W-:Y:S01]  /*7270*/  IMAD.WIDE R20, R141, 0x4, R178 ;  /* 0x000000048d147825 */ /* 0x000fe200078e02b2 */
[----:B------:R-:W-:Y:S02]  /*7280*/  LOP3.LUT R5, R5, 0x1fe0, R90, 0xe2, !PT ;  /* 0x00001fe005057812 */ /* 0x000fe400078ee25a */
[----:B------:R-:W-:Y:S02]  /*7290*/  CS2R R12, SRZ ;  /* 0x00000000000c7805 */ /* 0x000fe4000001ff00 */
[----:B------:R-:W-:Y:S02]  /*72a0*/  SHF.R.S32.HI R171, RZ, 0x1f, R0 ;  /* 0x0000001fffab7819 */ /* 0x000fe40000011400 */
[----:B------:R-:W-:-:S02]  /*72b0*/  CS2R R8, SRZ ;  /* 0x0000000000087805 */ /* 0x000fc4000001ff00 */
[----:B------:R-:W-:Y:S02]  /*72c0*/  SHF.L.U32 R2, R5, 0x1, RZ ;  /* 0x0000000105027819 */ /* 0x000fe400000006ff */
[----:B------:R-:W-:Y:S02]  /*72d0*/  CS2R R10, SRZ ;  /* 0x00000000000a7805 */ /* 0x000fe4000001ff00 */
[----:B------:R-:W-:Y:S01]  /*72e0*/  LEA.HI R171, R171, R0, RZ, 0x5 ;  /* 0x00000000abab7211 */ /* 0x000fe200078f28ff */
[----:B------:R-:W1:Y:S01]  /*72f0*/  LDC R222, c[0x0][0x2c4] ;  /* 0x0000b100ffde7b82 */ /* 0x000e620000000800 */
[----:B------:R-:W-:Y:S02]  /*7300*/  LOP3.LUT R2, R2, 0x6, RZ, 0xc0, !PT ;  /* 0x0000000602027812 */ /* 0x000fe400078ec0ff */
[----:B------:R-:W-:Y:S02]  /*7310*/  LOP3.LUT R0, R171, 0xffffffe0, RZ, 0xc0, !PT ;  /* 0xffffffe0ab007812 */ /* 0x000fe400078ec0ff */
[----:B------:R-:W-:-:S04]  /*7320*/  LOP3.LUT R113, R2, 0xfe0, R113, 0xf8, !PT ;  /* 0x00000fe002717812 */ /* 0x000fc800078ef871 */
[C---:B------:R-:W-:Y:S01]  /*7330*/  ISETP.GE.AND P0, PT, R113.reuse, R0, PT ;  /* 0x000000007100720c */ /* 0x040fe20003f06270 */
[----:B------:R-:W-:-:S12]  /*7340*/  IMAD.WIDE R20, R113, 0x4, R20 ;  /* 0x0000000471147825 */ /* 0x000fd800078e0214 */
[----:B------:R-:W-:Y:S02]  /*7350*/  @!P0 R2UR UR4, R180 ;  /* 0x00000000b40482ca */ /* 0x000fe400000e0000 */
[----:B------:R-:W-:-:S13]  /*7360*/  @!P0 R2UR UR5, R181 ;  /* 0x00000000b50582ca */ /* 0x000fda00000e0000 */
[----:B------:R-:W2:Y:S01]  /*7370*/  @!P0 LDG.E.LTC128B.64 R12, desc[UR4][R20.64] ;  /* 0x00000004140c8981 */ /* 0x000ea2000c1e1b20 */
[----:B------:R-:W-:Y:S02]  /*7380*/  LOP3.LUT R7, R113, 0x8, RZ, 0xfc, !PT ;  /* 0x0000000871077812 */ /* 0x000fe400078efcff */
[----:B------:R-:W-:Y:S02]  /*7390*/  SHF.R.S32.HI R2, RZ, 0x1f, R0 ;  /* 0x0000001fff027819 */ /* 0x000fe40000011400 */
[----:B------:R-:W-:-:S04]  /*73a0*/  ISETP.GE.U32.AND P0, PT, R7, R0, PT ;  /* 0x000000000700720c */ /* 0x000fc80003f06070 */
[----:B------:R-:W-:-:S13]  /*73b0*/  ISETP.GE.AND.EX P0, PT, RZ, R2, PT, P0 ;  /* 0x00000002ff00720c */ /* 0x000fda0003f06300 */
[----:B------:R-:W-:Y:S02]  /*73c0*/  @!P0 R2UR UR4, R180 ;  /* 0x00000000b40482ca */ /* 0x000fe400000e0000 */
[----:B------:R-:W-:-:S13]  /*73d0*/  @!P0 R2UR UR5, R181 ;  /* 0x00000000b50582ca */ /* 0x000fda00000e0000 */
[----:B------:R-:W4:Y:S01]  /*73e0*/  @!P0 LDG.E.LTC128B.64 R8, desc[UR4][R20.64+0x20] ;  /* 0x0000200414088981 */ /* 0x000f22000c1e1b20 */
[----:B------:R-:W-:-:S04]  /*73f0*/  LOP3.LUT R7, R113, 0x10, RZ, 0xfc, !PT ;  /* 0x0000001071077812 */ /* 0x000fc800078efcff */
[----:B------:R-:W-:Y:S02]  /*7400*/  ISETP.GE.U32.AND P0, PT, R7, R0, PT ;  /* 0x000000000700720c */ /* 0x000fe40003f06070 */
[----:B------:R-:W-:Y:S02]  /*7410*/  CS2R R6, SRZ ;  /* 0x0000000000067805 */ /* 0x000fe4000001ff00 */
[----:B------:R-:W-:-:S13]  /*7420*/  ISETP.GE.AND.EX P0, PT, RZ, R2, PT, P0 ;  /* 0x00000002ff00720c */ /* 0x000fda0003f06300 */
[----:B------:R-:W-:Y:S02]  /*7430*/  @!P0 R2UR UR4, R180 ;  /* 0x00000000b40482ca */ /* 0x000fe400000e0000 */
[----:B------:R-:W-:-:S13]  /*7440*/  @!P0 R2UR UR5, R181 ;  /* 0x00000000b50582ca */ /* 0x000fda00000e0000 */
[----:B------:R-:W5:Y:S01]  /*7450*/  @!P0 LDG.E.LTC128B.64 R6, desc[UR4][R20.64+0x40] ;  /* 0x0000400414068981 */ /* 0x000f62000c1e1b20 */
[----:B------:R-:W-:Y:S02]  /*7460*/  LOP3.LUT R113, R113, 0x18, RZ, 0xfc, !PT ;  /* 0x0000001871717812 */ /* 0x000fe400078efcff */
[----:B------:R-:W-:Y:S02]  /*7470*/  LOP3.LUT R108, R108, 0xffff, RZ, 0xc0, !PT ;  /* 0x0000ffff6c6c7812 */ /* 0x000fe400078ec0ff */
[----:B------:R-:W-:Y:S02]  /*7480*/  ISETP.GE.U32.AND P0, PT, R113, R0, PT ;  /* 0x000000007100720c */ /* 0x000fe40003f06070 */
[----:B------:R-:W-:Y:S02]  /*7490*/  SHF.R.U32.HI R16, RZ, 0x5, R108 ;  /* 0x00000005ff107819 */ /* 0x000fe4000001166c */
[----:B------:R-:W-:Y:S02]  /*74a0*/  ISETP.GE.AND.EX P0, PT, RZ, R2, PT, P0 ;  /* 0x00000002ff00720c */ /* 0x000fe40003f06300 */
[----:B------:R-:W-:-:S05]  /*74b0*/  LOP3.LUT R16, R16, 0xffff, RZ, 0xc0, !PT ;  /* 0x0000ffff10107812 */ /* 0x000fca00078ec0ff */
[----:B------:R-:W3:Y:S06]  /*74c0*/  SHFL.IDX PT, R4, R16, RZ, 0x1f ;  /* 0x00001fff10047589 */ /* 0x000eec00000e0000 */
[----:B------:R-:W-:Y:S02]  /*74d0*/  @!P0 R2UR UR4, R180 ;  /* 0x00000000b40482ca */ /* 0x000fe400000e0000 */
[----:B------:R-:W-:-:S13]  /*74e0*/  @!P0 R2UR UR5, R181 ;  /* 0x00000000b50582ca */ /* 0x000fda00000e0000 */
[----:B------:R1:W5:Y:S01]  /*74f0*/  @!P0 LDG.E.LTC128B.64 R10, desc[UR4][R20.64+0x60] ;  /* 0x00006004140a8981 */ /* 0x000362000c1e1b20 */
[----:B------:R-:W-:Y:S01]  /*7500*/  LOP3.LUT R24, R5, 0x1f, RZ, 0xc0, !PT ;  /* 0x0000001f05187812 */ /* 0x000fe200078ec0ff */
[----:B------:R-:W-:Y:S01]  /*7510*/  ULDC UR4, c[0x0][0x2a0] ;  /* 0x0000a80000047ab9 */ /* 0x000fe20000000800 */
[----:B---3--:R-:W-:Y:S02]  /*7520*/  R2UR UR6, R4 ;  /* 0x00000000040672ca */ /* 0x008fe400000e0000 */
[----:B------:R-:W-:-:S04]  /*7530*/  SHF.R.S32.HI R4, RZ, 0x1f, R173 ;  /* 0x0000001fff047819 */ /* 0x000fc800000114ad */
[----:B------:R-:W-:-:S07]  /*7540*/  LEA.HI R4, R4, R173, RZ, 0x5 ;  /* 0x000000ad04047211 */ /* 0x000fce00078f28ff */
[----:B------:R-:W-:Y:S02]  /*7550*/  MOV R184, UR6 ;  /* 0x0000000600b87c02 */ /* 0x000fe40008000f00 */
[----:B------:R-:W-:Y:S02]  /*7560*/  LOP3.LUT R4, R4, 0xffffffe0, RZ, 0xc0, !PT ;  /* 0xffffffe004047812 */ /* 0x000fe400078ec0ff */
[----:B------:R-:W-:Y:S02]  /*7570*/  SHF.L.U32 R17, R184, 0x5, RZ ;  /* 0x00000005b8117819 */ /* 0x000fe400000006ff */
[----:B------:R-:W-:Y:S02]  /*7580*/  SHF.R.U32.HI R19, RZ, 0x2, R90 ;  /* 0x00000002ff137819 */ /* 0x000fe4000001165a */
[----:B------:R-:W-:Y:S02]  /*7590*/  LOP3.LUT R16, R175, 0x3, RZ, 0xc0, !PT ;  /* 0x00000003af107812 */ /* 0x000fe400078ec0ff */
[----:B------:R-:W-:-:S02]  /*75a0*/  LOP3.LUT R0, R17, 0x1fe0, R24, 0xe2, !PT ;  /* 0x00001fe011007812 */ /* 0x000fc400078ee218 */
[----:B------:R-:W-:Y:S01]  /*75b0*/  IADD3 R4, R173, -R4, RZ ;  /* 0x80000004ad047210 */ /* 0x000fe20007ffe0ff */
[----:B------:R-:W-:Y:S01]  /*75c0*/  IMAD R16, R19, 0x44, R16 ;  /* 0x0000004413107824 */ /* 0x000fe200078e0210 */
[----:B------:R-:W-:Y:S02]  /*75d0*/  LOP3.LUT R19, R0, 0x18, RZ, 0xc0, !PT ;  /* 0x0000001800137812 */ /* 0x000fe400078ec0ff */
[C---:B------:R-:W-:Y:S02]  /*75e0*/  ISETP.NE.AND P0, PT, R4.reuse, RZ, PT ;  /* 0x000000ff0400720c */ /* 0x040fe40003f05270 */
[----:B------:R-:W-:Y:S02]  /*75f0*/  SHF.R.U32.HI R18, RZ, 0x5, R0 ;  /* 0x00000005ff127819 */ /* 0x000fe40000011600 */
[----:B------:R-:W-:Y:S02]  /*7600*/  SHF.R.U32.HI R19, RZ, 0x3, R19 ;  /* 0x00000003ff137819 */ /* 0x000fe40000011613 */
[----:B------:R-:W-:-:S02]  /*7610*/  SEL R4, R4, 0x20, P0 ;  /* 0x0000002004047807 */ /* 0x000fc40000000000 */
[----:B------:R-:W-:Y:S02]  /*7620*/  SHF.L.U32 R36, R0, 0x2, RZ ;  /* 0x0000000200247819 */ /* 0x000fe400000006ff */
[----:B------:R-:W-:Y:S02]  /*7630*/  LEA R19, R18, R19, 0x2 ;  /* 0x0000001312137211 */ /* 0x000fe400078e10ff */
[C---:B------:R-:W-:Y:S02]  /*7640*/  VIMNMX R4, R173.reuse, R4, PT ;  /* 0x00000004ad047248 */ /* 0x040fe40003fe0100 */
[----:B-1----:R-:W-:Y:S02]  /*7650*/  IADD3 R20, R173, -0x1, RZ ;  /* 0xffffffffad147810 */ /* 0x002fe40007ffe0ff */
[----:B------:R-:W-:Y:S02]  /*7660*/  LOP3.LUT R36, R36, 0x1c, RZ, 0xc0, !PT ;  /* 0x0000001c24247812 */ /* 0x000fe400078ec0ff */
[----:B------:R-:W-:-:S02]  /*7670*/  ISETP.GE.AND P3, PT, R19, R4, PT ;  /* 0x000000041300720c */ /* 0x000fc40003f66270 */
[----:B------:R-:W-:Y:S02]  /*7680*/  ISETP.GT.U32.AND P6, PT, R20, 0x1f, PT ;  /* 0x0000001f1400780c */ /* 0x000fe40003fc4070 */
[C---:B------:R-:W-:Y:S02]  /*7690*/  LOP3.LUT R4, R36.reuse, 0x20, RZ, 0xfc, !PT ;  /* 0x0000002024047812 */ /* 0x040fe400078efcff */
[C---:B------:R-:W-:Y:S02]  /*76a0*/  LOP3.LUT R22, R36.reuse, 0x40, RZ, 0xfc, !PT ;  /* 0x0000004024167812 */ /* 0x040fe400078efcff */
[C---:B------:R-:W-:Y:S02]  /*76b0*/  LOP3.LUT R20, R36.reuse, 0x60, RZ, 0xfc, !PT ;  /* 0x0000006024147812 */ /* 0x040fe400078efcff */
[----:B------:R-:W-:Y:S02]  /*76c0*/  ISETP.LT.AND P0, PT, R36, UR4, !P3 ;  /* 0x0000000424007c0c */ /* 0x000fe4000df01270 */
[----:B------:R-:W-:-:S02]  /*76d0*/  ISETP.LT.AND P1, PT, R4, UR4, !P3 ;  /* 0x0000000404007c0c */ /* 0x000fc4000df21270 */
[----:B------:R-:W-:Y:S02]  /*76e0*/  ISETP.LT.AND P2, PT, R22, UR4, !P3 ;  /* 0x0000000416007c0c */ /* 0x000fe4000df41270 */
[----:B------:R-:W-:Y:S02]  /*76f0*/  ISETP.LT.AND P3, PT, R20, UR4, !P3 ;  /* 0x0000000414007c0c */ /* 0x000fe4000df61270 */
[----:B------:R-:W-:Y:S02]  /*7700*/  SEL R189, RZ, 0x1, !P0 ;  /* 0x00000001ffbd7807 */ /* 0x000fe40004000000 */
[----:B------:R-:W-:Y:S02]  /*7710*/  IADD3 R2, R173, 0x3e, RZ ;  /* 0x0000003ead027810 */ /* 0x000fe40007ffe0ff */
[----:B------:R-:W-:Y:S01]  /*7720*/  LOP3.LUT R5, R5, 0x3, RZ, 0xc0, !PT ;  /* 0x0000000305057812 */ /* 0x000fe200078ec0ff */
[----:B------:R-:W-:Y:S01]  /*7730*/  IMAD R17, R117, 0x110, R114 ;  /* 0x0000011075117824 */ /* 0x000fe200078e0272 */
[----:B------:R-:W-:-:S02]  /*7740*/  P2R R189, PR, R189, 0xf ;  /* 0x0000000fbdbd7803 */ /* 0x000fc40000000000 */
[----:B------:R-:W-:Y:S02]  /*7750*/  ISETP.GE.U32.AND P5, PT, R2, 0x3f, PT ;  /* 0x0000003f0200780c */ /* 0x000fe40003fa6070 */
[----:B------:R-:W-:Y:S02]  /*7760*/  ISETP.GE.AND P0, PT, R4, UR4, PT ;  /* 0x0000000404007c0c */ /* 0x000fe4000bf06270 */
[----:B------:R-:W-:Y:S02]  /*7770*/  LEA.HI.SX32 R2, R171, 0xffffffff, 0x1b ;  /* 0xffffffffab027811 */ /* 0x000fe400078fdaff */
[----:B------:R-:W-:Y:S02]  /*7780*/  SHF.R.U32.HI R24, RZ, 0x2, R24 ;  /* 0x00000002ff187819 */ /* 0x000fe40000011618 */
[C---:B------:R-:W-:Y:S02]  /*7790*/  SHF.L.U32 R21, R5.reuse, 0x7, RZ ;  /* 0x0000000705157819 */ /* 0x040fe400000006ff */
[----:B------:R-:W-:-:S02]  /*77a0*/  SHF.L.U32 R23, R5, 0x3, RZ ;  /* 0x0000000305177819 */ /* 0x000fc400000006ff */
[----:B------:R-:W-:Y:S02]  /*77b0*/  ISETP.GE.AND P1, PT, R36, UR4, PT ;  /* 0x0000000424007c0c */ /* 0x000fe4000bf26270 */
[----:B------:R-:W-:Y:S02]  /*77c0*/  SEL R18, RZ, 0xffffffff, P0 ;  /* 0xffffffffff127807 */ /* 0x000fe40000000000 */
[----:B------:R-:W-:Y:S02]  /*77d0*/  LEA R17, R17, R16, 0x3 ;  /* 0x0000001011117211 */ /* 0x000fe400078e18ff */
[C---:B------:R-:W-:Y:S02]  /*77e0*/  ISETP.NE.AND P4, PT, R2.reuse, 0x1, PT ;  /* 0x000000010200780c */ /* 0x040fe40003f85270 */
[----:B------:R-:W-:Y:S02]  /*77f0*/  ISETP.NE.AND P2, PT, R2, RZ, PT ;  /* 0x000000ff0200720c */ /* 0x000fe40003f45270 */
[----:B------:R-:W-:-:S02]  /*7800*/  LOP3.LUT R100, R24, 0x8, R23, 0xf6, !PT ;  /* 0x0000000818647812 */ /* 0x000fc400078ef617 */
[----:B------:R-:W-:Y:S02]  /*7810*/  IADD3 R4, R21, R23, R24 ;  /* 0x0000001715047210 */ /* 0x000fe40007ffe018 */
[C-C-:B------:R-:W-:Y:S02]  /*7820*/  LOP3.LUT R2, R24.reuse, 0x10, R23.reuse, 0xf6, !PT ;  /* 0x0000001018027812 */ /* 0x140fe400078ef617 */
[----:B------:R-:W-:Y:S02]  /*7830*/  LOP3.LUT R16, R24, 0x18, R23, 0xf6, !PT ;  /* 0x0000001818107812 */ /* 0x000fe400078ef617 */
[----:B------:R-:W-:Y:S02]  /*7840*/  SEL R23, RZ, 0x1, P1 ;  /* 0x00000001ff177807 */ /* 0x000fe40000800000 */
[----:B------:R-:W-:Y:S02]  /*7850*/  SHF.L.U32 R18, R18, 0x1, RZ ;  /* 0x0000000112127819 */ /* 0x000fe400000006ff */
[----:B------:R-:W-:-:S02]  /*7860*/  ISETP.GE.AND P1, PT, R22, UR4, PT ;  /* 0x0000000416007c0c */ /* 0x000fc4000bf26270 */
[----:B------:R-:W-:Y:S02]  /*7870*/  ISETP.GE.AND P0, PT, R20, UR4, PT ;  /* 0x0000000414007c0c */ /* 0x000fe4000bf06270 */
[----:B------:R-:W-:Y:S02]  /*7880*/  LOP3.LUT R20, R0, 0x7, RZ, 0xc0, !PT ;  /* 0x0000000700147812 */ /* 0x000fe400078ec0ff */
[----:B------:R-:W-:Y:S02]  /*7890*/  LOP3.LUT R18, R18, 0x2, R23, 0xe2, !PT ;  /* 0x0000000212127812 */ /* 0x000fe400078ee217 */
[----:B------:R-:W-:Y:S02]  /*78a0*/  SEL R0, RZ, 0x4, P1 ;  /* 0x00000004ff007807 */ /* 0x000fe40000800000 */
[----:B------:R-:W-:Y:S02]  /*78b0*/  SEL R201, RZ, 0x8, P0 ;  /* 0x00000008ffc97807 */ /* 0x000fe40000000000 */
[----:B------:R-:W-:-:S02]  /*78c0*/  SHF.L.U32 R23, R19, 0x1, RZ ;  /* 0x0000000113177819 */ /* 0x000fc400000006ff */
[----:B------:R-:W-:Y:S02]  /*78d0*/  LOP3.LUT R201, R201, R0, R18, 0xfe, !PT ;  /* 0x00000000c9c97212 */ /* 0x000fe400078efe12 */
[----:B------:R-:W-:Y:S02]  /*78e0*/  @!P6 MOV R201, R189 ;  /* 0x000000bd00c9e202 */ /* 0x000fe40000000f00 */
[----:B------:R-:W-:Y:S02]  /*78f0*/  LOP3.LUT R20, R20, 0x6, R23, 0x78, !PT ;  /* 0x0000000614147812 */ /* 0x000fe400078e7817 */
[C---:B------:R-:W-:Y:S02]  /*7900*/  SHF.L.U32 R25, R19.reuse, 0x5, RZ ;  /* 0x0000000513197819 */ /* 0x040fe400000006ff */
[----:B------:R-:W-:Y:S02]  /*7910*/  SHF.L.U32 R23, R19, 0x7, RZ ;  /* 0x0000000713177819 */ /* 0x000fe400000006ff */
[----:B------:R-:W-:-:S02]  /*7920*/  SEL R201, R201, RZ, P5 ;  /* 0x000000ffc9c97207 */ /* 0x000fc40002800000 */
[----:B------:R-:W-:Y:S02]  /*7930*/  LOP3.LUT R20, R20, 0xfffff80, R25, 0xf8, !PT ;  /* 0x0fffff8014147812 */ /* 0x000fe400078ef819 */
[----:B------:R-:W-:Y:S02]  /*7940*/  LOP3.LUT R23, R23, 0x180, RZ, 0xc0, !PT ;  /* 0x0000018017177812 */ /* 0x000fe400078ec0ff */
[----:B------:R-:W-:Y:S02]  /*7950*/  MOV R26, 0x3bbb989d ;  /* 0x3bbb989d001a7802 */ /* 0x000fe40000000f00 */
[----:B------:R-:W-:Y:S02]  /*7960*/  SHF.L.U32 R18, R201, 0x4, RZ ;  /* 0x00000004c9127819 */ /* 0x000fe400000006ff */
[C---:B------:R-:W-:Y:S02]  /*7970*/  LOP3.LUT R100, R21.reuse, R100, RZ, 0xfc, !PT ;  /* 0x0000006415647212 */ /* 0x040fe400078efcff */
[----:B------:R-:W-:-:S02]  /*7980*/  LOP3.LUT R2, R21, R2, RZ, 0xfc, !PT ;  /* 0x0000000215027212 */ /* 0x000fc400078efcff */
[----:B------:R-:W-:Y:S02]  /*7990*/  LOP3.LUT R0, R21, R16, RZ, 0xfc, !PT ;  /* 0x0000001015007212 */ /* 0x000fe400078efcff */
[C---:B------:R-:W-:Y:S02]  /*79a0*/  SHF.L.U32 R16, R201.reuse, 0x3, RZ ;  /* 0x00000003c9107819 */ /* 0x040fe400000006ff */
[----:B------:R-:W-:Y:S02]  /*79b0*/  LEA R23, R20, R23, 0x2 ;  /* 0x0000001714177211 */ /* 0x000fe400078e10ff */
[----:B------:R-:W-:Y:S01]  /*79c0*/  MOV R27, 0x437c0000 ;  /* 0x437c0000001b7802 */ /* 0x000fe20000000f00 */
[----:B------:R-:W-:Y:S01]  /*79d0*/  IMAD R5, R24, 0x88, R5 ;  /* 0x0000008818057824 */ /* 0x000fe200078e0205 */
[----:B------:R-:W-:Y:S02]  /*79e0*/  LOP3.LUT P1, RZ, R18, 0x10, RZ, 0xc0, !PT ;  /* 0x0000001012ff7812 */ /* 0x000fe4000782c0ff */
[----:B------:R-:W-:-:S02]  /*79f0*/  SHF.L.U32 R18, R201, 0x2, RZ ;  /* 0x00000002c9127819 */ /* 0x000fc400000006ff */
[----:B------:R-:W-:Y:S02]  /*7a00*/  LOP3.LUT P0, RZ, R16, 0x10, RZ, 0xc0, !PT ;  /* 0x0000001010ff7812 */ /* 0x000fe4000780c0ff */
[----:B------:R-:W-:Y:S02]  /*7a10*/  SHF.L.U32 R16, R201, 0x1, RZ ;  /* 0x00000001c9107819 */ /* 0x000fe400000006ff */
[----:B------:R-:W-:Y:S02]  /*7a20*/  LOP3.LUT P6, RZ, R18, 0x10, RZ, 0xc0, !PT ;  /* 0x0000001012ff7812 */ /* 0x000fe400078cc0ff */
[----:B------:R-:W-:Y:S01]  /*7a30*/  LOP3.LUT P5, RZ, R16, 0x10, RZ, 0xc0, !PT ;  /* 0x0000001010ff7812 */ /* 0x000fe200078ac0ff */
[----:B------:R-:W-:Y:S02]  /*7a40*/  ULOP3.LUT UR5, UR6, 0x1, URZ, 0xc0, !UPT ;  /* 0x0000000106057892 */ /* 0x000fe4000f8ec03f */
[----:B------:R-:W-:Y:S01]  /*7a50*/  ULOP3.LUT UR4, UR6, 0xf8, URZ, 0xc0, !UPT ;  /* 0x000000f806047892 */ /* 0x000fe2000f8ec03f */
[----:B--2---:R-:W-:Y:S01]  /*7a60*/  FADD R67, -R12, R67 ;  /* 0x000000430c437221 */ /* 0x004fe20000000100 */
[----:B------:R-:W-:-:S03]  /*7a70*/  FADD R21, -R13, R70 ;  /* 0x000000460d157221 */ /* 0x000fc60000000100 */
[-C--:B------:R-:W-:Y:S01]  /*7a80*/  FFMA.SAT R20, R67, R26.reuse, 0.5 ;  /* 0x3f00000043147423 */ /* 0x080fe2000000201a */
[-C--:B------:R-:W-:Y:S01]  /*7a90*/  FFMA.SAT R24, R21, R26.reuse, 0.5 ;  /* 0x3f00000015187423 */ /* 0x080fe2000000201a */
[----:B------:R-:W-:Y:S02]  /*7aa0*/  FADD R65, -R12, R65 ;  /* 0x000000410c417221 */ /* 0x000fe40000000100 */
[-C--:B------:R-:W-:Y:S01]  /*7ab0*/  FFMA.RM R20, R20, R27.reuse, 12582913 ;  /* 0x4b40000114147423 */ /* 0x080fe2000000401b */
[-C--:B------:R-:W-:Y:S01]  /*7ac0*/  FFMA.RM R18, R24, R27.reuse, 12582913 ;  /* 0x4b40000118127423 */ /* 0x080fe2000000401b */
[----:B------:R-:W-:Y:S02]  /*7ad0*/  FFMA.SAT R16, R65, R26, 0.5 ;  /* 0x3f00000041107423 */ /* 0x000fe4000000201a */
[----:B------:R-:W-:Y:S01]  /*7ae0*/  FADD R24, R20, -12583039 ;  /* 0xcb40007f14187421 */ /* 0x000fe20000000000 */
[----:B------:R-:W-:Y:S01]  /*7af0*/  FADD R29, -R13, R66 ;  /* 0x000000420d1d7221 */ /* 0x000fe20000000100 */
[----:B------:R-:W-:-:S02]  /*7b00*/  FFMA.RM R16, R16, R27, 12582913 ;  /* 0x4b40000110107423 */ /* 0x000fc4000000401b */
[C---:B------:R-:W-:Y:S01]  /*7b10*/  FFMA R24, R67.reuse, 1.4426950216293334961, -R24 ;  /* 0x3fb8aa3b43187823 */ /* 0x040fe20000000818 */
[----:B------:R-:W-:Y:S01]  /*7b20*/  UIMAD UR4, UR5, 0x110, UR4 ;  /* 0x00000110050478a4 */ /* 0x000fe2000f8e0204 */
[C---:B------:R-:W-:Y:S01]  /*7b30*/  FADD R63, -R12.reuse, R63 ;  /* 0x0000003f0c3f7221 */ /* 0x040fe20000000100 */
[----:B------:R-:W-:Y:S01]  /*7b40*/  FADD R61, -R12, R61 ;  /* 0x0000003d0c3d7221 */ /* 0x000fe20000000100 */
[----:B------:R-:W-:Y:S01]  /*7b50*/  FFMA R67, R67, 1.925963033500011079e-08, R24 ;  /* 0x32a5706043437823 */ /* 0x000fe20000000018 */
[----:B------:R-:W-:Y:S01]  /*7b60*/  FADD R24, R16, -12583039 ;  /* 0xcb40007f10187421 */ /* 0x000fe20000000000 */
[----:B------:R-:W-:Y:S01]  /*7b70*/  @!P4 MOV R201, R189 ;  /* 0x000000bd00c9c202 */ /* 0x000fe20000000f00 */
[-C--:B------:R-:W-:Y:S01]  /*7b80*/  FFMA.SAT R12, R29, R26.reuse, 0.5 ;  /* 0x3f0000001d0c7423 */ /* 0x080fe2000000201a */
[----:B------:R-:W-:Y:S01]  /*7b90*/  MOV R22, UR4 ;  /* 0x0000000400167c02 */ /* 0x000fe20008000f00 */
[----:B------:R-:W-:Y:S01]  /*7ba0*/  FFMA R24, R65, 1.4426950216293334961, -R24 ;  /* 0x3fb8aa3b41187823 */ /* 0x000fe20000000818 */
[----:B------:R-:W-:Y:S01]  /*7bb0*/  SEL R201, R201, RZ, P2 ;  /* 0x000000ffc9c97207 */ /* 0x000fe20001000000 */
[----:B------:R-:W-:Y:S01]  /*7bc0*/  FFMA.RM R12, R12, R27, 12582913 ;  /* 0x4b4000010c0c7423 */ /* 0x000fe2000000401b */
[----:B------:R-:W-:Y:S01]  /*7bd0*/  FADD R35, -R13, R68 ;  /* 0x000000440d237221 */ /* 0x000fe20000000100 */
[----:B------:R-:W-:Y:S01]  /*7be0*/  LEA R5, R22, R5, 0x4 ;  /* 0x0000000516057211 */ /* 0x000fe200078e20ff */
[-C--:B------:R-:W-:Y:S01]  /*7bf0*/  FFMA.SAT R28, R63, R26.reuse, 0.5 ;  /* 0x3f0000003f1c7423 */ /* 0x080fe2000000201a */
[----:B------:R-:W-:Y:S01]  /*7c00*/  FFMA R33, R65, 1.925963033500011079e-08, R24 ;  /* 0x32a5706041217823 */ /* 0x000fe20000000018 */
[----:B------:R-:W-:Y:S01]  /*7c10*/  SHF.L.U32 R22, R201, 0x4, RZ ;  /* 0x00000004c9167819 */ /* 0x000fe200000006ff */
[----:B------:R-:W-:Y:S01]  /*7c20*/  FADD R24, R12, -12583039 ;  /* 0xcb40007f0c187421 */ /* 0x000fe20000000000 */
[----:B------:R-:W-:Y:S01]  /*7c30*/  FFMA.SAT R32, R35, R26, 0.5 ;  /* 0x3f00000023207423 */ /* 0x000fe2000000201a */
[-C--:B------:R-:W-:Y:S01]  /*7c40*/  FFMA.RM R31, R28, R27.reuse, 12582913 ;  /* 0x4b4000011c1f7423 */ /* 0x080fe2000000401b */
[----:B------:R-:W-:Y:S01]  /*7c50*/  LOP3.LUT P4, RZ, R22, 0x10, RZ, 0xc0, !PT ;  /* 0x0000001016ff7812 */ /* 0x000fe2000788c0ff */
[----:B------:R-:W-:Y:S01]  /*7c60*/  FFMA R24, R29, 1.4426950216293334961, -R24 ;  /* 0x3fb8aa3b1d187823 */ /* 0x000fe20000000818 */
[----:B------:R-:W-:Y:S01]  /*7c70*/  FADD R22, R18, -12583039 ;  /* 0xcb40007f12167421 */ /* 0x000fe20000000000 */
[----:B------:R-:W-:Y:S01]  /*7c80*/  MOV R37, RZ ;  /* 0x000000ff00257202 */ /* 0x000fe20000000f00 */
[----:B------:R-:W-:Y:S01]  /*7c90*/  FFMA.RM R32, R32, R27, 12582913 ;  /* 0x4b40000120207423 */ /* 0x000fe2000000401b */
[----:B------:R-:W-:Y:S01]  /*7ca0*/  FADD R28, R31, -12583039 ;  /* 0xcb40007f1f1c7421 */ /* 0x000fe20000000000 */
[----:B------:R-:W-:Y:S01]  /*7cb0*/  FADD R25, -R13, R64 ;  /* 0x000000400d197221 */ /* 0x000fe20000000100 */
[----:B------:R-:W-:Y:S01]  /*7cc0*/  FFMA R29, R29, 1.925963033500011079e-08, R24 ;  /* 0x32a570601d1d7823 */ /* 0x000fe20000000018 */
[----:B------:R-:W-:Y:S01]  /*7cd0*/  FFMA R22, R21, 1.4426950216293334961, -R22 ;  /* 0x3fb8aa3b15167823 */ /* 0x000fe20000000816 */
[----:B------:R-:W-:Y:S01]  /*7ce0*/  SHF.R.S32.HI R24, RZ, 0x1f, R222 ;  /* 0x0000001fff187819 */ /* 0x000fe200000114de */
[----:B------:R-:W-:Y:S01]  /*7cf0*/  FADD R30, R32, -12583039 ;  /* 0xcb40007f201e7421 */ /* 0x000fe20000000000 */
[----:B------:R-:W-:-:S02]  /*7d00*/  IMAD R13, R141, R222, RZ ;  /* 0x000000de8d0d7224 */ /* 0x000fc400078e02ff */
[----:B------:R-:W-:Y:S01]  /*7d10*/  FFMA R34, R63, 1.4426950216293334961, -R28 ;  /* 0x3fb8aa3b3f227823 */ /* 0x000fe2000000081c */
[----:B------:R-:W-:-:S04]  /*7d20*/  IMAD.WIDE.U32 R38, R19, R222, R36 ;  /* 0x000000de13267225 */ /* 0x000fc800078e0024 */
[-C--:B------:R-:W-:Y:S01]  /*7d30*/  FFMA.SAT R28, R61, R26.reuse, 0.5 ;  /* 0x3f0000003d1c7423 */ /* 0x080fe2000000201a */
[----:B------:R-:W-:Y:S01]  /*7d40*/  FFMA.SAT R36, R25, R26, 0.5 ;  /* 0x3f00000019247423 */ /* 0x000fe2000000201a */
[----:B------:R-:W-:Y:S01]  /*7d50*/  FFMA R21, R21, 1.925963033500011079e-08, R22 ;  /* 0x32a5706015157823 */ /* 0x000fe20000000016 */
[----:B------:R-:W-:Y:S01]  /*7d60*/  FFMA R30, R35, 1.4426950216293334961, -R30 ;  /* 0x3fb8aa3b231e7823 */ /* 0x000fe2000000081e */
[----:B------:R-:W-:Y:S01]  /*7d70*/  IMAD R24, R24, R19, RZ ;  /* 0x0000001318187224 */ /* 0x000fe200078e02ff */
[----:B------:R-:W-:Y:S01]  /*7d80*/  SHF.R.S32.HI R37, RZ, 0x1f, R13 ;  /* 0x0000001fff257819 */ /* 0x000fe2000001140d */
[-C--:B------:R-:W-:Y:S01]  /*7d90*/  FFMA.RM R28, R28, R27.reuse, 12582913 ;  /* 0x4b4000011c1c7423 */ /* 0x080fe2000000401b */
[----:B------:R-:W-:Y:S01]  /*7da0*/  IADD3 R19, P2, R13, R38, RZ ;  /* 0x000000260d137210 */ /* 0x000fe20007f5e0ff */
[----:B------:R-:W-:Y:S01]  /*7db0*/  FFMA.RM R13, R36, R27, 12582913 ;  /* 0x4b400001240d7423 */ /* 0x000fe2000000401b */
[----:B------:R-:W1:Y:S01]  /*7dc0*/  MUFU.EX2 R22, R67 ;  /* 0x0000004300167308 */ /* 0x000e620000000800 */
[----:B------:R-:W-:Y:S01]  /*7dd0*/  FFMA R35, R35, 1.925963033500011079e-08, R30 ;  /* 0x32a5706023237823 */ /* 0x000fe2000000001e */
[----:B------:R-:W-:Y:S01]  /*7de0*/  FFMA R30, R63, 1.925963033500011079e-08, R34 ;  /* 0x32a570603f1e7823 */ /* 0x000fe20000000022 */
[----:B------:R-:W-:Y:S01]  /*7df0*/  FADD R34, R28, -12583039 ;  /* 0xcb40007f1c227421 */ /* 0x000fe20000000000 */
[----:B------:R-:W-:-:S04]  /*7e00*/  FADD R36, R13, -12583039 ;  /* 0xcb40007f0d247421 */ /* 0x000fc80000000000 */
[----:B------:R-:W2:Y:S01]  /*7e10*/  MUFU.EX2 R21, R21 ;  /* 0x0000001500157308 */ /* 0x000ea20000000800 */
[----:B------:R-:W-:Y:S01]  /*7e20*/  FFMA R34, R61, 1.4426950216293334961, -R34 ;  /* 0x3fb8aa3b3d227823 */ /* 0x000fe20000000822 */
[----:B------:R-:W-:Y:S01]  /*7e30*/  FFMA R36, R25, 1.4426950216293334961, -R36 ;  /* 0x3fb8aa3b19247823 */ /* 0x000fe20000000824 */
[----:B------:R-:W-:Y:S02]  /*7e40*/  IADD3.X R37, R37, R39, R24, P2, !PT ;  /* 0x0000002725257210 */ /* 0x000fe400017fe418 */
[----:B------:R-:W-:Y:S01]  /*7e50*/  FFMA R34, R61, 1.925963033500011079e-08, R34 ;  /* 0x32a570603d227823 */ /* 0x000fe20000000022 */
[----:B------:R-:W-:Y:S02]  /*7e60*/  FFMA R36, R25, 1.925963033500011079e-08, R36 ;  /* 0x32a5706019247823 */ /* 0x000fe40000000024 */
[----:B------:R-:W3:Y:S01]  /*7e70*/  MUFU.EX2 R33, R33 ;  /* 0x0000002100217308 */ /* 0x000ee20000000800 */
[----:B------:R-:W-:Y:S02]  /*7e80*/  SHF.L.U32 R39, R20, 0x17, RZ ;  /* 0x0000001714277819 */ /* 0x000fe400000006ff */
[----:B------:R-:W-:-:S02]  /*7e90*/  SHF.L.U32 R20, R201, 0x3, RZ ;  /* 0x00000003c9147819 */ /* 0x000fc400000006ff */
[----:B------:R-:W-:Y:S02]  /*7ea0*/  SHF.L.U32 R18, R18, 0x17, RZ ;  /* 0x0000001712127819 */ /* 0x000fe400000006ff */
[----:B------:R-:W-:Y:S01]  /*7eb0*/  LOP3.LUT P3, RZ, R20, 0x10, RZ, 0xc0, !PT ;  /* 0x0000001014ff7812 */ /* 0x000fe2000786c0ff */
[----:B------:R-:W5:Y:S01]  /*7ec0*/  MUFU.EX2 R29, R29 ;  /* 0x0000001d001d7308 */ /* 0x000f620000000800 */
[----:B-1----:R-:W-:Y:S01]  /*7ed0*/  FMUL R20, R39, R22 ;  /* 0x0000001627147220 */ /* 0x002fe20000400000 */
[----:B--2---:R-:W-:Y:S01]  /*7ee0*/  FMUL R21, R18, R21 ;  /* 0x0000001512157220 */ /* 0x004fe20000400000 */
[----:B------:R-:W-:-:S05]  /*7ef0*/  LEA R22, R17, R14, 0x3 ;  /* 0x0000000e11167211 */ /* 0x000fca00078e18ff */
[----:B------:R-:W1:Y:S01]  /*7f00*/  MUFU.EX2 R34, R34 ;  /* 0x0000002200227308 */ /* 0x000e620000000800 */
[----:B------:R-:W-:-:S07]  /*7f10*/  SHF.L.U32 R18, R16, 0x17, RZ ;  /* 0x0000001710127819 */ /* 0x000fce00000006ff */
[----:B------:R-:W2:Y:S01]  /*7f20*/  MUFU.EX2 R36, R36 ;  /* 0x0000002400247308 */ /* 0x000ea20000000800 */
[----:B------:R5:W-:Y:S07]  /*7f30*/  STS.64 [R22+0x200], R20 ;  /* 0x0002001416007388 */ /* 0x000bee0000000a00 */
[----:B------:R-:W2:Y:S01]  /*7f40*/  MUFU.EX2 R30, R30 ;  /* 0x0000001e001e7308 */ /* 0x000ea20000000800 */
[----:B----4-:R-:W-:-:S07]  /*7f50*/  FADD R59, -R8, R59 ;  /* 0x0000003b083b7221 */ /* 0x010fce0000000100 */
[----:B------:R-:W4:Y:S01]  /*7f60*/  MUFU.EX2 R35, R35 ;  /* 0x0000002300237308 */ /* 0x000f220000000800 */
[----:B------:R-:W-:Y:S01]  /*7f70*/  LEA R24, P2, R19, R157, 0x2 ;  /* 0x0000009d13187211 */ /* 0x000fe200078410ff */
[----:B---3--:R-:W-:Y:S01]  /*7f80*/  FMUL R18, R18, R33 ;  /* 0x0000002112127220 */ /* 0x008fe20000400000 */
[----:B------:R-:W-:Y:S02]  /*7f90*/  SHF.L.U32 R17, R201, 0x2, RZ ;  /* 0x00000002c9117819 */ /* 0x000fe400000006ff */
[----:B------:R-:W-:Y:S02]  /*7fa0*/  SHF.L.U32 R12, R12, 0x17, RZ ;  /* 0x000000170c0c7819 */ /* 0x000fe400000006ff */
[----:B------:R-:W-:Y:S01]  /*7fb0*/  SHF.L.U32 R33, R28, 0x17, RZ ;  /* 0x000000171c217819 */ /* 0x000fe200000006ff */
[----:B-----5:R-:W-:Y:S01]  /*7fc0*/  FADD R21, -R9, R62 ;  /* 0x0000003e09157221 */ /* 0x020fe20000000100 */
[----:B------:R-:W-:Y:S01]  /*7fd0*/  SHF.L.U32 R13, R13, 0x17, RZ ;  /* 0x000000170d0d7819 */ /* 0x000fe200000006ff */
[-C--:B------:R-:W-:Y:S01]  /*7fe0*/  FFMA.SAT R20, R59, R26.reuse, 0.5 ;  /* 0x3f0000003b147423 */ /* 0x080fe2000000201a */
[----:B------:R-:W-:Y:S01]  /*7ff0*/  SHF.L.U32 R31, R31, 0x17, RZ ;  /* 0x000000171f1f7819 */ /* 0x000fe200000006ff */
[----:B------:R-:W-:Y:S01]  /*8000*/  FFMA.SAT R28, R21, R26, 0.5 ;  /* 0x3f000000151c7423 */ /* 0x000fe2000000201a */
[----:B------:R-:W-:-:S02]  /*8010*/  LEA.HI.X R25, R19, R156, R37, 0x2, P2 ;  /* 0x0000009c13197211 */ /* 0x000fc400010f1425 */
[----:B------:R-:W-:Y:S01]  /*8020*/  SHF.L.U32 R32, R32, 0x17, RZ ;  /* 0x0000001720207819 */ /* 0x000fe200000006ff */
[----:B------:R-:W-:Y:S01]  /*8030*/  FFMA.RM R20, R20, R27, 12582913 ;  /* 0x4b40000114147423 */ /* 0x000fe2000000401b */
[----:B------:R-:W-:Y:S01]  /*8040*/  LOP3.LUT P2, RZ, R17, 0x10, RZ, 0xc0, !PT ;  /* 0x0000001011ff7812 */ /* 0x000fe2000784c0ff */
[----:B------:R-:W-:Y:S01]  /*8050*/  FMUL R17, R12, R29 ;  /* 0x0000001d0c117220 */ /* 0x000fe20000400000 */
[----:B------:R-:W-:Y:S01]  /*8060*/  FFMA.RM R28, R28, R27, 12582913 ;  /* 0x4b4000011c1c7423 */ /* 0x000fe2000000401b */
[----:B-1----:R-:W-:Y:S01]  /*8070*/  FMUL R12, R33, R34 ;  /* 0x00000022210c7220 */ /* 0x002fe20000400000 */
[----:B--2---:R-:W-:Y:S01]  /*8080*/  FMUL R13, R13, R36 ;  /* 0x000000240d0d7220 */ /* 0x004fe20000400000 */
[----:B------:R-:W-:Y:S01]  /*8090*/  FADD R57, -R8, R57 ;  /* 0x0000003908397221 */ /* 0x000fe20000000100 */
[----:B------:R-:W-:Y:S01]  /*80a0*/  FMUL R16, R31, R30 ;  /* 0x0000001e1f107220 */ /* 0x000fe20000400000 */
[----:B----4-:R-:W-:Y:S01]  /*80b0*/  FMUL R19, R32, R35 ;  /* 0x0000002320137220 */ /* 0x010fe20000400000 */
[----:B------:R-:W-:Y:S01]  /*80c0*/  FADD R32, R20, -12583039 ;  /* 0xcb40007f14207421 */ /* 0x000fe20000000000 */
[----:B------:R-:W-:Y:S01]  /*80d0*/  FADD R55, -R8, R55 ;  /* 0x0000003708377221 */ /* 0x000fe20000000100 */
[----:B------:R-:W-:Y:S01]  /*80e0*/  FADD R30, R28, -12583039 ;  /* 0xcb40007f1c1e7421 */ /* 0x000fe20000000000 */
[----:B------:R-:W-:Y:S01]  /*80f0*/  FADD R53, -R8, R53 ;  /* 0x0000003508357221 */ /* 0x000fe20000000100 */
[----:B------:R-:W-:Y:S01]  /*8100*/  FFMA.SAT R8, R57, R26, 0.5 ;  /* 0x3f00000039087423 */ /* 0x000fe2000000201a */
[----:B------:R1:W-:Y:S01]  /*8110*/  STS.64 [R22+0x3500], R12 ;  /* 0x0035000c16007388 */ /* 0x0003e20000000a00 */
[----:B------:R-:W-:-:S03]  /*8120*/  FFMA R32, R59, 1.4426950216293334961, -R32 ;  /* 0x3fb8aa3b3b207823 */ /* 0x000fc60000000820 */
[----:B------:R2:W-:Y:S01]  /*8130*/  STS.64 [R22+0x2400], R16 ;  /* 0x0024001016007388 */ /* 0x0005e20000000a00 */
[----:B------:R-:W-:Y:S01]  /*8140*/  FFMA.RM R8, R8, R27, 12582913 ;  /* 0x4b40000108087423 */ /* 0x000fe2000000401b */
[----:B------:R-:W-:Y:S02]  /*8150*/  FFMA R59, R59, 1.925963033500011079e-08, R32 ;  /* 0x32a570603b3b7823 */ /* 0x000fe40000000020 */
[----:B------:R3:W-:Y:S01]  /*8160*/  STS.64 [R22+0x1300], R18 ;  /* 0x0013001216007388 */ /* 0x0007e20000000a00 */
[----:B------:R-:W-:Y:S01]  /*8170*/  FADD R31, -R9, R58 ;  /* 0x0000003a091f7221 */ /* 0x000fe20000000100 */
[----:B------:R-:W-:-:S04]  /*8180*/  FADD R32, R8, -12583039 ;  /* 0xcb40007f08207421 */ /* 0x000fc80000000000 */
[----:B------:R-:W-:Y:S01]  /*8190*/  FFMA R32, R57, 1.4426950216293334961, -R32 ;  /* 0x3fb8aa3b39207823 */ /* 0x000fe20000000820 */
[----:B-1----:R-:W-:Y:S01]  /*81a0*/  FADD R13, -R9, R60 ;  /* 0x0000003c090d7221 */ /* 0x002fe20000000100 */
[----:B--2---:R-:W-:-:S03]  /*81b0*/  FFMA R16, R21, 1.4426950216293334961, -R30 ;  /* 0x3fb8aa3b15107823 */ /* 0x004fc6000000081e */
[-C--:B---3--:R-:W-:Y:S01]  /*81c0*/  FFMA.SAT R18, R13, R26.reuse, 0.5 ;  /* 0x3f0000000d127423 */ /* 0x088fe2000000201a */
[----:B------:R-:W-:Y:S01]  /*81d0*/  FFMA R29, R21, 1.925963033500011079e-08, R16 ;  /* 0x32a57060151d7823 */ /* 0x000fe20000000010 */
[-C--:B------:R-:W-:Y:S01]  /*81e0*/  FFMA.SAT R16, R55, R26.reuse, 0.5 ;  /* 0x3f00000037107423 */ /* 0x080fe2000000201a */
[----:B------:R-:W-:Y:S01]  /*81f0*/  FFMA.SAT R30, R31, R26, 0.5 ;  /* 0x3f0000001f1e7423 */ /* 0x000fe2000000201a */
[-C--:B------:R-:W-:Y:S01]  /*8200*/  FFMA.RM R18, R18, R27.reuse, 12582913 ;  /* 0x4b40000112127423 */ /* 0x080fe2000000401b */
[----:B------:R-:W1:Y:S01]  /*8210*/  MUFU.EX2 R12, R59 ;  /* 0x0000003b000c7308 */ /* 0x000e620000000800 */
[-C--:B------:R-:W-:Y:S01]  /*8220*/  FFMA.RM R16, R16, R27.reuse, 12582913 ;  /* 0x4b40000110107423 */ /* 0x080fe2000000401b */
[----:B------:R-:W-:Y:S01]  /*8230*/  FFMA.RM R17, R30, R27, 12582913 ;  /* 0x4b4000011e117423 */ /* 0x000fe2000000401b */
[----:B------:R-:W-:Y:S01]  /*8240*/  FADD R34, R18, -12583039 ;  /* 0xcb40007f12227421 */ /* 0x000fe20000000000 */
[----:B------:R-:W-:-:S04]  /*8250*/  FFMA R21, R57, 1.925963033500011079e-08, R32 ;  /* 0x32a5706039157823 */ /* 0x000fc80000000020 */
[----:B------:R-:W2:Y:S01]  /*8260*/  MUFU.EX2 R29, R29 ;  /* 0x0000001d001d7308 */ /* 0x000ea20000000800 */
[----:B------:R-:W-:Y:S01]  /*8270*/  FADD R32, R16, -12583039 ;  /* 0xcb40007f10207421 */ /* 0x000fe20000000000 */
[----:B------:R-:W-:Y:S01]  /*8280*/  FFMA R34, R13, 1.4426950216293334961, -R34 ;  /* 0x3fb8aa3b0d227823 */ /* 0x000fe20000000822 */
[----:B------:R-:W-:Y:S01]  /*8290*/  FADD R30, R17, -12583039 ;  /* 0xcb40007f111e7421 */ /* 0x000fe20000000000 */
[----:B------:R-:W-:Y:S01]  /*82a0*/  FADD R19, -R9, R56 ;  /* 0x0000003809137221 */ /* 0x000fe20000000100 */
[----:B------:R-:W-:Y:S01]  /*82b0*/  FFMA R32, R55, 1.4426950216293334961, -R32 ;  /* 0x3fb8aa3b37207823 */ /* 0x000fe20000000820 */
[----:B------:R-:W-:Y:S01]  /*82c0*/  FFMA R9, R13, 1.925963033500011079e-08, R34 ;  /* 0x32a570600d097823 */ /* 0x000fe20000000022 */
[----:B------:R-:W-:Y:S01]  /*82d0*/  FFMA R30, R31, 1.4426950216293334961, -R30 ;  /* 0x3fb8aa3b1f1e7823 */ /* 0x000fe2000000081e */
[----:B------:R-:W-:Y:S01]  /*82e0*/  SHF.L.U32 R13, R20, 0x17, RZ ;  /* 0x00000017140d7819 */ /* 0x000fe200000006ff */
[-C--:B------:R-:W-:Y:S01]  /*82f0*/  FFMA.SAT R20, R19, R26.reuse, 0.5 ;  /* 0x3f00000013147423 */ /* 0x080fe2000000201a */
[----:B------:R-:W3:Y:S01]  /*8300*/  MUFU.EX2 R21, R21 ;  /* 0x0000001500157308 */ /* 0x000ee20000000800 */
[----:B------:R-:W-:Y:S01]  /*8310*/  FFMA R32, R55, 1.925963033500011079e-08, R32 ;  /* 0x32a5706037207823 */ /* 0x000fe20000000020 */
[----:B------:R-:W-:Y:S01]  /*8320*/  SHF.L.U32 R34, R28, 0x17, RZ ;  /* 0x000000171c227819 */ /* 0x000fe200000006ff */
[----:B------:R-:W-:Y:S01]  /*8330*/  FFMA R31, R31, 1.925963033500011079e-08, R30 ;  /* 0x32a570601f1f7823 */ /* 0x000fe2000000001e */
[----:B------:R-:W-:Y:S01]  /*8340*/  FFMA.SAT R30, R53, R26, 0.5 ;  /* 0x3f000000351e7423 */ /* 0x000fe2000000201a */
[----:B------:R-:W-:Y:S01]  /*8350*/  FFMA.RM R20, R20, R27, 12582913 ;  /* 0x4b40000114147423 */ /* 0x000fe2000000401b */
[----:B-1----:R-:W-:Y:S01]  /*8360*/  FMUL R12, R13, R12 ;  /* 0x0000000c0d0c7220 */ /* 0x002fe20000400000 */
[----:B--2---:R-:W-:Y:S01]  /*8370*/  FMUL R13, R34, R29 ;  /* 0x0000001d220d7220 */ /* 0x004fe20000400000 */
[----:B------:R-:W1:Y:S01]  /*8380*/  MUFU.EX2 R32, R32 ;  /* 0x0000002000207308 */ /* 0x000e620000000800 */
[----:B------:R-:W-:Y:S01]  /*8390*/  SHF.L.U32 R34, R18, 0x17, RZ ;  /* 0x0000001712227819 */ /* 0x000fe200000006ff */
[----:B------:R-:W-:Y:S01]  /*83a0*/  FFMA.RM R28, R30, R27, 12582913 ;  /* 0x4b4000011e1c7423 */ /* 0x000fe2000000401b */
[----:B------:R-:W-:Y:S01]  /*83b0*/  FADD R18, R20, -12583039 ;  /* 0xcb40007f14127421 */ /* 0x000fe20000000000 */
[----:B------:R-:W-:-:S04]  /*83c0*/  SHF.L.U32 R8, R8, 0x17, RZ ;  /* 0x0000001708087819 */ /* 0x000fc800000006ff */
[----:B------:R-:W2:Y:S01]  /*83d0*/  MUFU.EX2 R9, R9 ;  /* 0x0000000900097308 */ /* 0x000ea20000000800 */
[----:B------:R-:W-:Y:S01]  /*83e0*/  FADD R30, R28, -12583039 ;  /* 0xcb40007f1c1e7421 */ /* 0x000fe20000000000 */
[----:B------:R-:W-:Y:S01]  /*83f0*/  FFMA R18, R19, 1.4426950216293334961, -R18 ;  /* 0x3fb8aa3b13127823 */ /* 0x000fe20000000812 */
[----:B------:R-:W-:Y:S02]  /*8400*/  FADD R51, -R6, R51 ;  /* 0x0000003306337221 */ /* 0x000fe40000000100 */
[----:B------:R-:W-:Y:S01]  /*8410*/  FFMA R30, R53, 1.4426950216293334961, -R30 ;  /* 0x3fb8aa3b351e7823 */ /* 0x000fe2000000081e */
[----:B------:R-:W-:Y:S02]  /*8420*/  FFMA R29, R19, 1.925963033500011079e-08, R18 ;  /* 0x32a57060131d7823 */ /* 0x000fe40000000012 */
[----:B------:R-:W4:Y:S01]  /*8430*/  MUFU.EX2 R31, R31 ;  /* 0x0000001f001f7308 */ /* 0x000f220000000800 */
[----:B------:R-:W-:Y:S01]  /*8440*/  FFMA.SAT R18, R51, R26, 0.5 ;  /* 0x3f00000033127423 */ /* 0x000fe2000000201a */
[----:B---3--:R-:W-:Y:S01]  /*8450*/  FMUL R8, R8, R21 ;  /* 0x0000001508087220 */ /* 0x008fe20000400000 */
[----:B------:R-:W-:Y:S01]  /*8460*/  SHF.L.U32 R21, R16, 0x17, RZ ;  /* 0x0000001710157819 */ /* 0x000fe200000006ff */
[----:B------:R-:W-:Y:S01]  /*8470*/  FFMA R30, R53, 1.925963033500011079e-08, R30 ;  /* 0x32a57060351e7823 */ /* 0x000fe2000000001e */
[----:B------:R-:W-:Y:S01]  /*8480*/  FFMA.RM R18, R18, R27, 12582913 ;  /* 0x4b40000112127423 */ /* 0x000fe2000000401b */
[----:B------:R-:W-:-:S02]  /*8490*/  FADD R49, -R6, R49 ;  /* 0x0000003106317221 */ /* 0x000fc40000000100 */
[----:B------:R3:W5:Y:S01]  /*84a0*/  MUFU.EX2 R19, R30 ;  /* 0x0000001e00137308 */ /* 0x0007620000000800 */
[----:B-1----:R-:W-:Y:S01]  /*84b0*/  FMUL R16, R21, R32 ;  /* 0x0000002015107220 */ /* 0x002fe20000400000 */
[----:B------:R-:W-:Y:S01]  /*84c0*/  FADD R32, R18, -12583039 ;  /* 0xcb40007f12207421 */ /* 0x000fe20000000000 */
[----:B--2---:R-:W-:Y:S01]  /*84d0*/  FMUL R9, R34, R9 ;  /* 0x0000000922097220 */ /* 0x004fe20000400000 */
[----:B------:R-:W-:Y:S01]  /*84e0*/  SHF.L.U32 R34, R17, 0x17, RZ ;  /* 0x0000001711227819 */ /* 0x000fe200000006ff */
[----:B------:R1:W-:Y:S01]  /*84f0*/  STS.64 [R22+0x220], R12 ;  /* 0x0002200c16007388 */ /* 0x0003e20000000a00 */
[----:B------:R-:W-:-:S03]  /*8500*/  FFMA R32, R51, 1.4426950216293334961, -R32 ;  /* 0x3fb8aa3b33207823 */ /* 0x000fc60000000820 */
[----:B------:R2:W-:Y:S01]  /*8510*/  STS.64 [R22+0x1320], R8 ;  /* 0x0013200816007388 */ /* 0x0005e20000000a00 */
[----:B----4-:R-:W-:Y:S01]  /*8520*/  FMUL R17, R34, R31 ;  /* 0x0000001f22117220 */ /* 0x010fe20000400000 */
[----:B---3--:R-:W-:-:S04]  /*8530*/  FFMA.SAT R30, R49, R26, 0.5 ;  /* 0x3f000000311e7423 */ /* 0x008fc8000000201a */
[----:B------:R-:W-:Y:S01]  /*8540*/  FFMA.RM R21, R30, R27, 12582913 ;  /* 0x4b4000011e157423 */ /* 0x000fe2000000401b */
[----:B------:R-:W-:-:S03]  /*8550*/  FADD R47, -R6, R47 ;  /* 0x0000002f062f7221 */ /* 0x000fc60000000100 */
[----:B------:R-:W-:Y:S01]  /*8560*/  FADD R30, R21, -12583039 ;  /* 0xcb40007f151e7421 */ /* 0x000fe20000000000 */
[----:B------:R-:W-:Y:S01]  /*8570*/  FADD R45, -R6, R45 ;  /* 0x0000002d062d7221 */ /* 0x000fe20000000100 */
[----:B-1----:R-:W-:Y:S01]  /*8580*/  FADD R13, -R7, R52 ;  /* 0x00000034070d7221 */ /* 0x002fe20000000100 */
[----:B--2---:R-:W-:-:S03]  /*8590*/  FFMA R9, R51, 1.925963033500011079e-08, R32 ;  /* 0x32a5706033097823 */ /* 0x004fc60000000020 */
[----:B------:R-:W-:Y:S01]  /*85a0*/  FFMA.SAT R32, R13, R26, 0.5 ;  /* 0x3f0000000d207423 */ /* 0x000fe2000000201a */
[----:B------:R1:W-:Y:S01]  /*85b0*/  STS.64 [R22+0x2420], R16 ;  /* 0x0024201016007388 */ /* 0x0003e20000000a00 */
[----:B------:R-:W-:Y:S01]  /*85c0*/  FFMA R6, R49, 1.4426950216293334961, -R30 ;  /* 0x3fb8aa3b31067823 */ /* 0x000fe2000000081e */
[----:B------:R-:W-:-:S03]  /*85d0*/  FADD R37, -R7, R50 ;  /* 0x0000003207257221 */ /* 0x000fc60000000100 */
[----:B------:R-:W-:Y:S01]  /*85e0*/  FFMA R31, R49, 1.925963033500011079e-08, R6 ;  /* 0x32a57060311f7823 */ /* 0x000fe20000000006 */
[----:B------:R-:W-:Y:S01]  /*85f0*/  FFMA.SAT R6, R37, R26, 0.5 ;  /* 0x3f00000025067423 */ /* 0x000fe2000000201a */
[----:B------:R2:W3:Y:S01]  /*8600*/  MUFU.EX2 R8, R29 ;  /* 0x0000001d00087308 */ /* 0x0004e20000000800 */
[----:B------:R-:W-:Y:S01]  /*8610*/  FADD R33, -R7, R54 ;  /* 0x0000003607217221 */ /* 0x000fe20000000100 */
[----:B-1----:R-:W-:-:S04]  /*8620*/  FFMA.RM R17, R32, R27, 12582913 ;  /* 0x4b40000120117423 */ /* 0x002fc8000000401b */
[----:B------:R-:W-:Y:S01]  /*8630*/  FADD R16, R17, -12583039 ;  /* 0xcb40007f11107421 */ /* 0x000fe20000000000 */
[----:B--2---:R-:W-:Y:S01]  /*8640*/  FFMA.RM R29, R6, R27, 12582913 ;  /* 0x4b400001061d7423 */ /* 0x004fe2000000401b */
[----:B------:R-:W-:Y:S02]  /*8650*/  FFMA.SAT R6, R45, R26, 0.5 ;  /* 0x3f0000002d067423 */ /* 0x000fe4000000201a */
[----:B------:R-:W-:-:S04]  /*8660*/  FFMA R16, R13, 1.4426950216293334961, -R16 ;  /* 0x3fb8aa3b0d107823 */ /* 0x000fc80000000810 */
[----:B------:R-:W-:Y:S01]  /*8670*/  FFMA R16, R13, 1.925963033500011079e-08, R16 ;  /* 0x32a570600d107823 */ /* 0x000fe20000000010 */
[-C--:B------:R-:W-:Y:S01]  /*8680*/  FFMA.RM R13, R6, R27.reuse, 12582913 ;  /* 0x4b400001060d7423 */ /* 0x080fe2000000401b */
[----:B------:R-:W-:Y:S01]  /*8690*/  FADD R32, R29, -12583039 ;  /* 0xcb40007f1d207421 */ /* 0x000fe20000000000 */
[-C--:B------:R-:W-:Y:S02]  /*86a0*/  FFMA.SAT R36, R33, R26.reuse, 0.5 ;  /* 0x3f00000021247423 */ /* 0x080fe4000000201a */
[----:B------:R-:W-:Y:S01]  /*86b0*/  FADD R6, R13, -12583039 ;  /* 0xcb40007f0d067421 */ /* 0x000fe20000000000 */
[----:B------:R-:W-:Y:S01]  /*86c0*/  FFMA R32, R37, 1.4426950216293334961, -R32 ;  /* 0x3fb8aa3b25207823 */ /* 0x000fe20000000820 */
[----:B------:R-:W-:Y:S02]  /*86d0*/  FADD R43, -R10, R43 ;  /* 0x0000002b0a2b7221 */ /* 0x000fe40000000100 */
[----:B------:R-:W-:Y:S01]  /*86e0*/  FFMA R6, R45, 1.4426950216293334961, -R6 ;  /* 0x3fb8aa3b2d067823 */ /* 0x000fe20000000806 */
[-C--:B------:R-:W-:Y:S01]  /*86f0*/  FFMA.RM R12, R36, R27.reuse, 12582913 ;  /* 0x4b400001240c7423 */ /* 0x080fe2000000401b */
[----:B------:R-:W-:Y:S01]  /*8700*/  FFMA R37, R37, 1.925963033500011079e-08, R32 ;  /* 0x32a5706025257823 */ /* 0x000fe20000000020 */
[----:B------:R-:W-:Y:S01]  /*8710*/  FADD R35, -R7, R48 ;  /* 0x0000003007237221 */ /* 0x000fe20000000100 */
[-C--:B------:R-:W-:Y:S01]  /*8720*/  FFMA.SAT R32, R43, R26.reuse, 0.5 ;  /* 0x3f0000002b207423 */ /* 0x080fe2000000201a */
[----:B------:R-:W-:Y:S01]  /*8730*/  FFMA R36, R45, 1.925963033500011079e-08, R6 ;  /* 0x32a570602d247823 */ /* 0x000fe20000000006 */
[----:B------:R-:W-:Y:S01]  /*8740*/  SHF.L.U32 R6, R28, 0x17, RZ ;  /* 0x000000171c067819 */ /* 0x000fe200000006ff */
[----:B------:R-:W-:Y:S01]  /*8750*/  FADD R34, R12, -12583039 ;  /* 0xcb40007f0c227421 */ /* 0x000fe20000000000 */
[----:B------:R-:W-:Y:S01]  /*8760*/  SHF.L.U32 R7, R20, 0x17, RZ ;  /* 0x0000001714077819 */ /* 0x000fe200000006ff */
[----:B------:R-:W-:Y:S01]  /*8770*/  FFMA.SAT R30, R47, R26, 0.5 ;  /* 0x3f0000002f1e7423 */ /* 0x000fe2000000201a */
[----:B------:R-:W-:Y:S01]  /*8780*/  FFMA.RM R32, R32, R27, 12582913 ;  /* 0x4b40000120207423 */ /* 0x000fe2000000401b */
[----:B------:R-:W-:Y:S01]  /*8790*/  FADD R49, -R11, R44 ;  /* 0x0000002c0b317221 */ /* 0x000fe20000000100 */
[----:B------:R-:W-:Y:S01]  /*87a0*/  FFMA R34, R33, 1.4426950216293334961, -R34 ;  /* 0x3fb8aa3b21227823 */ /* 0x000fe20000000822 */
[----:B-----5:R-:W-:Y:S01]  /*87b0*/  FMUL R6, R6, R19 ;  /* 0x0000001306067220 */ /* 0x020fe20000400000 */
[----:B---3--:R-:W-:Y:S01]  /*87c0*/  FMUL R7, R7, R8 ;  /* 0x0000000807077220 */ /* 0x008fe20000400000 */
[----:B------:R-:W-:Y:S01]  /*87d0*/  FFMA.RM R30, R30, R27, 12582913 ;  /* 0x4b4000011e1e7423 */ /* 0x000fe2000000401b */
[----:B------:R-:W-:Y:S01]  /*87e0*/  FADD R48, R32, -12583039 ;  /* 0xcb40007f20307421 */ /* 0x000fe20000000000 */
[----:B------:R-:W-:Y:S01]  /*87f0*/  FADD R41, -R10, R41 ;  /* 0x000000290a297221 */ /* 0x000fe20000000100 */
[-C--:B------:R-:W-:Y:S01]  /*8800*/  FFMA.SAT R8, R49, R26.reuse, 0.5 ;  /* 0x3f00000031087423 */ /* 0x080fe2000000201a */
[----:B------:R-:W-:Y:S01]  /*8810*/  FFMA R33, R33, 1.925963033500011079e-08, R34 ;  /* 0x32a5706021217823 */ /* 0x000fe20000000022 */
[----:B------:R-:W-:Y:S01]  /*8820*/  FADD R34, R30, -12583039 ;  /* 0xcb40007f1e227421 */ /* 0x000fe20000000000 */
[----:B------:R-:W-:Y:S01]  /*8830*/  FADD R39, -R11, R46 ;  /* 0x0000002e0b277221 */ /* 0x000fe20000000100 */
[----:B------:R1:W-:Y:S01]  /*8840*/  STS.64 [R22+0x3520], R6 ;  /* 0x0035200616007388 */ /* 0x0003e20000000a00 */
[----:B------:R-:W-:Y:S01]  /*8850*/  FFMA R46, R43, 1.4426950216293334961, -R48 ;  /* 0x3fb8aa3b2b2e7823 */ /* 0x000fe20000000830 */
[-C--:B------:R-:W-:Y:S01]  /*8860*/  FFMA.SAT R48, R41, R26.reuse, 0.5 ;  /* 0x3f00000029307423 */ /* 0x080fe2000000201a */
[----:B------:R-:W-:Y:S01]  /*8870*/  FFMA R34, R47, 1.4426950216293334961, -R34 ;  /* 0x3fb8aa3b2f227823 */ /* 0x000fe20000000822 */
[----:B------:R2:W-:Y:S01]  /*8880*/  MUFU.EX2 R20, R37 ;  /* 0x0000002500147308 */ /* 0x0005e20000000800 */
[----:B------:R-:W-:-:S02]  /*8890*/  FFMA.SAT R38, R35, R26, 0.5 ;  /* 0x3f00000023267423 */ /* 0x000fc4000000201a */
[----:B------:R-:W-:Y:S01]  /*88a0*/  FFMA R34, R47, 1.925963033500011079e-08, R34 ;  /* 0x32a570602f227823 */ /* 0x000fe20000000022 */
[----:B------:R-:W-:Y:S01]  /*88b0*/  FADD R47, -R11, R42 ;  /* 0x0000002a0b2f7221 */ /* 0x000fe20000000100 */
[-C--:B------:R-:W-:Y:S01]  /*88c0*/  FFMA.RM R28, R38, R27.reuse, 12582913 ;  /* 0x4b400001261c7423 */ /* 0x080fe2000000401b */
[----:B------:R-:W-:Y:S01]  /*88d0*/  FADD R45, -R10, R3 ;  /* 0x000000030a2d7221 */ /* 0x000fe20000000100 */
[-C--:B--2---:R-:W-:Y:S01]  /*88e0*/  FFMA.RM R37, R48, R27.reuse, 12582913 ;  /* 0x4b40000130257423 */ /* 0x084fe2000000401b */
[----:B-1----:R-:W-:Y:S01]  /*88f0*/  FADD R7, -R10, R15 ;  /* 0x0000000f0a077221 */ /* 0x002fe20000000100 */
[----:B------:R-:W-:-:S04]  /*8900*/  FFMA.RM R15, R8, R27, 12582913 ;  /* 0x4b400001080f7423 */ /* 0x000fc8000000401b */
[----:B------:R-:W-:Y:S01]  /*8910*/  FADD R6, R15, -12583039 ;  /* 0xcb40007f0f067421 */ /* 0x000fe20000000000 */
[----:B------:R-:W-:-:S03]  /*8920*/  FADD R8, R37, -12583039 ;  /* 0xcb40007f25087421 */ /* 0x000fc60000000000 */
[----:B------:R-:W-:Y:S01]  /*8930*/  FFMA R42, R49, 1.4426950216293334961, -R6 ;  /* 0x3fb8aa3b312a7823 */ /* 0x000fe20000000806 */
[-C--:B------:R-:W-:Y:S01]  /*8940*/  FFMA.SAT R6, R7, R26.reuse, 0.5 ;  /* 0x3f00000007067423 */ /* 0x080fe2000000201a */
[C---:B------:R-:W-:Y:S01]  /*8950*/  FFMA R8, R41.reuse, 1.4426950216293334961, -R8 ;  /* 0x3fb8aa3b29087823 */ /* 0x040fe20000000808 */
[----:B------:R-:W1:Y:S02]  /*8960*/  MUFU.EX2 R9, R9 ;  /* 0x0000000900097308 */ /* 0x000e640000000800 */
[-C--:B------:R-:W-:Y:S01]  /*8970*/  FFMA.RM R3, R6, R27.reuse, 12582913 ;  /* 0x4b40000106037423 */ /* 0x080fe2000000401b */
[----:B------:R-:W-:Y:S01]  /*8980*/  FADD R38, R28, -12583039 ;  /* 0xcb40007f1c267421 */ /* 0x000fe20000000000 */
[----:B------:R-:W-:Y:S02]  /*8990*/  FFMA R41, R41, 1.925963033500011079e-08, R8 ;  /* 0x32a5706029297823 */ /* 0x000fe40000000008 */
[----:B------:R-:W-:Y:S02]  /*89a0*/  FADD R8, R3, -12583039 ;  /* 0xcb40007f03087421 */ /* 0x000fe40000000000 */
[----:B------:R-:W2:Y:S01]  /*89b0*/  MUFU.EX2 R33, R33 ;  /* 0x0000002100217308 */ /* 0x000ea20000000800 */
[----:B------:R-:W-:Y:S01]  /*89c0*/  FFMA R38, R35, 1.4426950216293334961, -R38 ;  /* 0x3fb8aa3b23267823 */ /* 0x000fe20000000826 */
[----:B------:R-:W-:Y:S01]  /*89d0*/  FFMA R46, R43, 1.925963033500011079e-08, R46 ;  /* 0x32a570602b2e7823 */ /* 0x000fe2000000002e */
[----:B------:R-:W-:Y:S01]  /*89e0*/  FADD R43, -R11, R40 ;  /* 0x000000280b2b7221 */ /* 0x000fe20000000100 */
[----:B------:R-:W-:Y:S01]  /*89f0*/  FFMA R8, R7, 1.4426950216293334961, -R8 ;  /* 0x3fb8aa3b07087823 */ /* 0x000fe20000000808 */
[----:B------:R-:W-:Y:S01]  /*8a00*/  FFMA R35, R35, 1.925963033500011079e-08, R38 ;  /* 0x32a5706023237823 */ /* 0x000fe20000000026 */
[-C--:B------:R-:W-:Y:S01]  /*8a10*/  FFMA.SAT R38, R39, R26.reuse, 0.5 ;  /* 0x3f00000027267423 */ /* 0x080fe2000000201a */
[-C--:B------:R-:W-:Y:S01]  /*8a20*/  FFMA.SAT R40, R47, R26.reuse, 0.5 ;  /* 0x3f0000002f287423 */ /* 0x080fe2000000201a */
[-C--:B------:R-:W-:Y:S01]  /*8a30*/  FFMA.SAT R10, R45, R26.reuse, 0.5 ;  /* 0x3f0000002d0a7423 */ /* 0x080fe2000000201a */
[----:B------:R-:W-:Y:S01]  /*8a40*/  FFMA.SAT R6, R43, R26, 0.5 ;  /* 0x3f0000002b067423 */ /* 0x000fe2000000201a */
[----:B------:R-:W-:Y:S01]  /*8a50*/  FFMA R7, R7, 1.925963033500011079e-08, R8 ;  /* 0x32a5706007077823 */ /* 0x000fe20000000008 */
[----:B------:R-:W-:Y:S01]  /*8a60*/  SHF.L.U32 R8, R18, 0x17, RZ ;  /* 0x0000001712087819 */ /* 0x000fe200000006ff */
[-C--:B------:R-:W-:Y:S01]  /*8a70*/  FFMA.RM R38, R38, R27.reuse, 12582913 ;  /* 0x4b40000126267423 */ /* 0x080fe2000000401b */
[----:B------:R-:W-:Y:S01]  /*8a80*/  SHF.L.U32 R12, R12, 0x17, RZ ;  /* 0x000000170c0c7819 */ /* 0x000fe200000006ff */
[-C--:B------:R-:W-:Y:S01]  /*8a90*/  FFMA.RM R40, R40, R27.reuse, 12582913 ;  /* 0x4b40000128287423 */ /* 0x080fe2000000401b */
[-C--:B------:R-:W-:Y:S01]  /*8aa0*/  FFMA.RM R26, R10, R27.reuse, 12582913 ;  /* 0x4b4000010a1a7423 */ /* 0x080fe2000000401b */
[----:B------:R-:W-:Y:S01]  /*8ab0*/  FFMA.RM R27, R6, R27, 12582913 ;  /* 0x4b400001061b7423 */ /* 0x000fe2000000401b */
[----:B-1----:R-:W-:Y:S01]  /*8ac0*/  FMUL R8, R8, R9 ;  /* 0x0000000908087220 */ /* 0x002fe20000400000 */
[----:B--2---:R-:W-:Y:S01]  /*8ad0*/  FMUL R9, R12, R33 ;  /* 0x000000210c097220 */ /* 0x004fe20000400000 */
[----:B------:R-:W-:Y:S01]  /*8ae0*/  FADD R44, R38, -12583039 ;  /* 0xcb40007f262c7421 */ /* 0x000fe20000000000 */
[----:B------:R-:W-:Y:S01]  /*8af0*/  FADD R6, R26, -12583039 ;  /* 0xcb40007f1a067421 */ /* 0x000fe20000000000 */
[----:B------:R-:W-:Y:S01]  /*8b00*/  FADD R12, R27, -12583039 ;  /* 0xcb40007f1b0c7421 */ /* 0x000fe20000000000 */
[----:B------:R-:W-:Y:S01]  /*8b10*/  FADD R10, R40, -12583039 ;  /* 0xcb40007f280a7421 */ /* 0x000fe20000000000 */
[----:B------:R-:W-:Y:S01]  /*8b20*/  SHF.L.U32 R29, R29, 0x17, RZ ;  /* 0x000000171d1d7819 */ /* 0x000fe200000006ff */
[----:B------:R-:W1:Y:S01]  /*8b30*/  MUFU.EX2 R34, R34 ;  /* 0x0000002200227308 */ /* 0x000e620000000800 */
[----:B------:R-:W-:Y:S01]  /*8b40*/  FFMA R44, R39, 1.4426950216293334961, -R44 ;  /* 0x3fb8aa3b272c7823 */ /* 0x000fe2000000082c */
[----:B------:R-:W-:Y:S01]  /*8b50*/  FFMA R6, R45, 1.4426950216293334961, -R6 ;  /* 0x3fb8aa3b2d067823 */ /* 0x000fe20000000806 */
[----:B------:R-:W-:Y:S01]  /*8b60*/  FFMA R12, R43, 1.4426950216293334961, -R12 ;  /* 0x3fb8aa3b2b0c7823 */ /* 0x000fe2000000080c */
[----:B------:R-:W-:Y:S01]  /*8b70*/  FFMA R10, R47, 1.4426950216293334961, -R10 ;  /* 0x3fb8aa3b2f0a7823 */ /* 0x000fe2000000080a */
[----:B------:R-:W-:Y:S01]  /*8b80*/  FFMA R39, R39, 1.925963033500011079e-08, R44 ;  /* 0x32a5706027277823 */ /* 0x000fe2000000002c */
[----:B------:R-:W-:-:S02]  /*8b90*/  FFMA R42, R49, 1.925963033500011079e-08, R42 ;  /* 0x32a57060312a7823 */ /* 0x000fc4000000002a */
[----:B------:R2:W-:Y:S01]  /*8ba0*/  MUFU.EX2 R18, R7 ;  /* 0x0000000700127308 */ /* 0x0005e20000000800 */
[----:B------:R-:W-:Y:S01]  /*8bb0*/  FFMA R45, R45, 1.925963033500011079e-08, R6 ;  /* 0x32a570602d2d7823 */ /* 0x000fe20000000006 */
[----:B------:R-:W-:-:S06]  /*8bc0*/  FFMA R47, R47, 1.925963033500011079e-08, R10 ;  /* 0x32a570602f2f7823 */ /* 0x000fcc000000000a */
[----:B------:R-:W3:Y:S01]  /*8bd0*/  MUFU.EX2 R16, R16 ;  /* 0x0000001000107308 */ /* 0x000ee20000000800 */
[----:B------:R-:W-:-:S07]  /*8be0*/  SHF.L.U32 R10, R21, 0x17, RZ ;  /* 0x00000017150a7819 */ /* 0x000fce00000006ff */
[----:B------:R-:W-:Y:S01]  /*8bf0*/  MUFU.EX2 R19, R36 ;  /* 0x0000002400137308 */ /* 0x000fe20000000800 */
[----:B--2---:R-:W-:Y:S01]  /*8c00*/  FMUL R7, R29, R20 ;  /* 0x000000141d077220 */ /* 0x004fe20000400000 */
[----:B------:R-:W-:-:S06]  /*8c10*/  FFMA R20, R43, 1.925963033500011079e-08, R12 ;  /* 0x32a570602b147823 */ /* 0x000fcc000000000c */
[----:B------:R-:W2:Y:S01]  /*8c20*/  MUFU.EX2 R31, R31 ;  /* 0x0000001f001f7308 */ /* 0x000ea20000000800 */
[----:B------:R-:W-:-:S07]  /*8c30*/  SHF.L.U32 R11, R17, 0x17, RZ ;  /* 0x00000017110b7819 */ /* 0x000fce00000006ff */
[----:B------:R-:W4:Y:S01]  /*8c40*/  MUFU.EX2 R36, R46 ;  /* 0x0000002e00247308 */ /* 0x000f220000000800 */
[----:B------:R-:W-:Y:S02]  /*8c50*/  SHF.L.U32 R17, R30, 0x17, RZ ;  /* 0x000000171e117819 */ /* 0x000fe400000006ff */
[----:B------:R-:W-:-:S05]  /*8c60*/  SHF.L.U32 R12, R13, 0x17, RZ ;  /* 0x000000170d0c7819 */ /* 0x000fca00000006ff */
[----:B------:R-:W-:Y:S01]  /*8c70*/  MUFU.EX2 R35, R35 ;  /* 0x0000002300237308 */ /* 0x000fe20000000800 */
[----:B-1----:R-:W-:Y:S01]  /*8c80*/  FMUL R6, R17, R34 ;  /* 0x0000002211067220 */ /* 0x002fe20000400000 */
[----:B------:R-:W-:-:S06]  /*8c90*/  SHF.L.U32 R13, R32, 0x17, RZ ;  /* 0x00000017200d7819 */ /* 0x000fcc00000006ff */
[----:B------:R-:W1:Y:S08]  /*8ca0*/  MUFU.EX2 R39, R39 ;  /* 0x0000002700277308 */ /* 0x000e700000000800 */
[----:B------:R-:W-:Y:S08]  /*8cb0*/  MUFU.EX2 R41, R41 ;  /* 0x0000002900297308 */ /* 0x000ff00000000800 */
[----:B------:R-:W5:Y:S08]  /*8cc0*/  MUFU.EX2 R42, R42 ;  /* 0x0000002a002a7308 */ /* 0x000f700000000800 */
[----:B------:R-:W-:Y:S08]  /*8cd0*/  MUFU.EX2 R21, R47 ;  /* 0x0000002f00157308 */ /* 0x000ff00000000800 */
[----:B------:R-:W5:Y:S08]  /*8ce0*/  MUFU.EX2 R45, R45 ;  /* 0x0000002d002d7308 */ /* 0x000f700000000800 */
[----:B------:R-:W5:Y:S01]  /*8cf0*/  MUFU.EX2 R20, R20 ;  /* 0x0000001400147308 */ /* 0x000f620000000800 */
[----:B---3--:R-:W-:Y:S01]  /*8d00*/  FMUL R11, R11, R16 ;  /* 0x000000100b0b7220 */ /* 0x008fe20000400000 */
[----:B------:R3:W-:Y:S01]  /*8d10*/  STS.64 [R22+0x240], R8 ;  /* 0x0002400816007388 */ /* 0x0007e20000000a00 */
[----:B--2---:R-:W-:Y:S01]  /*8d20*/  FMUL R10, R10, R31 ;  /* 0x0000001f0a0a7220 */ /* 0x004fe20000400000 */
[----:B----4-:R-:W-:Y:S01]  /*8d30*/  FMUL R16, R13, R36 ;  /* 0x000000240d107220 */ /* 0x010fe20000400000 */
[----:B------:R-:W-:Y:S01]  /*8d40*/  SHF.L.U32 R28, R28, 0x17, RZ ;  /* 0x000000171c1c7819 */ /* 0x000fe200000006ff */
[----:B------:R2:W-:Y:S01]  /*8d50*/  STS.64 [R22+0x2440], R6 ;  /* 0x0024400616007388 */ /* 0x0005e20000000a00 */
[----:B------:R-:W-:-:S02]  /*8d60*/  SHF.L.U32 R38, R38, 0x17, RZ ;  /* 0x0000001726267819 */ /* 0x000fc400000006ff */
[----:B------:R-:W-:Y:S02]  /*8d70*/  SHF.L.U32 R13, R15, 0x17, RZ ;  /* 0x000000170f0d7819 */ /* 0x000fe400000006ff */
[----:B------:R-:W-:Y:S02]  /*8d80*/  SHF.L.U32 R3, R3, 0x17, RZ ;  /* 0x0000001703037819 */ /* 0x000fe400000006ff */
[----:B------:R-:W-:Y:S01]  /*8d90*/  SHF.L.U32 R40, R40, 0x17, RZ ;  /* 0x0000001728287819 */ /* 0x000fe200000006ff */
[----:B------:R4:W-:Y:S01]  /*8da0*/  STS.64 [R22+0x1340], R10 ;  /* 0x0013400a16007388 */ /* 0x0009e20000000a00 */
[----:B-1----:R-:W-:Y:S01]  /*8db0*/  FMUL R17, R38, R39 ;  /* 0x0000002726117220 */ /* 0x002fe20000400000 */
[----:B-----5:R-:W-:Y:S01]  /*8dc0*/  FMUL R13, R13, R42 ;  /* 0x0000002a0d0d7220 */ /* 0x020fe20000400000 */
[----:B---3--:R-:W-:Y:S01]  /*8dd0*/  FMUL R8, R12, R19 ;  /* 0x000000130c087220 */ /* 0x008fe20000400000 */
[----:B------:R-:W-:Y:S02]  /*8de0*/  SHF.L.U32 R12, R37, 0x17, RZ ;  /* 0x00000017250c7819 */ /* 0x000fe400000006ff */
[----:B--2---:R-:W-:-:S02]  /*8df0*/  SHF.L.U32 R6, R26, 0x17, RZ ;  /* 0x000000171a067819 */ /* 0x004fc400000006ff */
[----:B------:R-:W-:Y:S01]  /*8e00*/  SHF.L.U32 R7, R27, 0x17, RZ ;  /* 0x000000171b077819 */ /* 0x000fe200000006ff */
[----:B------:R-:W-:Y:S01]  /*8e10*/  FMUL R9, R28, R35 ;  /* 0x000000231c097220 */ /* 0x000fe20000400000 */
[----:B------:R-:W-:Y:S01]  /*8e20*/  FMUL R12, R12, R41 ;  /* 0x000000290c0c7220 */ /* 0x000fe20000400000 */
[----:B------:R-:W-:Y:S02]  /*8e30*/  FMUL R6, R6, R45 ;  /* 0x0000002d06067220 */ /* 0x000fe40000400000 */
[----:B------:R-:W-:Y:S01]  /*8e40*/  FMUL R7, R7, R20 ;  /* 0x0000001407077220 */ /* 0x000fe20000400000 */
[----:B----4-:R-:W-:Y:S01]  /*8e50*/  FMUL R10, R3, R18 ;  /* 0x00000012030a7220 */ /* 0x010fe20000400000 */
[----:B------:R-:W-:Y:S01]  /*8e60*/  FMUL R11, R40, R21 ;  /* 0x00000015280b7220 */ /* 0x000fe20000400000 */
[----:B------:R-:W-:Y:S04]  /*8e70*/  STS.64 [R22+0x3540], R8 ;  /* 0x0035400816007388 */ /* 0x000fe80000000a00 */
[----:B------:R-:W-:Y:S04]  /*8e80*/  STS.64 [R22+0x260], R16 ;  /* 0x0002601016007388 */ /* 0x000fe80000000a00 */
[----:B------:R-:W-:Y:S04]  /*8e90*/  STS.64 [R22+0x1360], R12 ;  /* 0x0013600c16007388 */ /* 0x000fe80000000a00 */
[----:B------:R-:W-:Y:S04]  /*8ea0*/  STS.64 [R22+0x2460], R10 ;  /* 0x0024600a16007388 */ /* 0x000fe80000000a00 */
[----:B------:R1:W-:Y:S01]  /*8eb0*/  STS.64 [R22+0x3560], R6 ;  /* 0x0035600616007388 */ /* 0x0003e20000000a00 */
[----:B------:R-:W-:-:S02]  /*8ec0*/  R2UR UR4, R180 ;  /* 0x00000000b40472ca */ /* 0x000fc400000e0000 */
[C---:B------:R-:W-:Y:S02]  /*8ed0*/  R2UR UR5, R181.reuse ;  /* 0x00000000b50572ca */ /* 0x040fe400000e0000 */
[C---:B------:R-:W-:Y:S02]  /*8ee0*/  R2UR UR18, R180.reuse ;  /* 0x00000000b41272ca */ /* 0x040fe400000e0000 */
[----:B------:R-:W-:Y:S02]  /*8ef0*/  R2UR UR19, R181 ;  /* 0x00000000b51372ca */ /* 0x000fe400000e0000 */
[----:B------:R-:W-:Y:S01]  /*8f00*/  LEA R188, R23, R14, 0x2 ;  /* 0x0000000e17bc7211 */ /* 0x000fe200078e10ff */
[----:B------:R-:W-:Y:S01]  /*8f10*/  BAR.SYNC.DEFER_BLOCKING 0x0 ;  /* 0x0000000000007b1d */ /* 0x000fe20000010000 */
[----:B------:R-:W-:Y:S02]  /*8f20*/  R2UR UR16, R180 ;  /* 0x00000000b41072ca */ /* 0x000fe400000e0000 */
[----:B------:R-:W-:-:S05]  /*8f30*/  R2UR UR17, R181 ;  /* 0x00000000b51172ca */ /* 0x000fca00000e0000 */
[----:B------:R-:W-:Y:S01]  /*8f40*/  BAR.SYNC.DEFER_BLOCKING 0x0 ;  /* 0x0000000000007b1d */ /* 0x000fe20000010000 */
[C---:B------:R-:W-:Y:S02]  /*8f50*/  R2UR UR14, R180.reuse ;  /* 0x00000000b40e72ca */ /* 0x040fe400000e0000 */
[----:B------:R-:W-:Y:S02]  /*8f60*/  R2UR UR15, R181 ;  /* 0x00000000b50f72ca */ /* 0x000fe400000e0000 */
[----:B------:R-:W-:Y:S02]  /*8f70*/  SHF.L.U32 R3, R201, 0x1, RZ ;  /* 0x00000001c9037819 */ /* 0x000fe400000006ff */
[C---:B------:R-:W-:Y:S02]  /*8f80*/  R2UR UR12, R180.reuse ;  /* 0x00000000b40c72ca */ /* 0x040fe400000e0000 */
[----:B------:R-:W-:Y:S02]  /*8f90*/  R2UR UR13, R181 ;  /* 0x00000000b50d72ca */ /* 0x000fe400000e0000 */
[----:B------:R-:W-:-:S02]  /*8fa0*/  R2UR UR10, R180 ;  /* 0x00000000b40a72ca */ /* 0x000fc400000e0000 */
[C---:B------:R-:W-:Y:S02]  /*8fb0*/  R2UR UR11, R181.reuse ;  /* 0x00000000b50b72ca */ /* 0x040fe400000e0000 */
[----:B------:R-:W-:Y:S02]  /*8fc0*/  R2UR UR8, R180 ;  /* 0x00000000b40872ca */ /* 0x000fe400000e0000 */
[----:B------:R-:W-:Y:S01]  /*8fd0*/  R2UR UR9, R181 ;  /* 0x00000000b50972ca */ /* 0x000fe200000e0000 */
[----:B------:R-:W-:Y:S01]  /*8fe0*/  @!PT LDS RZ, [RZ] ;  /* 0x00000000fffff984 */ /* 0x000fe20000000800 */
[----:B------:R-:W-:Y:S01]  /*8ff0*/  @!PT LDS RZ, [RZ] ;  /* 0x00000000fffff984 */ /* 0x000fe20000000800 */
[----:B------:R-:W-:Y:S01]  /*9000*/  @!PT LDS RZ, [RZ] ;  /* 0x00000000fffff984 */ /* 0x000fe20000000800 */
[----:B------:R-:W-:Y:S01]  /*9010*/  LDGSTS.E.BYPASS.LTC128B.128 [R188+0x8a00], desc[UR4][R24.64], P1 ;  /* 0x08a0000018bc7fae */ /* 0x000fe20008901d44 */
[----:B------:R-:W-:-:S03]  /*9020*/  LOP3.LUT P1, RZ, R3, 0x10, RZ, 0xc0, !PT ;  /* 0x0000001003ff7812 */ /* 0x000fc6000782c0ff */
[----:B------:R-:W-:Y:S01]  /*9030*/  LDGSTS.E.BYPASS.LTC128B.128 [R188+0x8a80], desc[UR18][R24.64+0x80], P0 ;  /* 0x08a8008018bc7fae */ /* 0x000fe20008101d52 */
[----:B-1----:R-:W-:-:S03]  /*9040*/  IADD3 R6, P0, R182, R24, RZ ;  /* 0x00000018b6067210 */ /* 0x002fc60007f1e0ff */
[----:B------:R-:W-:Y:S01]  /*9050*/  LDGSTS.E.BYPASS.LTC128B.128 [R188+0x8b00], desc[UR16][R24.64+0x100], P6 ;  /* 0x08b0010018bc7fae */ /* 0x000fe2000b101d50 */
[----:B------:R-:W-:-:S03]  /*9060*/  IADD3.X R7, R183, R25, RZ, P0, !PT ;  /* 0x00000019b7077210 */ /* 0x000fc600007fe4ff */
[----:B------:R-:W-:Y:S04]  /*9070*/  LDGSTS.E.BYPASS.LTC128B.128 [R188+0x8b80], desc[UR14][R24.64+0x180], P5 ;  /* 0x08b8018018bc7fae */ /* 0x000fe8000a901d4e */
[----:B------:R-:W0:Y:S04]  /*9080*/  LDGDEPBAR ;  /* 0x00000000000079af */ /* 0x000e280000000000 */
[----:B------:R-:W-:Y:S04]  /*9090*/  LDGSTS.E.BYPASS.LTC128B.128 [R188+0xca00], desc[UR12][R6.64], P4 ;  /* 0x0ca0000006bc7fae */ /* 0x000fe8000a101d4c */
[----:B------:R-:W-:Y:S04]  /*90a0*/  LDGSTS.E.BYPASS.LTC128B.128 [R188+0xca80], desc[UR10][R6.64+0x80], P3 ;  /* 0x0ca8008006bc7fae */ /* 0x000fe80009901d4a */
[----:B------:R-:W-:Y:S04]  /*90b0*/  LDGSTS.E.BYPASS.LTC128B.128 [R188+0xcb00], desc[UR8][R6.64+0x100], P2 ;  /* 0x0cb0010006bc7fae */ /* 0x000fe80009101d48 */
[----:B------:R1:W-:Y:S04]  /*90c0*/  LDGSTS.E.BYPASS.LTC128B.128 [R188+0xcb80], desc[UR4][R6.64+0x180], P1 ;  /* 0x0cb8018006bc7fae */ /* 0x0003e80008901d44 */
[----:B------:R-:W0:Y:S01]  /*90d0*/  LDGDEPBAR ;  /* 0x00000000000079af */ /* 0x000e220000000000 */
[----:B------:R-:W-:-:S02]  /*90e0*/  LEA.HI.SX32 R171, R171, 0xfffffffe, 0x1b ;  /* 0xfffffffeabab7811 */ /* 0x000fc400078fdaff */
[----:B------:R-:W-:Y:S02]  /*90f0*/  ISETP.GE.AND P0, PT, R173, 0x1, PT ;  /* 0x00000001ad00780c */ /* 0x000fe40003f06270 */
[----:B------:R-:W-:Y:S01]  /*9100*/  ISETP.NE.AND P1, PT, R171, 0x1, PT ;  /* 0x00000001ab00780c */ /* 0x000fe20003f25270 */
[----:B------:R-:W-:Y:S02]  /*9110*/  USHF.L.U32 UR5, UR6, 0x9, URZ ;  /* 0x0000000906057899 */ /* 0x000fe4000800063f */
[----:B------:R-:W-:Y:S02]  /*9120*/  USHF.L.U32 UR4, UR6, 0x4, URZ ;  /* 0x0000000406047899 */ /* 0x000fe4000800063f */
[----:B------:R-:W-:Y:S01]  /*9130*/  ULOP3.LUT UR5, UR5, 0x1f000, URZ, 0xc0, !UPT ;  /* 0x0001f00005057892 */ /* 0x000fe2000f8ec03f */
[----:B------:R-:W-:Y:S01]  /*9140*/  IADD3 R3, R14, 0x8a00, RZ ;  /* 0x00008a000e037810 */ /* 0x000fe20007ffe0ff */
[----:B------:R-:W-:Y:S02]  /*9150*/  IMAD.WIDE R222, R222, 0x100, R24 ;  /* 0x00000100dede7825 */ /* 0x000fe400078e0218 */
[----:B------:R-:W-:Y:S01]  /*9160*/  ULOP3.LUT UR4, UR5, 0x60, UR4, 0xf8, !UPT ;  /* 0x0000006005047892 */ /* 0x000fe2000f8ef804 */
[----:B------:R-:W-:-:S02]  /*9170*/  LEA R101, R4, R3, 0x2 ;  /* 0x0000000304657211 */ /* 0x000fc400078e10ff */
[----:B------:R-:W-:Y:S02]  /*9180*/  CS2R R186, SRZ ;  /* 0x0000000000ba7805 */ /* 0x000fe4000001ff00 */
[----:B------:R-:W-:Y:S02]  /*9190*/  LEA R102, R5, R14, 0x2 ;  /* 0x0000000e05667211 */ /* 0x000fe400078e10ff */
[----:B------:R-:W-:Y:S02]  /*91a0*/  CS2R R190, SRZ ;  /* 0x0000000000be7805 */ /* 0x000fe4000001ff00 */
[----:B------:R-:W-:Y:S02]  /*91b0*/  LEA R100, R100, R3, 0x2 ;  /* 0x0000000364647211 */ /* 0x000fe400078e10ff */
[----:B------:R-:W-:Y:S01]  /*91c0*/  CS2R R192, SRZ ;  /* 0x0000000000c07805 */ /* 0x000fe2000001ff00 */
[----:B------:R-:W-:-:S04]  /*91d0*/  DEPBAR.LE SB0, 0x1 ;  /* 0x000080400000791a */ /* 0x000fc80000000000 */
[-C--:B------:R-:W-:Y:S02]  /*91e0*/  LEA R15, R2, R3.reuse, 0x2 ;  /* 0x00000003020f7211 */ /* 0x080fe400078e10ff */
[----:B------:R-:W-:Y:S02]  /*91f0*/  CS2R R196, SRZ ;  /* 0x0000000000c47805 */ /* 0x000fe4000001ff00 */
[----:B------:R-:W-:Y:S02]  /*9200*/  LEA R0, R0, R3, 0x2 ;  /* 0x0000000300007211 */ /* 0x000fe400078e10ff */
[----:B------:R-:W-:Y:S02]  /*9210*/  CS2R R194, SRZ ;  /* 0x0000000000c27805 */ /* 0x000fe4000001ff00 */
[----:B------:R-:W-:Y:S02]  /*9220*/  MOV R14, RZ ;  /* 0x000000ff000e7202 */ /* 0x000fe40000000f00 */
[----:B------:R-:W-:-:S02]  /*9230*/  CS2R R220, SRZ ;  /* 0x0000000000dc7805 */ /* 0x000fc4000001ff00 */
[----:B------:R-:W-:Y:S02]  /*9240*/  MOV R185, RZ ;  /* 0x000000ff00b97202 */ /* 0x000fe40000000f00 */
        /* <DEDUP_REMOVED lines=10> */
[----:B-1----:R-:W-:-:S02]  /*92f0*/  CS2R R6, SRZ ;  /* 0x0000000000067805 */ /* 0x002fc4000001ff00 */
[----:B------:R-:W-:Y:S02]  /*9300*/  MOV R36, RZ ;  /* 0x000000ff00247202 */ /* 0x000fe40000000f00 */
[----:B------:R-:W-:Y:S02]  /*9310*/  CS2R R38, SRZ ;  /* 0x0000000000267805 */ /* 0x000fe4000001ff00 */
[----:B------:R-:W-:Y:S02]  /*9320*/  MOV R37, RZ ;  /* 0x000000ff00257202 */ /* 0x000fe40000000f00 */
        /* <DEDUP_REMOVED lines=12> */
[----:B------:R-:W-:Y:S01]  /*93f0*/  @!P1 MOV R201, R189 ;  /* 0x000000bd00c99202 */ /* 0x000fe20000000f00 */
[----:B------:R-:W-:Y:S06]  /*9400*/  BAR.SYNC.DEFER_BLOCKING 0x0 ;  /* 0x0000000000007b1d */ /* 0x000fec0000010000 */
[----:B------:R-:W-:Y:S05]  /*9410*/  @!P0 BRA `(.L_x_31) ;  /* 0x0000002800408947 */ /* 0x000fea0003800000 */
[----:B------:R-:W1:Y:S01]  /*9420*/  LDS R49, [R102+0x2410] ;  /* 0x0024100066317984 */ /* 0x000e620000000800 */
[----:B------:R-:W-:Y:S01]  /*9430*/  USHF.L.U32 UR4, UR4, 0x2, URZ ;  /* 0x0000000204047899 */ /* 0x000fe2000800063f */
[----:B------:R-:W-:Y:S01]  /*9440*/  IMAD.MOV.U32 R4, RZ, RZ, 0x1000 ;  /* 0x00001000ff047424 */ /* 0x000fe200078e00ff */
[----:B------:R-:W-:Y:S01]  /*9450*/  MOV R200, R171 ;  /* 0x000000ab00c87202 */ /* 0x000fe20000000f00 */
[----:B------:R-:W2:Y:S01]  /*9460*/  LDS R70, [R102+0x3500] ;  /* 0x0035000066467984 */ /* 0x000ea20000000800 */
[----:B------:R-:W-:Y:S01]  /*9470*/  MOV R199, 0x1000 ;  /* 0x0000100000c77802 */ /* 0x000fe20000000f00 */
[----:B------:R-:W-:Y:S01]  /*9480*/  IMAD.MOV.U32 R198, RZ, RZ, 0x1000 ;  /* 0x00001000ffc67424 */ /* 0x000fe200078e00ff */
[----:B------:R-:W-:Y:S01]  /*9490*/  UMOV UR8, 0x2 ;  /* 0x0000000200087882 */ /* 0x000fe20000000000 */
[----:B------:R-:W3:Y:S01]  /*94a0*/  LDS R41, [R102+0x200] ;  /* 0x0002000066297984 */ /* 0x000ee20000000800 */
[----:B------:R-:W-:Y:S01]  /*94b0*/  UMOV UR7, URZ ;  /* 0x0000003f00077c82 */ /* 0x000fe20008000000 */
[----:B------:R-:W-:-:S02]  /*94c0*/  UMOV UR5, 0x8000 ;  /* 0x0000800000057882 */ /* 0x000fc40000000000 */
[----:B------:R-:W4:Y:S04]  /*94d0*/  LDS R42, [R102+0x1300] ;  /* 0x00130000662a7984 */ /* 0x000f280000000800 */
[----:B------:R-:W5:Y:S04]  /*94e0*/  LDS R43, [R102+0x210] ;  /* 0x00021000662b7984 */ /* 0x000f680000000800 */
[----:B------:R-:W5:Y:S04]  /*94f0*/  LDS R48, [R102+0x1310] ;  /* 0x0013100066307984 */ /* 0x000f680000000800 */
[----:B------:R-:W5:Y:S04]  /*9500*/  LDS R51, [R102+0x2400] ;  /* 0x0024000066337984 */ /* 0x000f680000000800 */
[----:B------:R-:W5:Y:S04]  /*9510*/  LDS R62, [R0+UR4+0x800] ;  /* 0x00080004003e7984 */ /* 0x000f680008000800 */
[----:B------:R-:W5:Y:S04]  /*9520*/  LDS R61, [R0+UR4] ;  /* 0x00000004003d7984 */ /* 0x000f680008000800 */
[----:B------:R-:W5:Y:S04]  /*9530*/  LDS R60, [R15+UR4+0x800] ;  /* 0x000800040f3c7984 */ /* 0x000f680008000800 */
[----:B------:R-:W5:Y:S01]  /*9540*/  LDS R59, [R15+UR4] ;  /* 0x000000040f3b7984 */ /* 0x000f620008000800 */
[----:B-1----:R-:W-:-:S03]  /*9550*/  LOP3.LUT R66, R49, 0xffffe000, RZ, 0xc0, !PT ;  /* 0xffffe00031427812 */ /* 0x002fc600078ec0ff */
[----:B------:R-:W1:Y:S01]  /*9560*/  LDS R58, [R100+UR4+0x800] ;  /* 0x00080004643a7984 */ /* 0x000e620008000800 */
[C---:B--2---:R-:W-:Y:S01]  /*9570*/  LOP3.LUT R65, R70.reuse, 0xffffe000, RZ, 0xc0, !PT ;  /* 0xffffe00046417812 */ /* 0x044fe200078ec0ff */
[----:B------:R-:W-:Y:S02]  /*9580*/  FADD R50, R49, -R66 ;  /* 0x8000004231327221 */ /* 0x000fe40000000000 */
[----:B------:R-:W2:Y:S01]  /*9590*/  LDS R57, [R100+UR4] ;  /* 0x0000000464397984 */ /* 0x000ea20008000800 */
[C---:B---3--:R-:W-:Y:S01]  /*95a0*/  LOP3.LUT R52, R41.reuse, 0xffffe000, RZ, 0xc0, !PT ;  /* 0xffffe00029347812 */ /* 0x048fe200078ec0ff */
[----:B------:R-:W-:Y:S01]  /*95b0*/  FADD R49, R70, -R65 ;  /* 0x8000004146317221 */ /* 0x000fe20000000000 */
[----:B------:R-:W-:Y:S01]  /*95c0*/  FSETP.GEU.AND P1, PT, |R50|, +INF , PT ;  /* 0x7f8000003200780b */ /* 0x000fe20003f2e200 */
[----:B------:R-:W3:Y:S01]  /*95d0*/  LDS R56, [R101+UR4+0x800] ;  /* 0x0008000465387984 */ /* 0x000ee20008000800 */
[C---:B----4-:R-:W-:Y:S01]  /*95e0*/  LOP3.LUT R53, R42.reuse, 0xffffe000, RZ, 0xc0, !PT ;  /* 0xffffe0002a357812 */ /* 0x050fe200078ec0ff */
[----:B------:R-:W-:Y:S01]  /*95f0*/  FADD R40, R41, -R52 ;  /* 0x8000003429287221 */ /* 0x000fe20000000000 */
[----:B------:R-:W-:Y:S01]  /*9600*/  FSETP.GEU.AND P6, PT, |R49|, +INF , PT ;  /* 0x7f8000003100780b */ /* 0x000fe20003fce200 */
[----:B------:R4:W3:Y:S01]  /*9610*/  LDS R68, [R102+0x3510] ;  /* 0x0035100066447984 */ /* 0x0008e20000000800 */
[C---:B-----5:R-:W-:Y:S01]  /*9620*/  LOP3.LUT R54, R43.reuse, 0xffffe000, RZ, 0xc0, !PT ;  /* 0xffffe0002b367812 */ /* 0x060fe200078ec0ff */
[----:B------:R-:W-:Y:S01]  /*9630*/  FADD R41, R42, -R53 ;  /* 0x800000352a297221 */ /* 0x000fe20000000000 */
[----:B------:R-:W-:Y:S01]  /*9640*/  FSETP.GEU.AND P2, PT, |R40|, +INF , PT ;  /* 0x7f8000002800780b */ /* 0x000fe20003f4e200 */
[----:B------:R-:W5:Y:S01]  /*9650*/  LDS R69, [R101+UR4] ;  /* 0x0000000465457984 */ /* 0x000f620008000800 */
[----:B------:R-:W-:Y:S01]  /*9660*/  LOP3.LUT R55, R48, 0xffffe000, RZ, 0xc0, !PT ;  /* 0xffffe00030377812 */ /* 0x000fe200078ec0ff */
[----:B------:R-:W-:Y:S01]  /*9670*/  FADD R42, R43, -R54 ;  /* 0x800000362b2a7221 */ /* 0x000fe20000000000 */
[----:B------:R-:W-:Y:S01]  /*9680*/  FSETP.GEU.AND P3, PT, |R41|, +INF , PT ;  /* 0x7f8000002900780b */ /* 0x000fe20003f6e200 */
[--C-:B------:R-:W-:Y:S01]  /*9690*/  @!P1 IMAD.IADD.U32 R50, R50, 0x1, R4.reuse ;  /* 0x0000000132329824 */ /* 0x100fe200078e0004 */
[----:B------:R-:W-:Y:S01]  /*96a0*/  LOP3.LUT R64, R51, 0xffffe000, RZ, 0xc0, !PT ;  /* 0xffffe00033407812 */ /* 0x000fe200078ec0ff */
[----:B------:R-:W-:Y:S01]  /*96b0*/  FADD R43, R48, -R55 ;  /* 0x80000037302b7221 */ /* 0x000fe20000000000 */
[----:B------:R-:W-:Y:S01]  /*96c0*/  FSETP.GEU.AND P4, PT, |R42|, +INF , PT ;  /* 0x7f8000002a00780b */ /* 0x000fe20003f8e200 */
[----:B------:R-:W-:Y:S01]  /*96d0*/  @!P6 IMAD.IADD.U32 R49, R49, 0x1, R4 ;  /* 0x000000013131e824 */ /* 0x000fe200078e0004 */
        /* <DEDUP_REMOVED lines=16> */
[----:B-1----:R-:W-:Y:S01]  /*97e0*/  LOP3.LUT R13, R58, 0xffffe000, RZ, 0xc0, !PT ;  /* 0xffffe0003a0d7812 */ /* 0x002fe200078ec0ff */
[----:B------:R-:W-:Y:S01]  /*97f0*/  FADD R60, R59, -R44 ;  /* 0x8000002c3b3c7221 */ /* 0x000fe20000000000 */
[----:B----4-:R-:W-:Y:S01]  /*9800*/  VIADD R102, R102, 0x200 ;  /* 0x0000020066667836 */ /* 0x010fe20000000000 */
[----:B--2---:R-:W-:Y:S01]  /*9810*/  LOP3.LUT R12, R57, 0xffffe000, RZ, 0xc0, !PT ;  /* 0xffffe000390c7812 */ /* 0x004fe200078ec0ff */
[----:B------:R-:W-:-:S02]  /*9820*/  @!P0 IMAD.IADD.U32 R48, R48, 0x1, R4 ;  /* 0x0000000130308824 */ /* 0x000fc400078e0004 */
[----:B------:R-:W-:Y:S01]  /*9830*/  FADD R59, R58, -R13 ;  /* 0x8000000d3a3b7221 */ /* 0x000fe20000000000 */
[----:B------:R-:W-:Y:S01]  /*9840*/  FSETP.GEU.AND P0, PT, |R61|, +INF , PT ;  /* 0x7f8000003d00780b */ /* 0x000fe20003f0e200 */
[----:B------:R-:W-:Y:S01]  /*9850*/  @!P1 IMAD.IADD.U32 R63, R63, 0x1, R4 ;  /* 0x000000013f3f9824 */ /* 0x000fe200078e0004 */
[----:B---3--:R-:W-:Y:S01]  /*9860*/  LOP3.LUT R3, R56, 0xffffe000, RZ, 0xc0, !PT ;  /* 0xffffe00038037812 */ /* 0x008fe200078ec0ff */
[----:B------:R-:W-:Y:S01]  /*9870*/  FADD R58, R57, -R12 ;  /* 0x8000000c393a7221 */ /* 0x000fe20000000000 */
[----:B------:R-:W-:Y:S01]  /*9880*/  FSETP.GEU.AND P5, PT, |R60|, +INF , PT ;  /* 0x7f8000003c00780b */ /* 0x000fe20003fae200 */
[--C-:B------:R-:W-:Y:S01]  /*9890*/  @!P6 IMAD.IADD.U32 R62, R62, 0x1, R4.reuse ;  /* 0x000000013e3ee824 */ /* 0x100fe200078e0004 */
[----:B------:R-:W-:Y:S01]  /*98a0*/  LOP3.LUT R67, R68, 0xffffe000, RZ, 0xc0, !PT ;  /* 0xffffe00044437812 */ /* 0x000fe200078ec0ff */
[----:B------:R-:W-:Y:S01]  /*98b0*/  FADD R57, R56, -R3 ;  /* 0x8000000338397221 */ /* 0x000fe20000000000 */
[----:B------:R-:W-:Y:S02]  /*98c0*/  FSETP.GEU.AND P4, PT, |R59|, +INF , PT ;  /* 0x7f8000003b00780b */ /* 0x000fe40003f8e200 */
[----:B-----5:R-:W-:Y:S01]  /*98d0*/  LOP3.LUT R2, R69, 0xffffe000, RZ, 0xc0, !PT ;  /* 0xffffe00045027812 */ /* 0x020fe200078ec0ff */
[----:B------:R-:W-:Y:S01]  /*98e0*/  FADD R51, R68, -R67 ;  /* 0x8000004344337221 */ /* 0x000fe20000000000 */
[----:B------:R-:W-:Y:S01]  /*98f0*/  FSETP.GEU.AND P3, PT, |R58|, +INF , PT ;  /* 0x7f8000003a00780b */ /* 0x000fe20003f6e200 */
[----:B------:R-:W-:Y:S01]  /*9900*/  @!P0 IMAD.IADD.U32 R61, R61, 0x1, R4 ;  /* 0x000000013d3d8824 */ /* 0x000fe200078e0004 */
[----:B------:R-:W-:Y:S01]  /*9910*/  FSETP.GEU.AND P2, PT, |R57|, +INF , PT ;  /* 0x7f8000003900780b */ /* 0x000fe20003f4e200 */
[----:B------:R-:W-:Y:S01]  /*9920*/  FADD R56, R69, -R2 ;  /* 0x8000000245387221 */ /* 0x000fe20000000000 */
[----:B------:R-:W-:Y:S01]  /*9930*/  FSETP.GEU.AND P6, PT, |R51|, +INF , PT ;  /* 0x7f8000003300780b */ /* 0x000fe20003fce200 */
[----:B------:R-:W-:Y:S01]  /*9940*/  @!P5 IMAD.IADD.U32 R60, R60, 0x1, R4 ;  /* 0x000000013c3cd824 */ /* 0x000fe200078e0004 */
[----:B------:R-:W-:-:S02]  /*9950*/  ISETP.NE.AND P0, PT, R171, RZ, PT ;  /* 0x000000ffab00720c */ /* 0x000fc40003f05270 */
[----:B------:R-:W-:Y:S01]  /*9960*/  FSETP.GEU.AND P1, PT, |R56|, +INF , PT ;  /* 0x7f8000003800780b */ /* 0x000fe20003f2e200 */
[----:B------:R-:W-:Y:S01]  /*9970*/  @!P4 IMAD.IADD.U32 R59, R59, 0x1, R4 ;  /* 0x000000013b3bc824 */ /* 0x000fe200078e0004 */
[----:B------:R-:W-:-:S03]  /*9980*/  SEL R201, R201, RZ, P0 ;  /* 0x000000ffc9c97207 */ /* 0x000fc60000000000 */
[--C-:B------:R-:W-:Y:S02]  /*9990*/  @!P3 IMAD.IADD.U32 R58, R58, 0x1, R4.reuse ;  /* 0x000000013a3ab824 */ /* 0x100fe400078e0004 */
[--C-:B------:R-:W-:Y:S02]  /*99a0*/  @!P2 IMAD.IADD.U32 R57, R57, 0x1, R4.reuse ;  /* 0x000000013939a824 */ /* 0x100fe400078e0004 */
[----:B------:R-:W-:-:S04]  /*99b0*/  @!P6 IMAD.IADD.U32 R51, R51, 0x1, R4 ;  /* 0x000000013333e824 */ /* 0x000fc800078e0004 */
[----:B------:R-:W-:Y:S02]  /*99c0*/  @!P1 IMAD.IADD.U32 R56, R56, 0x1, R4 ;  /* 0x0000000138389824 */ /* 0x000fe400078e0004 */
[----:B------:R-:W-:-:S07]  /*99d0*/  IMAD.MOV.U32 R4, RZ, RZ, RZ ;  /* 0x000000ffff047224 */ /* 0x000fce00078e00ff */
.L_x_32:
[C---:B------:R-:W-:Y:S01]  /*99e0*/  HMMA.1688.F32.TF32 R4, R40.reuse, R2, R4 ;  /* 0x000000022804723c */ /* 0x040fe20000081004 */
[----:B------:R-:W1:Y:S01]  /*99f0*/  LDS R76, [R102+0x20] ;  /* 0x00002000664c7984 */ /* 0x000e620000000800 */
[----:B------:R-:W-:Y:S02]  /*9a00*/  UIADD3 UR9, UR4, -0x8000, URZ ;  /* 0xffff800004097890 */ /* 0x000fe4000fffe03f */
[----:B------:R-:W-:Y:S01]  /*9a10*/  UISETP.NE.AND UP0, UPT, UR7, 0x2, UPT ;  /* 0x000000020700788c */ /* 0x000fe2000bf05270 */
[----:B------:R-:W1:Y:S01]  /*9a20*/  LDS R77, [R102+0x1120] ;  /* 0x00112000664d7984 */ /* 0x000e620000000800 */
[C---:B------:R-:W-:Y:S01]  /*9a30*/  HMMA.1688.F32.TF32 R8, R40.reuse, R12, R8 ;  /* 0x0000000c2808723c */ /* 0x040fe20000081008 */
[----:B------:R-:W-:Y:S02]  /*9a40*/  UISETP.NE.AND UP1, UPT, UR8, 0x2, UPT ;  /* 0x000000020800788c */ /* 0x000fe4000bf25270 */
[----:B------:R-:W1:Y:S01]  /*9a50*/  LDS R78, [R102+0x30] ;  /* 0x00003000664e7984 */ /* 0x000e620000000800 */
[----:B------:R-:W-:Y:S01]  /*9a60*/  R2UR UR10, R180 ;  /* 0x00000000b40a72ca */ /* 0x000fe200000e0000 */
[----:B------:R-:W-:Y:S01]  /*9a70*/  VIADD R241, R188, UR5 ;  /* 0x00000005bcf17c36 */ /* 0x000fe20008000000 */
[C---:B------:R-:W-:Y:S01]  /*9a80*/  HMMA.1688.F32.TF32 R16, R40.reuse, R44, R16 ;  /* 0x0000002c2810723c */ /* 0x040fe20000081010 */
[----:B------:R-:W1:Y:S01]  /*9a90*/  LDS R79, [R102+0x1130] ;  /* 0x00113000664f7984 */ /* 0x000e620000000800 */
[----:B------:R-:W-:Y:S01]  /*9aa0*/  UIADD3 UR7, UR7, 0x1, URZ ;  /* 0x0000000107077890 */ /* 0x000fe2000fffe03f */
[C---:B------:R-:W-:Y:S01]  /*9ab0*/  R2UR UR11, R181.reuse ;  /* 0x00000000b50b72ca */ /* 0x040fe200000e0000 */
[----:B------:R-:W-:Y:S01]  /*9ac0*/  @UP0 UIADD3 UR9, UR4, 0x4000, URZ ;  /* 0x0000400004090890 */ /* 0x000fe2000fffe03f */
[----:B------:R-:W1:Y:S01]  /*9ad0*/  LDS R72, [R15+UR4+0x1000] ;  /* 0x001000040f487984 */ /* 0x000e620008000800 */
[-C--:B------:R-:W-:Y:S01]  /*9ae0*/  HMMA.1688.F32.TF32 R20, R40, R46.reuse, R20 ;  /* 0x0000002e2814723c */ /* 0x080fe20000081014 */
[----:B------:R-:W-:Y:S02]  /*9af0*/  UIADD3 UR8, UR8, 0x1, URZ ;  /* 0x0000000108087890 */ /* 0x000fe4000fffe03f */
[----:B------:R-:W1:Y:S01]  /*9b00*/  LDS R73, [R15+UR4+0x1800] ;  /* 0x001800040f497984 */ /* 0x000e620008000800 */
[----:B------:R-:W-:Y:S01]  /*9b10*/  R2UR UR12, R180 ;  /* 0x00000000b40c72ca */ /* 0x000fe200000e0000 */
[----:B------:R-:W-:Y:S01]  /*9b20*/  USEL UR7, UR7, URZ, UP0 ;  /* 0x0000003f07077287 */ /* 0x000fe20008000000 */
[C---:B------:R-:W-:Y:S01]  /*9b30*/  HMMA.1688.F32.TF32 R24, R48.reuse, R46, R24 ;  /* 0x0000002e3018723c */ /* 0x040fe20000081018 */
[----:B------:R-:W-:Y:S01]  /*9b40*/  LDS R74, [R0+UR4+0x1000] ;  /* 0x00100004004a7984 */ /* 0x000fe20008000800 */
[----:B------:R-:W-:Y:S02]  /*9b50*/  USEL UR8, UR8, URZ, UP1 ;  /* 0x0000003f08087287 */ /* 0x000fe40008800000 */
[----:B------:R-:W-:Y:S01]  /*9b60*/  R2UR UR13, R181 ;  /* 0x00000000b50d72ca */ /* 0x000fe200000e0000 */
[----:B------:R-:W1:Y:S01]  /*9b70*/  LDS R75, [R0+UR4+0x1800] ;  /* 0x00180004004b7984 */ /* 0x000e620008000800 */
[C---:B------:R-:W-:Y:S03]  /*9b80*/  HMMA.1688.F32.TF32 R28, R48.reuse, R44, R28 ;  /* 0x0000002c301c723c */ /* 0x040fe6000008101c */
[----:B------:R-:W1:Y:S02]  /*9b90*/  LDS R80, [R102+0x2220] ;  /* 0x0022200066507984 */ /* 0x000e640000000800 */
[----:B------:R-:W-:Y:S01]  /*9ba0*/  IMAD.SHL.U32 R40, R201, 0x10, RZ ;  /* 0x00000010c9287824 */ /* 0x000fe200078e00ff */
[C---:B------:R-:W-:Y:S01]  /*9bb0*/  HMMA.1688.F32.TF32 R32, R48.reuse, R12, R32 ;  /* 0x0000000c3020723c */ /* 0x040fe20000081020 */
[----:B------:R-:W1:Y:S03]  /*9bc0*/  LDS R81, [R102+0x3320] ;  /* 0x0033200066517984 */ /* 0x000e660000000800 */
[----:B------:R-:W-:Y:S01]  /*9bd0*/  LOP3.LUT P0, RZ, R40, 0x10, RZ, 0xc0, !PT ;  /* 0x0000001028ff7812 */ /* 0x000fe2000780c0ff */
[----:B------:R-:W1:Y:S01]  /*9be0*/  LDS R82, [R102+0x2230] ;  /* 0x0022300066527984 */ /* 0x000e620000000800 */
[----:B------:R-:W-:Y:S03]  /*9bf0*/  HMMA.1688.F32.TF32 R36, R48, R2, R36 ;  /* 0x000000023024723c */ /* 0x000fe60000081024 */
[----:B------:R-:W1:Y:S03]  /*9c00*/  LDS R83, [R102+0x3330] ;  /* 0x0033300066537984 */ /* 0x000e660000000800 */
[C---:B------:R-:W-:Y:S01]  /*9c10*/  HMMA.1688.F32.TF32 R4, R52.reuse, R56, R4 ;  /* 0x000000383404723c */ /* 0x040fe20000081004 */
[----:B------:R-:W1:Y:S04]  /*9c20*/  LDS R68, [R101+UR4+0x1000] ;  /* 0x0010000465447984 */ /* 0x000e680008000800 */
[----:B------:R-:W2:Y:S01]  /*9c30*/  LDS R69, [R101+UR4+0x1800] ;  /* 0x0018000465457984 */ /* 0x000ea20008000800 */
[C---:B------:R-:W-:Y:S03]  /*9c40*/  HMMA.1688.F32.TF32 R8, R52.reuse, R58, R8 ;  /* 0x0000003a3408723c */ /* 0x040fe60000081008 */
[----:B------:R-:W1:Y:S03]  /*9c50*/  LDS R70, [R100+UR4+0x1000] ;  /* 0x0010000464467984 */ /* 0x000e660008000800 */
[C---:B------:R-:W-:Y:S01]  /*9c60*/  HMMA.1688.F32.TF32 R16, R52.reuse, R60, R16 ;  /* 0x0000003c3410723c */ /* 0x040fe20000081010 */
[----:B------:R-:W1:Y:S04]  /*9c70*/  LDS R71, [R100+UR4+0x1800] ;  /* 0x0018000464477984 */ /* 0x000e680008000800 */
[----:B------:R-:W-:Y:S01]  /*9c80*/  @!PT LDS RZ, [RZ] ;  /* 0x00000000fffff984 */ /* 0x000fe20000000800 */
[----:B------:R-:W-:Y:S01]  /*9c90*/  @!PT LDS RZ, [RZ] ;  /* 0x00000000fffff984 */ /* 0x000fe20000000800 */
[----:B------:R-:W-:Y:S01]  /*9ca0*/  @!PT LDS RZ, [RZ] ;  /* 0x00000000fffff984 */ /* 0x000fe20000000800 */
[----:B------:R-:W-:Y:S01]  /*9cb0*/  LDGSTS.E.BYPASS.LTC128B.128 [R241+0x8a00], desc[UR10][R222.64], P0 ;  /* 0x08a00000def17fae */ /* 0x000fe20008101d4a */
[-C--:B------:R-:W-:Y:S06]  /*9cc0*/  HMMA.1688.F32.TF32 R20, R52, R62.reuse, R20 ;  /* 0x0000003e3414723c */ /* 0x080fec0000081014 */
[C---:B------:R-:W-:Y:S01]  /*9cd0*/  HMMA.1688.F32.TF32 R24, R64.reuse, R62, R24 ;  /* 0x0000003e4018723c */ /* 0x040fe20000081018 */
[----:B------:R-:W3:Y:S04]  /*9ce0*/  LDS R84, [R102+0x40] ;  /* 0x0000400066547984 */ /* 0x000ee80000000800 */
[----:B------:R-:W-:Y:S01]  /*9cf0*/  LDS R85, [R102+0x1140] ;  /* 0x0011400066557984 */ /* 0x000fe20000000800 */
[C---:B------:R-:W-:Y:S03]  /*9d00*/  HMMA.1688.F32.TF32 R28, R64.reuse, R60, R28 ;  /* 0x0000003c401c723c */ /* 0x040fe6000008101c */
[----:B------:R-:W3:Y:S03]  /*9d10*/  LDS R86, [R102+0x50] ;  /* 0x0000500066567984 */ /* 0x000ee60000000800 */
[C---:B------:R-:W-:Y:S01]  /*9d20*/  HMMA.1688.F32.TF32 R32, R64.reuse, R58, R32 ;  /* 0x0000003a4020723c */ /* 0x040fe20000081020 */
[----:B------:R-:W3:Y:S04]  /*9d30*/  LDS R87, [R102+0x1150] ;  /* 0x0011500066577984 */ /* 0x000ee80000000800 */
[----:B------:R-:W-:Y:S01]  /*9d40*/  LDS R48, [R101+UR4+0x2000] ;  /* 0x0020000465307984 */ /* 0x000fe20008000800 */
[----:B------:R-:W-:Y:S03]  /*9d50*/  HMMA.1688.F32.TF32 R36, R64, R56, R36 ;  /* 0x000000384024723c */ /* 0x000fe60000081024 */
[----:B------:R-:W-:Y:S03]  /*9d60*/  LDS R49, [R101+UR4+0x2800] ;  /* 0x0028000465317984 */ /* 0x000fe60008000800 */
[C---:B------:R-:W-:Y:S01]  /*9d70*/  HMMA.1688.F32.TF32 R4, R52.reuse, R2, R4 ;  /* 0x000000023404723c */ /* 0x040fe20000081004 */
[----:B------:R-:W-:Y:S04]  /*9d80*/  LDS R50, [R100+UR4+0x2000] ;  /* 0x0020000464327984 */ /* 0x000fe80008000800 */
[----:B------:R-:W-:Y:S01]  /*9d90*/  LDS R51, [R100+UR4+0x2800] ;  /* 0x0028000464337984 */ /* 0x000fe20008000800 */
[C---:B------:R-:W-:Y:S03]  /*9da0*/  HMMA.1688.F32.TF32 R8, R52.reuse, R12, R8 ;  /* 0x0000000c3408723c */ /* 0x040fe60000081008 */
[----:B------:R-:W3:Y:S03]  /*9db0*/  LDS R90, [R102+0x2250] ;  /* 0x00225000665a7984 */ /* 0x000ee60000000800 */
[C---:B------:R-:W-:Y:S01]  /*9dc0*/  HMMA.1688.F32.TF32 R16, R52.reuse, R44, R16 ;  /* 0x0000002c3410723c */ /* 0x040fe20000081010 */
[----:B------:R-:W-:Y:S04]  /*9dd0*/  LDS R56, [R15+UR4+0x2000] ;  /* 0x002000040f387984 */ /* 0x000fe80008000800 */
[----:B------:R-:W-:Y:S01]  /*9de0*/  LDS R57, [R15+UR4+0x2800] ;  /* 0x002800040f397984 */ /* 0x000fe20008000800 */
[-C--:B------:R-:W-:Y:S03]  /*9df0*/  HMMA.1688.F32.TF32 R20, R52, R46.reuse, R20 ;  /* 0x0000002e3414723c */ /* 0x080fe60000081014 */
[----:B------:R-:W3:Y:S03]  /*9e00*/  LDS R88, [R102+0x2240] ;  /* 0x0022400066587984 */ /* 0x000ee60000000800 */
[C---:B------:R-:W-:Y:S01]  /*9e10*/  HMMA.1688.F32.TF32 R24, R64.reuse, R46, R24 ;  /* 0x0000002e4018723c */ /* 0x040fe20000081018 */
[----:B------:R-:W3:Y:S04]  /*9e20*/  LDS R89, [R102+0x3340] ;  /* 0x0033400066597984 */ /* 0x000ee80000000800 */
[----:B------:R-:W3:Y:S01]  /*9e30*/  LDS R91, [R102+0x3350] ;  /* 0x00335000665b7984 */ /* 0x000ee20000000800 */
[C---:B------:R-:W-:Y:S03]  /*9e40*/  HMMA.1688.F32.TF32 R28, R64.reuse, R44, R28 ;  /* 0x0000002c401c723c */ /* 0x040fe6000008101c */
[----:B------:R-:W-:Y:S02]  /*9e50*/  LDS R58, [R0+UR4+0x2000] ;  /* 0x00200004003a7984 */ /* 0x000fe40008000800 */
[----:B------:R-:W-:Y:S01]  /*9e60*/  FADD R212, R11, R212 ;  /* 0x000000d40bd47221 */ /* 0x000fe20000000000 */
[C---:B------:R-:W-:Y:S01]  /*9e70*/  HMMA.1688.F32.TF32 R32, R64.reuse, R12, R32 ;  /* 0x0000000c4020723c */ /* 0x040fe20000081020 */
[----:B------:R-:W4:Y:S04]  /*9e80*/  LDS R59, [R0+UR4+0x2800] ;  /* 0x00280004003b7984 */ /* 0x000f280008000800 */
[----:B------:R-:W-:Y:S01]  /*9e90*/  FADD R219, R16, R219 ;  /* 0x000000db10db7221 */ /* 0x000fe20000000000 */
[----:B------:R-:W-:Y:S05]  /*9ea0*/  HMMA.1688.F32.TF32 R36, R64, R2, R36 ;  /* 0x000000024024723c */ /* 0x000fea0000081024 */
[----:B------:R-:W-:Y:S01]  /*9eb0*/  FADD R218, R17, R218 ;  /* 0x000000da11da7221 */ /* 0x000fe20000000000 */
[----:B------:R-:W-:Y:S01]  /*9ec0*/  FADD R221, R18, R221 ;  /* 0x000000dd12dd7221 */ /* 0x000fe20000000000 */
[----:B------:R-:W-:Y:S01]  /*9ed0*/  FADD R220, R19, R220 ;  /* 0x000000dc13dc7221 */ /* 0x000fe20000000000 */
[----:B-1----:R-:W-:Y:S03]  /*9ee0*/  LOP3.LUT R19, R76, 0xffffe000, RZ, 0xc0, !PT ;  /* 0xffffe0004c137812 */ /* 0x002fe600078ec0ff */
[----:B------:R-:W-:Y:S01]  /*9ef0*/  LOP3.LUT R18, R77, 0xffffe000, RZ, 0xc0, !PT ;  /* 0xffffe0004d127812 */ /* 0x000fe200078ec0ff */
[----:B------:R-:W-:Y:S01]  /*9f00*/  FADD R193, R20, R193 ;  /* 0x000000c114c17221 */ /* 0x000fe20000000000 */
[----:B------:R-:W-:Y:S01]  /*9f10*/  LOP3.LUT R17, R78, 0xffffe000, RZ, 0xc0, !PT ;  /* 0xffffe0004e117812 */ /* 0x000fe200078ec0ff */
[----:B------:R-:W-:Y:S01]  /*9f20*/  FADD R192, R21, R192 ;  /* 0x000000c015c07221 */ /* 0x000fe20000000000 */
[----:B------:R-:W-:Y:S01]  /*9f30*/  LOP3.LUT R16, R79, 0xffffe000, RZ, 0xc0, !PT ;  /* 0xffffe0004f107812 */ /* 0x000fe200078ec0ff */
[----:B------:R-:W-:Y:S01]  /*9f40*/  FADD R191, R22, R191 ;  /* 0x000000bf16bf7221 */ /* 0x000fe20000000000 */
[----:B------:R-:W-:Y:S01]  /*9f50*/  FADD R190, R23, R190 ;  /* 0x000000be17be7221 */ /* 0x000fe20000000000 */
[----:B------:R-:W-:Y:S01]  /*9f60*/  FADD R20, R76, -R19 ;  /* 0x800000134c147221 */ /* 0x000fe20000000000 */
[----:B------:R-:W-:Y:S01]  /*9f70*/  FADD R21, R77, -R18 ;  /* 0x800000124d157221 */ /* 0x000fe20000000000 */
[----:B------:R-:W-:Y:S01]  /*9f80*/  FADD R22, R78, -R17 ;  /* 0x800000114e167221 */ /* 0x000fe20000000000 */
[----:B------:R-:W-:Y:S01]  /*9f90*/  FADD R23, R79, -R16 ;  /* 0x800000104f177221 */ /* 0x000fe20000000000 */
[----:B------:R-:W-:Y:S01]  /*9fa0*/  FADD R204, R7, R204 ;  /* 0x000000cc07cc7221 */ /* 0x000fe20000000000 */
[----:B------:R-:W-:Y:S01]  /*9fb0*/  FSETP.GEU.AND P0, PT, |R20|, +INF , PT ;  /* 0x7f8000001400780b */ /* 0x000fe20003f0e200 */
[----:B------:R-:W-:Y:S01]  /*9fc0*/  FADD R202, R5, R202 ;  /* 0x000000ca05ca7221 */ /* 0x000fe20000000000 */
[----:B------:R-:W-:Y:S01]  /*9fd0*/  FSETP.GEU.AND P6, PT, |R21|, +INF , PT ;  /* 0x7f8000001500780b */ /* 0x000fe20003fce200 */
[----:B------:R-:W-:Y:S01]  /*9fe0*/  FADD R203, R4, R203 ;  /* 0x000000cb04cb7221 */ /* 0x000fe20000000000 */
[----:B------:R-:W-:Y:S01]  /*9ff0*/  FSETP.GEU.AND P5, PT, |R22|, +INF , PT ;  /* 0x7f8000001600780b */ /* 0x000fe20003fae200 */
[----:B------:R-:W-:Y:S01]  /*a000*/  FADD R205, R6, R205 ;  /* 0x000000cd06cd7221 */ /* 0x000fe20000000000 */
[----:B------:R-:W-:Y:S01]  /*a010*/  FSETP.GEU.AND P4, PT, |R23|, +INF , PT ;  /* 0x7f8000001700780b */ /* 0x000fe20003f8e200 */
[----:B------:R-:W-:Y:S01]  /*a020*/  FADD R207, R36, R207 ;  /* 0x000000cf24cf7221 */ /* 0x000fe20000000000 */
[----:B------:R-:W-:Y:S01]  /*a030*/  LOP3.LUT R7, R72, 0xffffe000, RZ, 0xc0, !PT ;  /* 0xffffe00048077812 */ /* 0x000fe200078ec0ff */
[----:B------:R-:W-:Y:S01]  /*a040*/  FADD R206, R37, R206 ;  /* 0x000000ce25ce7221 */ /* 0x000fe20000000000 */
[----:B------:R-:W-:Y:S01]  /*a050*/  LOP3.LUT R6, R73, 0xffffe000, RZ, 0xc0, !PT ;  /* 0xffffe00049067812 */ /* 0x000fe200078ec0ff */
[----:B------:R-:W-:Y:S01]  /*a060*/  FADD R209, R38, R209 ;  /* 0x000000d126d17221 */ /* 0x000fe20000000000 */
[----:B------:R-:W-:Y:S01]  /*a070*/  LOP3.LUT R4, R75, 0xffffe000, RZ, 0xc0, !PT ;  /* 0xffffe0004b047812 */ /* 0x000fe200078ec0ff */
[--C-:B------:R-:W-:Y:S01]  /*a080*/  @!P0 IMAD.IADD.U32 R20, R20, 0x1, R199.reuse ;  /* 0x0000000114148824 */ /* 0x100fe200078e00c7 */
[----:B------:R-:W-:Y:S01]  /*a090*/  LOP3.LUT R5, R74, 0xffffe000, RZ, 0xc0, !PT ;  /* 0xffffe0004a057812 */ /* 0x000fe200078ec0ff */
[--C-:B------:R-:W-:Y:S01]  /*a0a0*/  @!P6 IMAD.IADD.U32 R21, R21, 0x1, R199.reuse ;  /* 0x000000011515e824 */ /* 0x100fe200078e00c7 */
[----:B------:R-:W-:Y:S01]  /*a0b0*/  LOP3.LUT R13, R80, 0xffffe000, RZ, 0xc0, !PT ;  /* 0xffffe000500d7812 */ /* 0x000fe200078ec0ff */
[--C-:B------:R-:W-:Y:S01]  /*a0c0*/  @!P5 IMAD.IADD.U32 R22, R22, 0x1, R199.reuse ;  /* 0x000000011616d824 */ /* 0x100fe200078e00c7 */
[----:B------:R-:W-:Y:S01]  /*a0d0*/  LOP3.LUT R12, R81, 0xffffe000, RZ, 0xc0, !PT ;  /* 0xffffe000510c7812 */ /* 0x000fe200078ec0ff */
[----:B------:R-:W-:Y:S01]  /*a0e0*/  @!P4 IMAD.IADD.U32 R23, R23, 0x1, R199 ;  /* 0x000000011717c824 */ /* 0x000fe200078e00c7 */
[----:B------:R-:W-:Y:S01]  /*a0f0*/  LOP3.LUT R11, R82, 0xffffe000, RZ, 0xc0, !PT ;  /* 0xffffe000520b7812 */ /* 0x000fe200078ec0ff */
[----:B------:R-:W-:Y:S01]  /*a100*/  FADD R208, R39, R208 ;  /* 0x000000d027d07221 */ /* 0x000fe20000000000 */
[----:B------:R-:W-:Y:S01]  /*a110*/  LOP3.LUT R2, R83, 0xffffe000, RZ, 0xc0, !PT ;  /* 0xffffe00053027812 */ /* 0x000fe200078ec0ff */
[----:B------:R-:W-:Y:S01]  /*a120*/  FADD R40, R72, -R7 ;  /* 0x8000000748287221 */ /* 0x000fe20000000000 */
[----:B------:R-:W-:Y:S01]  /*a130*/  LOP3.LUT R3, R68, 0xffffe000, RZ, 0xc0, !PT ;  /* 0xffffe00044037812 */ /* 0x000fe200078ec0ff */
[----:B------:R-:W-:Y:S01]  /*a140*/  FADD R41, R73, -R6 ;  /* 0x8000000649297221 */ /* 0x000fe20000000000 */
[----:B------:R-:W-:Y:S01]  /*a150*/  FADD R211, R8, R211 ;  /* 0x000000d308d37221 */ /* 0x000fe20000000000 */
[----:B------:R-:W-:Y:S01]  /*a160*/  FADD R42, R74, -R5 ;  /* 0x800000054a2a7221 */ /* 0x000fe20000000000 */
[----:B------:R-:W-:Y:S01]  /*a170*/  FADD R210, R9, R210 ;  /* 0x000000d209d27221 */ /* 0x000fe20000000000 */
[----:B------:R-:W-:Y:S01]  /*a180*/  FADD R213, R10, R213 ;  /* 0x000000d50ad57221 */ /* 0x000fe20000000000 */
[----:B------:R-:W-:Y:S01]  /*a190*/  FADD R43, R75, -R4 ;  /* 0x800000044b2b7221 */ /* 0x000fe20000000000 */
[----:B------:R-:W-:-:S01]  /*a1a0*/  FADD R36, R80, -R13 ;  /* 0x8000000d50247221 */ /* 0x000fc20000000000 */
[----:B--2---:R-:W-:Y:S03]  /*a1b0*/  HMMA.1688.F32.TF32 R4, R20, R68, RZ ;  /* 0x000000441404723c */ /* 0x004fe600000810ff */
[----:B------:R-:W-:Y:S01]  /*a1c0*/  FADD R37, R81, -R12 ;  /* 0x8000000c51257221 */ /* 0x000fe20000000000 */
[----:B------:R-:W-:Y:S01]  /*a1d0*/  FADD R38, R82, -R11 ;  /* 0x8000000b52267221 */ /* 0x000fe20000000000 */
[----:B------:R-:W-:Y:S01]  /*a1e0*/  FADD R39, R83, -R2 ;  /* 0x8000000253277221 */ /* 0x000fe20000000000 */
[----:B------:R-:W-:Y:S01]  /*a1f0*/  LOP3.LUT R10, R69, 0xffffe000, RZ, 0xc0, !PT ;  /* 0xffffe000450a7812 */ /* 0x000fe200078ec0ff */
[----:B------:R-:W-:Y:S01]  /*a200*/  FADD R2, R68, -R3 ;  /* 0x8000000344027221 */ /* 0x000fe20000000000 */
[C---:B------:R-:W-:Y:S02]  /*a210*/  LOP3.LUT R9, R70.reuse, 0xffffe000, RZ, 0xc0, !PT ;  /* 0xffffe00046097812 */ /* 0x040fe400078ec0ff */
[----:B------:R-:W-:Y:S01]  /*a220*/  FSETP.GEU.AND P0, PT, |R39|, +INF , PT ;  /* 0x7f8000002700780b */ /* 0x000fe20003f0e200 */
[----:B------:R-:W-:Y:S01]  /*a230*/  FADD R3, R69, -R10 ;  /* 0x8000000a45037221 */ /* 0x000fe20000000000 */
[----:B------:R-:W-:Y:S01]  /*a240*/  LOP3.LUT R8, R71, 0xffffe000, RZ, 0xc0, !PT ;  /* 0xffffe00047087812 */ /* 0x000fe200078ec0ff */
[----:B------:R-:W-:Y:S01]  /*a250*/  FADD R12, R70, -R9 ;  /* 0x80000009460c7221 */ /* 0x000fe20000000000 */
[----:B------:R-:W-:Y:S01]  /*a260*/  FSETP.GEU.AND P3, PT, |R36|, +INF , PT ;  /* 0x7f8000002400780b */ /* 0x000fe20003f6e200 */
[----:B------:R-:W-:Y:S01]  /*a270*/  FADD R185, R24, R185 ;  /* 0x000000b918b97221 */ /* 0x000fe20000000000 */
[----:B------:R-:W-:Y:S01]  /*a280*/  FSETP.GEU.AND P2, PT, |R37|, +INF , PT ;  /* 0x7f8000002500780b */ /* 0x000fe20003f4e200 */
[----:B------:R-:W-:Y:S01]  /*a290*/  FADD R13, R71, -R8 ;  /* 0x80000008470d7221 */ /* 0x000fe20000000000 */
[----:B------:R-:W-:-:S01]  /*a2a0*/  FSETP.GEU.AND P1, PT, |R38|, +INF , PT ;  /* 0x7f8000002600780b */ /* 0x000fc20003f2e200 */
[C---:B------:R-:W-:Y:S03]  /*a2b0*/  HMMA.1688.F32.TF32 R8, R20.reuse, R70, RZ ;  /* 0x000000461408723c */ /* 0x040fe600000810ff */
[----:B---3--:R-:W-:Y:S01]  /*a2c0*/  LOP3.LUT R52, R84, 0xffffe000, RZ, 0xc0, !PT ;  /* 0xffffe00054347812 */ /* 0x008fe200078ec0ff */
[--C-:B------:R-:W-:Y:S01]  /*a2d0*/  @!P0 IMAD.IADD.U32 R39, R39, 0x1, R199.reuse ;  /* 0x0000000127278824 */ /* 0x100fe200078e00c7 */
[----:B------:R-:W-:Y:S01]  /*a2e0*/  FSETP.GEU.AND P0, PT, |R42|, +INF , PT ;  /* 0x7f8000002a00780b */ /* 0x000fe20003f0e200 */
[C---:B------:R-:W-:Y:S01]  /*a2f0*/  HMMA.1688.F32.TF32 R16, R20.reuse, R72, RZ ;  /* 0x000000481410723c */ /* 0x040fe200000810ff */
[----:B------:R-:W-:Y:S01]  /*a300*/  LOP3.LUT R54, R86, 0xffffe000, RZ, 0xc0, !PT ;  /* 0xffffe00056367812 */ /* 0x000fe200078ec0ff */
[--C-:B------:R-:W-:Y:S01]  /*a310*/  @!P3 IMAD.IADD.U32 R36, R36, 0x1, R199.reuse ;  /* 0x000000012424b824 */ /* 0x100fe200078e00c7 */
[----:B------:R-:W-:Y:S02]  /*a320*/  FSETP.GEU.AND P6, PT, |R2|, +INF , PT ;  /* 0x7f8000000200780b */ /* 0x000fe40003fce200 */
[--C-:B------:R-:W-:Y:S01]  /*a330*/  @!P2 IMAD.IADD.U32 R37, R37, 0x1, R199.reuse ;  /* 0x000000012525a824 */ /* 0x100fe200078e00c7 */
[-C--:B------:R-:W-:Y:S01]  /*a340*/  HMMA.1688.F32.TF32 R20, R20, R74.reuse, RZ ;  /* 0x0000004a1414723c */ /* 0x080fe200000810ff */
[----:B------:R-:W-:Y:S04]  /*a350*/  @!P1 IMAD.IADD.U32 R38, R38, 0x1, R199 ;  /* 0x0000000126269824 */ /* 0x000fe800078e00c7 */
[----:B------:R-:W-:Y:S01]  /*a360*/  FADD R14, R25, R14 ;  /* 0x0000000e190e7221 */ /* 0x000fe20000000000 */
[----:B------:R-:W-:Y:S01]  /*a370*/  FSETP.GEU.AND P5, PT, |R3|, +INF , PT ;  /* 0x7f8000000300780b */ /* 0x000fe20003fae200 */
[----:B------:R-:W-:Y:S01]  /*a380*/  FADD R187, R26, R187 ;  /* 0x000000bb1abb7221 */ /* 0x000fe20000000000 */
[----:B------:R-:W-:Y:S03]  /*a390*/  FADD R186, R27, R186 ;  /* 0x000000ba1bba7221 */ /* 0x000fe60000000000 */
[----:B------:R-:W-:Y:S01]  /*a3a0*/  @!P0 IMAD.IADD.U32 R42, R42, 0x1, R199 ;  /* 0x000000012a2a8824 */ /* 0x000fe200078e00c7 */
[C---:B------:R-:W-:Y:S02]  /*a3b0*/  HMMA.1688.F32.TF32 R24, R36.reuse, R74, RZ ;  /* 0x0000004a2418723c */ /* 0x040fe400000810ff */
[----:B------:R-:W-:Y:S01]  /*a3c0*/  FSETP.GEU.AND P4, PT, |R12|, +INF , PT ;  /* 0x7f8000000c00780b */ /* 0x000fe20003f8e200 */
[----:B------:R-:W-:Y:S01]  /*a3d0*/  FADD R195, R28, R195 ;  /* 0x000000c31cc37221 */ /* 0x000fe20000000000 */
[----:B------:R-:W-:Y:S01]  /*a3e0*/  FADD R194, R29, R194 ;  /* 0x000000c21dc27221 */ /* 0x000fe20000000000 */
[----:B------:R-:W-:Y:S01]  /*a3f0*/  FADD R197, R30, R197 ;  /* 0x000000c51ec57221 */ /* 0x000fe20000000000 */
[----:B------:R-:W-:Y:S01]  /*a400*/  FADD R196, R31, R196 ;  /* 0x000000c41fc47221 */ /* 0x000fe20000000000 */
[----:B------:R-:W-:Y:S01]  /*a410*/  @!P6 IMAD.IADD.U32 R2, R2, 0x1, R199 ;  /* 0x000000010202e824 */ /* 0x000fe200078e00c7 */
[C---:B------:R-:W-:Y:S01]  /*a420*/  HMMA.1688.F32.TF32 R28, R36.reuse, R72, RZ ;  /* 0x00000048241c723c */ /* 0x040fe200000810ff */
[----:B------:R-:W-:Y:S02]  /*a430*/  FSETP.GEU.AND P3, PT, |R13|, +INF , PT ;  /* 0x7f8000000d00780b */ /* 0x000fe40003f6e200 */
[----:B------:R-:W-:Y:S01]  /*a440*/  FADD R215, R32, R215 ;  /* 0x000000d720d77221 */ /* 0x000fe20000000000 */
[----:B------:R-:W-:Y:S01]  /*a450*/  FADD R214, R33, R214 ;  /* 0x000000d621d67221 */ /* 0x000fe20000000000 */
[----:B------:R-:W-:Y:S01]  /*a460*/  FADD R217, R34, R217 ;  /* 0x000000d922d97221 */ /* 0x000fe20000000000 */
[----:B------:R-:W-:Y:S01]  /*a470*/  FADD R216, R35, R216 ;  /* 0x000000d823d87221 */ /* 0x000fe20000000000 */
[--C-:B------:R-:W-:Y:S01]  /*a480*/  @!P5 IMAD.IADD.U32 R3, R3, 0x1, R199.reuse ;  /* 0x000000010303d824 */ /* 0x100fe200078e00c7 */
[C---:B------:R-:W-:Y:S01]  /*a490*/  HMMA.1688.F32.TF32 R32, R36.reuse, R70, RZ ;  /* 0x000000462420723c */ /* 0x040fe200000810ff */
[----:B------:R-:W-:Y:S02]  /*a4a0*/  FSETP.GEU.AND P2, PT, |R40|, +INF , PT ;  /* 0x7f8000002800780b */ /* 0x000fe40003f4e200 */
[----:B------:R-:W-:Y:S01]  /*a4b0*/  FSETP.GEU.AND P1, PT, |R41|, +INF , PT ;  /* 0x7f8000002900780b */ /* 0x000fe20003f2e200 */
[--C-:B------:R-:W-:Y:S01]  /*a4c0*/  @!P4 IMAD.IADD.U32 R12, R12, 0x1, R199.reuse ;  /* 0x000000010c0cc824 */ /* 0x100fe200078e00c7 */
[----:B------:R-:W-:Y:S01]  /*a4d0*/  LOP3.LUT R55, R87, 0xffffe000, RZ, 0xc0, !PT ;  /* 0xffffe00057377812 */ /* 0x000fe200078ec0ff */
[----:B------:R-:W-:Y:S01]  /*a4e0*/  HMMA.1688.F32.TF32 R36, R36, R68, RZ ;  /* 0x000000442424723c */ /* 0x000fe200000810ff */
[----:B------:R-:W-:Y:S01]  /*a4f0*/  FSETP.GEU.AND P6, PT, |R43|, +INF , PT ;  /* 0x7f8000002b00780b */ /* 0x000fe20003fce200 */
[--C-:B------:R-:W-:Y:S03]  /*a500*/  @!P3 IMAD.IADD.U32 R13, R13, 0x1, R199.reuse ;  /* 0x000000010d0db824 */ /* 0x100fe600078e00c7 */
[----:B------:R-:W-:Y:S01]  /*a510*/  FADD R118, R84, -R52 ;  /* 0x8000003454767221 */ /* 0x000fe20000000000 */
[C---:B------:R-:W-:Y:S05]  /*a520*/  HMMA.1688.F32.TF32 R4, R76.reuse, R2, R4 ;  /* 0x000000024c04723c */ /* 0x040fea0000081004 */
[--C-:B------:R-:W-:Y:S01]  /*a530*/  @!P2 IMAD.IADD.U32 R40, R40, 0x1, R199.reuse ;  /* 0x000000012828a824 */ /* 0x100fe200078e00c7 */
[C---:B------:R-:W-:Y:S05]  /*a540*/  HMMA.1688.F32.TF32 R8, R76.reuse, R12, R8 ;  /* 0x0000000c4c08723c */ /* 0x040fea0000081008 */
[--C-:B------:R-:W-:Y:S02]  /*a550*/  @!P1 IMAD.IADD.U32 R41, R41, 0x1, R199.reuse ;  /* 0x0000000129299824 */ /* 0x100fe400078e00c7 */
[----:B------:R-:W-:Y:S01]  /*a560*/  FADD R114, R86, -R54 ;  /* 0x8000003656727221 */ /* 0x000fe20000000000 */
[----:B------:R-:W-:Y:S03]  /*a570*/  @!P6 IMAD.IADD.U32 R43, R43, 0x1, R199 ;  /* 0x000000012b2be824 */ /* 0x000fe600078e00c7 */
[----:B------:R-:W-:Y:S01]  /*a580*/  FADD R112, R87, -R55 ;  /* 0x8000003757707221 */ /* 0x000fe20000000000 */
[----:B------:R-:W-:Y:S01]  /*a590*/  VIADD R117, R118, 0x1000 ;  /* 0x0000100076757836 */ /* 0x000fe20000000000 */
[C---:B------:R-:W-:Y:S03]  /*a5a0*/  HMMA.1688.F32.TF32 R16, R76.reuse, R40, R16 ;  /* 0x000000284c10723c */ /* 0x040fe60000081010 */
[C---:B------:R-:W-:Y:S01]  /*a5b0*/  VIADD R113, R114.reuse, 0x1000 ;  /* 0x0000100072717836 */ /* 0x040fe20000000000 */
[----:B------:R-:W-:Y:S01]  /*a5c0*/  FSETP.GEU.AND P5, PT, |R114|, +INF , PT ;  /* 0x7f8000007200780b */ /* 0x000fe20003fae200 */
[C---:B------:R-:W-:Y:S01]  /*a5d0*/  VIADD R111, R112.reuse, 0x1000 ;  /* 0x00001000706f7836 */ /* 0x040fe20000000000 */
[-C--:B------:R-:W-:Y:S03]  /*a5e0*/  HMMA.1688.F32.TF32 R20, R76, R42.reuse, R20 ;  /* 0x0000002a4c14723c */ /* 0x080fe60000081014 */
[----:B------:R-:W-:Y:S02]  /*a5f0*/  FSETP.GEU.AND P4, PT, |R112|, +INF , PT ;  /* 0x7f8000007000780b */ /* 0x000fe40003f8e200 */
[----:B------:R-:W-:Y:S01]  /*a600*/  IMAD.MOV.U32 R236, RZ, RZ, R118 ;  /* 0x000000ffffec7224 */ /* 0x000fe200078e0076 */
[C---:B------:R-:W-:Y:S05]  /*a610*/  HMMA.1688.F32.TF32 R24, R80.reuse, R42, R24 ;  /* 0x0000002a5018723c */ /* 0x040fea0000081018 */
[----:B------:R-:W-:Y:S01]  /*a620*/  IMAD.MOV.U32 R228, RZ, RZ, R112 ;  /* 0x000000ffffe47224 */ /* 0x000fe200078e0070 */
[C---:B------:R-:W-:Y:S05]  /*a630*/  HMMA.1688.F32.TF32 R28, R80.reuse, R40, R28 ;  /* 0x00000028501c723c */ /* 0x040fea000008101c */
[----:B------:R-:W-:Y:S01]  /*a640*/  SEL R42, R114, R113, P5 ;  /* 0x00000071722a7207 */ /* 0x000fe20002800000 */
[C---:B------:R-:W-:Y:S05]  /*a650*/  HMMA.1688.F32.TF32 R32, R80.reuse, R12, R32 ;  /* 0x0000000c5020723c */ /* 0x040fea0000081020 */
[----:B------:R-:W-:Y:S01]  /*a660*/  SEL R43, R112, R111, P4 ;  /* 0x0000006f702b7207 */ /* 0x000fe20002000000 */
[----:B------:R-:W-:Y:S05]  /*a670*/  HMMA.1688.F32.TF32 R36, R80, R2, R36 ;  /* 0x000000025024723c */ /* 0x000fea0000081024 */
[----:B------:R-:W-:Y:S01]  /*a680*/  IMAD.MOV.U32 R229, RZ, RZ, R114 ;  /* 0x000000ffffe57224 */ /* 0x000fe200078e0072 */
[C---:B------:R-:W-:Y:S05]  /*a690*/  HMMA.1688.F32.TF32 R4, R76.reuse, R68, R4 ;  /* 0x000000444c04723c */ /* 0x040fea0000081004 */
[----:B------:R-:W-:Y:S01]  /*a6a0*/  IMAD.SHL.U32 R2, R201, 0x8, RZ ;  /* 0x00000008c9027824 */ /* 0x000fe200078e00ff */
[C---:B------:R-:W-:Y:S04]  /*a6b0*/  HMMA.1688.F32.TF32 R8, R76.reuse, R70, R8 ;  /* 0x000000464c08723c */ /* 0x040fe80000081008 */
[----:B------:R-:W-:Y:S02]  /*a6c0*/  LOP3.LUT P0, RZ, R2, 0x10, RZ, 0xc0, !PT ;  /* 0x0000001002ff7812 */ /* 0x000fe4000780c0ff */
[C---:B------:R-:W-:Y:S05]  /*a6d0*/  HMMA.1688.F32.TF32 R16, R76.reuse, R72, R16 ;  /* 0x000000484c10723c */ /* 0x040fea0000081010 */
[----:B------:R-:W-:Y:S01]  /*a6e0*/  LOP3.LUT R66, R90, 0xffffe000, RZ, 0xc0, !PT ;  /* 0xffffe0005a427812 */ /* 0x000fe200078ec0ff */
[-C--:B------:R-:W-:Y:S05]  /*a6f0*/  HMMA.1688.F32.TF32 R20, R76, R74.reuse, R20 ;  /* 0x0000004a4c14723c */ /* 0x080fea0000081014 */
[----:B------:R-:W-:Y:S01]  /*a700*/  @!PT LDS RZ, [RZ] ;  /* 0x00000000fffff984 */ /* 0x000fe20000000800 */
[----:B------:R-:W-:Y:S01]  /*a710*/  @!PT LDS RZ, [RZ] ;  /* 0x00000000fffff984 */ /* 0x000fe20000000800 */
[----:B------:R-:W-:Y:S01]  /*a720*/  @!PT LDS RZ, [RZ] ;  /* 0x00000000fffff984 */ /* 0x000fe20000000800 */
[----:B------:R-:W-:Y:S01]  /*a730*/  LDGSTS.E.BYPASS.LTC128B.128 [R241+0x8a80], desc[UR10][R222.64+0x80], P0 ;  /* 0x08a80080def17fae */ /* 0x000fe20008101d4a */
[C---:B------:R-:W-:Y:S04]  /*a740*/  HMMA.1688.F32.TF32 R24, R80.reuse, R74, R24 ;  /* 0x0000004a5018723c */ /* 0x040fe80000081018 */
[----:B------:R-:W-:Y:S01]  /*a750*/  FSETP.GEU.AND P0, PT, |R118|, +INF , PT ;  /* 0x7f8000007600780b */ /* 0x000fe20003f0e200 */
[----:B------:R-:W-:Y:S01]  /*a760*/  FADD R106, R90, -R66 ;  /* 0x800000425a6a7221 */ /* 0x000fe20000000000 */
[C---:B------:R-:W-:Y:S01]  /*a770*/  HMMA.1688.F32.TF32 R28, R80.reuse, R72, R28 ;  /* 0x00000048501c723c */ /* 0x040fe2000008101c */
[----:B------:R-:W-:Y:S03]  /*a780*/  LDS R92, [R102+0x60] ;  /* 0x00006000665c7984 */ /* 0x000fe60000000800 */
[----:B------:R-:W-:Y:S01]  /*a790*/  FSETP.GEU.AND P1, PT, |R106|, +INF , PT ;  /* 0x7f8000006a00780b */ /* 0x000fe20003f2e200 */
[----:B------:R-:W-:Y:S01]  /*a7a0*/  LDS R93, [R102+0x1160] ;  /* 0x00116000665d7984 */ /* 0x000fe20000000800 */
[C---:B------:R-:W-:Y:S03]  /*a7b0*/  HMMA.1688.F32.TF32 R32, R80.reuse, R70, R32 ;  /* 0x000000465020723c */ /* 0x040fe60000081020 */
[----:B------:R-:W-:Y:S02]  /*a7c0*/  LDS R94, [R102+0x70] ;  /* 0x00007000665e7984 */ /* 0x000fe40000000800 */
[C---:B------:R-:W-:Y:S01]  /*a7d0*/  LOP3.LUT R53, R85.reuse, 0xffffe000, RZ, 0xc0, !PT ;  /* 0xffffe00055357812 */ /* 0x040fe200078ec0ff */
[----:B------:R-:W-:Y:S01]  /*a7e0*/  HMMA.1688.F32.TF32 R36, R80, R68, R36 ;  /* 0x000000445024723c */ /* 0x000fe20000081024 */
[----:B------:R-:W-:Y:S04]  /*a7f0*/  LDS R95, [R102+0x1170] ;  /* 0x00117000665f7984 */ /* 0x000fe80000000800 */
[----:B------:R-:W-:Y:S01]  /*a800*/  FADD R116, R85, -R53 ;  /* 0x8000003555747221 */ /* 0x000fe20000000000 */
[----:B------:R-:W-:Y:S01]  /*a810*/  SEL R40, R118, R117, P0 ;  /* 0x0000007576287207 */ /* 0x000fe20000000000 */
[----:B------:R-:W-:Y:S01]  /*a820*/  LDS R96, [R102+0x2260] ;  /* 0x0022600066607984 */ /* 0x000fe20000000800 */
[----:B------:R-:W-:Y:S02]  /*a830*/  LOP3.LUT R64, R88, 0xffffe000, RZ, 0xc0, !PT ;  /* 0xffffe00058407812 */ /* 0x000fe400078ec0ff */
[C---:B------:R-:W-:Y:S01]  /*a840*/  FSETP.GEU.AND P6, PT, |R116|.reuse, +INF , PT ;  /* 0x7f8000007400780b */ /* 0x040fe20003fce200 */
[----:B------:R-:W-:Y:S01]  /*a850*/  LDS R97, [R102+0x3360] ;  /* 0x0033600066617984 */ /* 0x000fe20000000800 */
[----:B------:R-:W-:Y:S01]  /*a860*/  IADD3 R115, R116, 0x1000, RZ ;  /* 0x0000100074737810 */ /* 0x000fe20007ffe0ff */
[----:B------:R-:W-:Y:S01]  /*a870*/  FADD R110, R88, -R64 ;  /* 0x80000040586e7221 */ /* 0x000fe20000000000 */
[C---:B------:R-:W-:Y:S01]  /*a880*/  LOP3.LUT R65, R89.reuse, 0xffffe000, RZ, 0xc0, !PT ;  /* 0xffffe00059417812 */ /* 0x040fe200078ec0ff */
[----:B------:R-:W-:Y:S01]  /*a890*/  LDS R98, [R102+0x2270] ;  /* 0x0022700066627984 */ /* 0x000fe20000000800 */
[----:B------:R-:W-:Y:S01]  /*a8a0*/  SEL R41, R116, R115, P6 ;  /* 0x0000007374297207 */ /* 0x000fe20003000000 */
[----:B------:R-:W-:Y:S01]  /*a8b0*/  VIADD R109, R110, 0x1000 ;  /* 0x000010006e6d7836 */ /* 0x000fe20000000000 */
[----:B------:R-:W-:Y:S01]  /*a8c0*/  IADD3 R105, R106, 0x1000, RZ ;  /* 0x000010006a697810 */ /* 0x000fe20007ffe0ff */
[----:B------:R-:W-:Y:S01]  /*a8d0*/  LDS R99, [R102+0x3370] ;  /* 0x0033700066637984 */ /* 0x000fe20000000800 */
[----:B------:R-:W-:Y:S01]  /*a8e0*/  FADD R108, R89, -R65 ;  /* 0x80000041596c7221 */ /* 0x000fe20000000000 */
[----:B------:R-:W-:Y:S01]  /*a8f0*/  FSETP.GEU.AND P3, PT, |R110|, +INF , PT ;  /* 0x7f8000006e00780b */ /* 0x000fe20003f6e200 */
[----:B------:R-:W-:-:S01]  /*a900*/  IMAD.MOV.U32 R227, RZ, RZ, R110 ;  /* 0x000000ffffe37224 */ /* 0x000fc200078e006e */
[C---:B------:R-:W-:Y:S01]  /*a910*/  HMMA.1688.F32.TF32 R4, R40.reuse, R48, R4 ;  /* 0x000000302804723c */ /* 0x040fe20000081004 */
[----:B------:R-:W-:Y:S04]  /*a920*/  LDS R76, [R101+UR4+0x3000] ;  /* 0x00300004654c7984 */ /* 0x000fe80008000800 */
[----:B------:R-:W-:Y:S01]  /*a930*/  LDS R77, [R101+UR4+0x3800] ;  /* 0x00380004654d7984 */ /* 0x000fe20008000800 */
[C---:B------:R-:W-:Y:S03]  /*a940*/  HMMA.1688.F32.TF32 R8, R40.reuse, R50, R8 ;  /* 0x000000322808723c */ /* 0x040fe60000081008 */
[----:B------:R-:W-:Y:S01]  /*a950*/  LDS R78, [R100+UR4+0x3000] ;  /* 0x00300004644e7984 */ /* 0x000fe20008000800 */
[C---:B------:R-:W-:Y:S01]  /*a960*/  FSETP.GEU.AND P2, PT, |R108|.reuse, +INF , PT ;  /* 0x7f8000006c00780b */ /* 0x040fe20003f4e200 */
[----:B------:R-:W-:Y:S01]  /*a970*/  VIADD R107, R108, 0x1000 ;  /* 0x000010006c6b7836 */ /* 0x000fe20000000000 */
[C---:B------:R-:W-:Y:S01]  /*a980*/  HMMA.1688.F32.TF32 R16, R40.reuse, R56, R16 ;  /* 0x000000382810723c */ /* 0x040fe20000081010 */
[----:B------:R-:W-:Y:S04]  /*a990*/  LDS R79, [R100+UR4+0x3800] ;  /* 0x00380004644f7984 */ /* 0x000fe80008000800 */
[----:B------:R-:W-:Y:S01]  /*a9a0*/  LOP3.LUT R67, R91, 0xffffe000, RZ, 0xc0, !PT ;  /* 0xffffe0005b437812 */ /* 0x000fe200078ec0ff */
[-C--:B----4-:R-:W-:Y:S01]  /*a9b0*/  HMMA.1688.F32.TF32 R20, R40, R58.reuse, R20 ;  /* 0x0000003a2814723c */ /* 0x090fe20000081014 */
[----:B------:R-:W-:Y:S04]  /*a9c0*/  LDS R80, [R15+UR4+0x3000] ;  /* 0x003000040f507984 */ /* 0x000fe80008000800 */
[----:B------:R-:W-:Y:S01]  /*a9d0*/  LOP3.LUT R45, R57, 0xffffe000, RZ, 0xc0, !PT ;  /* 0xffffe000392d7812 */ /* 0x000fe200078ec0ff */
[----:B------:R-:W-:Y:S01]  /*a9e0*/  FADD R104, R91, -R67 ;  /* 0x800000435b687221 */ /* 0x000fe20000000000 */
[----:B------:R-:W-:Y:S01]  /*a9f0*/  LOP3.LUT R46, R58, 0xffffe000, RZ, 0xc0, !PT ;  /* 0xffffe0003a2e7812 */ /* 0x000fe200078ec0ff */
[----:B------:R-:W-:Y:S01]  /*aa00*/  IMAD.SHL.U32 R41, R201, 0x4, RZ ;  /* 0x00000004c9297824 */ /* 0x000fe200078e00ff */
[----:B------:R-:W-:Y:S02]  /*aa10*/  LDS R81, [R15+UR4+0x3800] ;  /* 0x003800040f517984 */ /* 0x000fe40008000800 */
[----:B------:R-:W-:Y:S01]  /*aa20*/  FADD R124, R57, -R45 ;  /* 0x8000002d397c7221 */ /* 0x000fe20000000000 */
[----:B------:R-:W-:Y:S01]  /*aa30*/  VIADD R103, R104, 0x1000 ;  /* 0x0000100068677836 */ /* 0x000fe20000000000 */
[----:B------:R-:W-:Y:S01]  /*aa40*/  SEL R62, R106, R105, P1 ;  /* 0x000000696a3e7207 */ /* 0x000fe20000800000 */
[----:B------:R-:W-:Y:S01]  /*aa50*/  FADD R122, R58, -R46 ;  /* 0x8000002e3a7a7221 */ /* 0x000fe20000000000 */
[----:B------:R-:W-:Y:S01]  /*aa60*/  FSETP.GEU.AND P0, PT, |R104|, +INF , PT ;  /* 0x7f8000006800780b */ /* 0x000fe20003f0e200 */
[C---:B------:R-:W-:Y:S01]  /*aa70*/  VIADD R123, R124.reuse, 0x1000 ;  /* 0x000010007c7b7836 */ /* 0x040fe20000000000 */
[----:B------:R-:W-:Y:S01]  /*aa80*/  FSETP.GEU.AND P1, PT, |R124|, +INF , PT ;  /* 0x7f8000007c00780b */ /* 0x000fe20003f2e200 */
[----:B------:R-:W-:Y:S01]  /*aa90*/  VIADD R121, R122, 0x1000 ;  /* 0x000010007a797836 */ /* 0x000fe20000000000 */
[----:B------:R-:W-:Y:S01]  /*aaa0*/  SEL R60, R110, R109, P3 ;  /* 0x0000006d6e3c7207 */ /* 0x000fe20001800000 */
[----:B------:R-:W-:Y:S01]  /*aab0*/  IMAD.SHL.U32 R40, R201, 0x2, RZ ;  /* 0x00000002c9287824 */ /* 0x000fe200078e00ff */
[----:B------:R-:W-:Y:S01]  /*aac0*/  SEL R61, R108, R107, P2 ;  /* 0x0000006b6c3d7207 */ /* 0x000fe20001000000 */
[----:B------:R-:W-:Y:S01]  /*aad0*/  LDS R82, [R0+UR4+0x3000] ;  /* 0x0030000400527984 */ /* 0x000fe20008000800 */
[----:B------:R-:W-:Y:S01]  /*aae0*/  SEL R63, R104, R103, P0 ;  /* 0x00000067683f7207 */ /* 0x000fe20000000000 */
[----:B------:R-:W-:Y:S01]  /*aaf0*/  IMAD.MOV.U32 R238, RZ, RZ, R122 ;  /* 0x000000ffffee7224 */ /* 0x000fe200078e007a */
[----:B------:R-:W-:Y:S01]  /*ab00*/  SEL R73, R124, R123, P1 ;  /* 0x0000007b7c497207 */ /* 0x000fe20000800000 */
[----:B------:R-:W-:Y:S01]  /*ab10*/  LDS R83, [R0+UR4+0x3800] ;  /* 0x0038000400537984 */ /* 0x000fe20008000800 */
[C---:B------:R-:W-:Y:S01]  /*ab20*/  FSETP.GEU.AND P0, PT, |R122|.reuse, +INF , PT ;  /* 0x7f8000007a00780b */ /* 0x040fe20003f0e200 */
[----:B------:R-:W-:Y:S01]  /*ab30*/  UMOV UR4, UR9 ;  /* 0x0000000900047c82 */ /* 0x000fe20008000000 */
[----:B------:R-:W-:Y:S01]  /*ab40*/  LOP3.LUT P1, RZ, R41, 0x10, RZ, 0xc0, !PT ;  /* 0x0000001029ff7812 */ /* 0x000fe2000782c0ff */
[C---:B------:R-:W-:Y:S01]  /*ab50*/  HMMA.1688.F32.TF32 R24, R60.reuse, R58, R24 ;  /* 0x0000003a3c18723c */ /* 0x040fe20000081018 */
[----:B------:R-:W-:Y:S02]  /*ab60*/  UIADD3 UR9, UR5, -0x8000, URZ ;  /* 0xffff800005097890 */ /* 0x000fe4000fffe03f */
[----:B------:R-:W-:Y:S01]  /*ab70*/  @UP1 UIADD3 UR9, UR5, 0x4000, URZ ;  /* 0x0000400005091890 */ /* 0x000fe2000fffe03f */
[----:B------:R-:W-:Y:S01]  /*ab80*/  SEL R74, R122, R121, P0 ;  /* 0x000000797a4a7207 */ /* 0x000fe20000000000 */
[----:B------:R-:W-:Y:S01]  /*ab90*/  IMAD.MOV.U32 R239, RZ, RZ, R124 ;  /* 0x000000ffffef7224 */ /* 0x000fe200078e007c */
[C---:B------:R-:W-:Y:S03]  /*aba0*/  HMMA.1688.F32.TF32 R28, R60.reuse, R56, R28 ;  /* 0x000000383c1c723c */ /* 0x040fe6000008101c */
[----:B------:R-:W-:Y:S01]  /*abb0*/  LOP3.LUT P0, RZ, R40, 0x10, RZ, 0xc0, !PT ;  /* 0x0000001028ff7812 */ /* 0x000fe2000780c0ff */
[----:B------:R-:W-:Y:S01]  /*abc0*/  UMOV UR5, UR9 ;  /* 0x0000000900057c82 */ /* 0x000fe20008000000 */
[----:B------:R-:W-:Y:S01]  /*abd0*/  LOP3.LUT R2, R48, 0xffffe000, RZ, 0xc0, !PT ;  /* 0xffffe00030027812 */ /* 0x000fe200078ec0ff */
[C---:B------:R-:W-:Y:S01]  /*abe0*/  HMMA.1688.F32.TF32 R32, R60.reuse, R50, R32 ;  /* 0x000000323c20723c */ /* 0x040fe20000081020 */
[----:B------:R-:W-:Y:S01]  /*abf0*/  @!PT LDS RZ, [RZ] ;  /* 0x00000000fffff984 */ /* 0x000fe20000000800 */
[----:B------:R-:W-:Y:S01]  /*ac00*/  @!PT LDS RZ, [RZ] ;  /* 0x00000000fffff984 */ /* 0x000fe20000000800 */
[----:B------:R-:W-:Y:S01]  /*ac10*/  @!PT LDS RZ, [RZ] ;  /* 0x00000000fffff984 */ /* 0x000fe20000000800 */
[----:B------:R-:W-:Y:S02]  /*ac20*/  LDGSTS.E.BYPASS.LTC128B.128 [R241+0x8b00], desc[UR12][R222.64+0x100], P1 ;  /* 0x08b00100def17fae */ /* 0x000fe40008901d4c */
[----:B------:R-:W-:Y:S02]  /*ac30*/  ISETP.NE.AND P1, PT, R200, 0x1, PT ;  /* 0x00000001c800780c */ /* 0x000fe40003f25270 */
[C---:B------:R-:W-:Y:S01]  /*ac40*/  LOP3.LUT R3, R49.reuse, 0xffffe000, RZ, 0xc0, !PT ;  /* 0xffffe00031037812 */ /* 0x040fe200078ec0ff */
[----:B------:R-:W-:Y:S04]  /*ac50*/  HMMA.1688.F32.TF32 R36, R60, R48, R36 ;  /* 0x000000303c24723c */ /* 0x000fe80000081024 */
[----:B------:R1:W-:Y:S01]  /*ac60*/  LDGSTS.E.BYPASS.LTC128B.128 [R241+0x8b80], desc[UR10][R222.64+0x180], P0 ;  /* 0x08b80180def17fae */ /* 0x0003e20008101d4a */
[----:B------:R-:W-:Y:S01]  /*ac70*/  FADD R134, R48, -R2 ;  /* 0x8000000230867221 */ /* 0x000fe20000000000 */
[----:B------:R-:W-:Y:S01]  /*ac80*/  FADD R132, R49, -R3 ;  /* 0x8000000331847221 */ /* 0x000fe20000000000 */
[----:B------:R-:W-:Y:S01]  /*ac90*/  LOP3.LUT R12, R50, 0xffffe000, RZ, 0xc0, !PT ;  /* 0xffffe000320c7812 */ /* 0x000fe200078ec0ff */
[----:B------:R-:W-:Y:S01]  /*aca0*/  IMAD.MOV.U32 R226, RZ, RZ, R108 ;  /* 0x000000ffffe27224 */ /* 0x000fe200078e006c */
[----:B------:R-:W-:Y:S02]  /*acb0*/  ISETP.GE.AND P0, PT, R200, RZ, PT ;  /* 0x000000ffc800720c */ /* 0x000fe40003f06270 */
[C---:B------:R-:W-:Y:S01]  /*acc0*/  LOP3.LUT R13, R51.reuse, 0xffffe000, RZ, 0xc0, !PT ;  /* 0xffffe000330d7812 */ /* 0x040fe200078ec0ff */
[C---:B------:R-:W-:Y:S01]  /*acd0*/  VIADD R133, R134.reuse, 0x1000 ;  /* 0x0000100086857836 */ /* 0x040fe20000000000 */
[----:B------:R-:W-:Y:S01]  /*ace0*/  FSETP.GEU.AND P6, PT, |R134|, +INF , PT ;  /* 0x7f8000008600780b */ /* 0x000fe20003fce200 */
[C---:B------:R-:W-:Y:S01]  /*acf0*/  VIADD R131, R132.reuse, 0x1000 ;  /* 0x0000100084837836 */ /* 0x040fe20000000000 */
[----:B------:R-:W-:Y:S01]  /*ad00*/  FSETP.GEU.AND P5, PT, |R132|, +INF , PT ;  /* 0x7f8000008400780b */ /* 0x000fe20003fae200 */
[----:B------:R-:W-:Y:S01]  /*ad10*/  FADD R130, R50, -R12 ;  /* 0x8000000c32827221 */ /* 0x000fe20000000000 */
[----:B------:R-:W-:Y:S01]  /*ad20*/  FADD R128, R51, -R13 ;  /* 0x8000000d33807221 */ /* 0x000fe20000000000 */
[----:B------:R-:W-:Y:S01]  /*ad30*/  LOP3.LUT R44, R56, 0xffffe000, RZ, 0xc0, !PT ;  /* 0xffffe000382c7812 */ /* 0x000fe200078ec0ff */
[----:B------:R-:W0:Y:S01]  /*ad40*/  LDGDEPBAR ;  /* 0x00000000000079af */ /* 0x000e220000000000 */
[----:B------:R-:W-:Y:S01]  /*ad50*/  SEL R68, R134, R133, P6 ;  /* 0x0000008586447207 */ /* 0x000fe20003000000 */
[----:B------:R-:W-:Y:S01]  /*ad60*/  VIADD R129, R130, 0x1000 ;  /* 0x0000100082817836 */ /* 0x000fe20000000000 */
[----:B------:R-:W-:Y:S01]  /*ad70*/  SEL R69, R132, R131, P5 ;  /* 0x0000008384457207 */ /* 0x000fe20002800000 */
[----:B------:R-:W-:Y:S01]  /*ad80*/  FADD R126, R56, -R44 ;  /* 0x8000002c387e7221 */ /* 0x000fe20000000000 */
[----:B------:R-:W-:Y:S01]  /*ad90*/  FSETP.GEU.AND P4, PT, |R130|, +INF , PT ;  /* 0x7f8000008200780b */ /* 0x000fe20003f8e200 */
[----:B------:R-:W-:Y:S01]  /*ada0*/  IMAD.MOV.U32 R234, RZ, RZ, R134 ;  /* 0x000000ffffea7224 */ /* 0x000fe200078e0086 */
[----:B------:R-:W-:Y:S01]  /*adb0*/  FSETP.GEU.AND P3, PT, |R128|, +INF , PT ;  /* 0x7f8000008000780b */ /* 0x000fe20003f6e200 */
[----:B------:R-:W-:Y:S01]  /*adc0*/  VIADD R125, R126, 0x1000 ;  /* 0x000010007e7d7836 */ /* 0x000fe20000000000 */
[----:B------:R-:W-:Y:S01]  /*add0*/  IADD3 R127, R128, 0x1000, RZ ;  /* 0x00001000807f7810 */ /* 0x000fe20007ffe0ff */
[C---:B------:R-:W-:Y:S05]  /*ade0*/  HMMA.1688.F32.TF32 R4, R84.reuse, R68, R4 ;  /* 0x000000445404723c */ /* 0x040fea0000081004 */
[C---:B------:R-:W-:Y:S01]  /*adf0*/  LOP3.LUT R47, R59.reuse, 0xffffe000, RZ, 0xc0, !PT ;  /* 0xffffe0003b2f7812 */ /* 0x040fe200078ec0ff */
[----:B------:R-:W-:Y:S01]  /*ae00*/  IMAD.MOV.U32 R233, RZ, RZ, R132 ;  /* 0x000000ffffe97224 */ /* 0x000fe200078e0084 */
[----:B------:R-:W-:Y:S01]  /*ae10*/  SEL R70, R130, R129, P4 ;  /* 0x0000008182467207 */ /* 0x000fe20002000000 */
[----:B------:R-:W-:Y:S01]  /*ae20*/  IMAD.MOV.U32 R231, RZ, RZ, R128 ;  /* 0x000000ffffe77224 */ /* 0x000fe200078e0080 */
[----:B------:R-:W-:Y:S02]  /*ae30*/  FSETP.GEU.AND P2, PT, |R126|, +INF , PT ;  /* 0x7f8000007e00780b */ /* 0x000fe40003f4e200 */
[----:B------:R-:W-:Y:S01]  /*ae40*/  SEL R71, R128, R127, P3 ;  /* 0x0000007f80477207 */ /* 0x000fe20001800000 */
[----:B------:R-:W-:Y:S01]  /*ae50*/  FADD R120, R59, -R47 ;  /* 0x8000002f3b787221 */ /* 0x000fe20000000000 */
[----:B------:R-:W-:Y:S01]  /*ae60*/  SEL R72, R126, R125, P2 ;  /* 0x0000007d7e487207 */ /* 0x000fe20001000000 */
[----:B------:R-:W-:Y:S04]  /*ae70*/  DEPBAR.LE SB0, 0x1 ;  /* 0x000080400000791a */ /* 0x000fe80000000000 */
[C---:B------:R-:W-:Y:S01]  /*ae80*/  HMMA.1688.F32.TF32 R8, R84.reuse, R70, R8 ;  /* 0x000000465408723c */ /* 0x040fe20000081008 */
[----:B------:R-:W-:Y:S04]  /*ae90*/  BAR.SYNC.DEFER_BLOCKING 0x0 ;  /* 0x0000000000007b1d */ /* 0x000fe80000010000 */
[C---:B------:R-:W-:Y:S01]  /*aea0*/  VIADD R119, R120.reuse, 0x1000 ;  /* 0x0000100078777836 */ /* 0x040fe20000000000 */
[C---:B------:R-:W-:Y:S03]  /*aeb0*/  HMMA.1688.F32.TF32 R16, R84.reuse, R72, R16 ;  /* 0x000000485410723c */ /* 0x040fe60000081010 */
[C---:B------:R-:W-:Y:S02]  /*aec0*/  FSETP.GEU.AND P6, PT, |R120|.reuse, +INF , PT ;  /* 0x7f8000007800780b */ /* 0x040fe40003fce200 */
[----:B------:R-:W-:Y:S01]  /*aed0*/  MOV R224, R104 ;  /* 0x0000006800e07202 */ /* 0x000fe20000000f00 */
[----:B------:R-:W-:Y:S01]  /*aee0*/  IMAD.MOV.U32 R232, RZ, RZ, R130 ;  /* 0x000000ffffe87224 */ /* 0x000fe200078e0082 */
[----:B------:R-:W-:Y:S01]  /*aef0*/  SEL R75, R120, R119, P6 ;  /* 0x00000077784b7207 */ /* 0x000fe20003000000 */
[----:B------:R-:W-:Y:S01]  /*af00*/  IMAD.MOV.U32 R237, RZ, RZ, R120 ;  /* 0x000000ffffed7224 */ /* 0x000fe200078e0078 */
[----:B------:R-:W-:Y:S02]  /*af10*/  ISETP.NE.AND P2, PT, R200, 0x2, PT ;  /* 0x00000002c800780c */ /* 0x000fe40003f45270 */
[----:B------:R-:W-:Y:S02]  /*af20*/  MOV R230, R126 ;  /* 0x0000007e00e67202 */ /* 0x000fe40000000f00 */
[----:B------:R-:W-:Y:S01]  /*af30*/  MOV R235, R116 ;  /* 0x0000007400eb7202 */ /* 0x000fe20000000f00 */
[-C--:B------:R-:W-:Y:S03]  /*af40*/  HMMA.1688.F32.TF32 R20, R84, R74.reuse, R20 ;  /* 0x0000004a5414723c */ /* 0x080fe60000081014 */
[----:B------:R-:W-:Y:S01]  /*af50*/  MOV R225, R106 ;  /* 0x0000006a00e17202 */ /* 0x000fe20000000f00 */
[----:B-1----:R-:W1:Y:S02]  /*af60*/  @P0 LDS R41, [R101+UR4] ;  /* 0x0000000465290984 */ /* 0x002e640008000800 */
[C---:B------:R-:W-:Y:S02]  /*af70*/  HMMA.1688.F32.TF32 R24, R88.reuse, R74, R24 ;  /* 0x0000004a5818723c */ /* 0x040fe40000081018 */
[----:B------:R-:W2:Y:S03]  /*af80*/  @P0 LDS R42, [R101+UR4+0x800] ;  /* 0x00080004652a0984 */ /* 0x000ea60008000800 */
[----:B------:R-:W-:Y:S01]  /*af90*/  @!P2 IMAD.MOV.U32 R201, RZ, RZ, R189 ;  /* 0x000000ffffc9a224 */ /* 0x000fe200078e00bd */
[C---:B------:R-:W-:Y:S01]  /*afa0*/  HMMA.1688.F32.TF32 R28, R88.reuse, R72, R28 ;  /* 0x00000048581c723c */ /* 0x040fe2000008101c */
[----:B------:R-:W3:Y:S04]  /*afb0*/  @P0 LDS R43, [R0+UR4] ;  /* 0x00000004002b0984 */ /* 0x000ee80008000800 */
[----:B------:R-:W4:Y:S01]  /*afc0*/  @P0 LDS R40, [R102+0x3390] ;  /* 0x0033900066280984 */ /* 0x000f220000000800 */
[C---:B------:R-:W-:Y:S03]  /*afd0*/  HMMA.1688.F32.TF32 R32, R88.reuse, R70, R32 ;  /* 0x000000465820723c */ /* 0x040fe60000081020 */
[----:B------:R-:W-:Y:S02]  /*afe0*/  @P0 LDS R60, [R15+UR4+0x800] ;  /* 0x000800040f3c0984 */ /* 0x000fe40008000800 */
[----:B------:R-:W-:Y:S01]  /*aff0*/  SEL R201, R201, RZ, P1 ;  /* 0x000000ffc9c97207 */ /* 0x000fe20000800000 */
[----:B------:R-:W-:Y:S01]  /*b000*/  HMMA.1688.F32.TF32 R36, R88, R68, R36 ;  /* 0x000000445824723c */ /* 0x000fe20000081024 */
[----:B------:R-:W-:Y:S04]  /*b010*/  @P0 LDS R61, [R15+UR4] ;  /* 0x000000040f3d0984 */ /* 0x000fe80008000800 */
[----:B------:R-:W-:Y:S01]  /*b020*/  @P0 LDS R62, [R100+UR4+0x800] ;  /* 0x00080004643e0984 */ /* 0x000fe20008000800 */
[C---:B------:R-:W-:Y:S03]  /*b030*/  HMMA.1688.F32.TF32 R4, R84.reuse, R48, R4 ;  /* 0x000000305404723c */ /* 0x040fe60000081004 */
[----:B------:R-:W-:Y:S03]  /*b040*/  @P0 LDS R63, [R100+UR4] ;  /* 0x00000004643f0984 */ /* 0x000fe60008000800 */
[C---:B------:R-:W-:Y:S01]  /*b050*/  HMMA.1688.F32.TF32 R8, R84.reuse, R50, R8 ;  /* 0x000000325408723c */ /* 0x040fe20000081008 */
[----:B------:R-:W-:Y:S04]  /*b060*/  @P0 LDS R70, [R102+0x1180] ;  /* 0x0011800066460984 */ /* 0x000fe80000000800 */
[----:B------:R-:W5:Y:S01]  /*b070*/  @P0 LDS R71, [R102+0x80] ;  /* 0x0000800066470984 */ /* 0x000f620000000800 */
[C---:B------:R-:W-:Y:S03]  /*b080*/  HMMA.1688.F32.TF32 R16, R84.reuse, R56, R16 ;  /* 0x000000385410723c */ /* 0x040fe60000081010 */
[----:B------:R-:W5:Y:S02]  /*b090*/  @P0 LDS R68, [R102+0x1190] ;  /* 0x0011900066440984 */ /* 0x000f640000000800 */
[----:B-1----:R-:W-:Y:S01]  /*b0a0*/  @P0 LOP3.LUT R2, R41, 0xffffe000, RZ, 0xc0, !PT ;  /* 0xffffe00029020812 */ /* 0x002fe200078ec0ff */
[-C--:B------:R-:W-:Y:S01]  /*b0b0*/  HMMA.1688.F32.TF32 R20, R84, R58.reuse, R20 ;  /* 0x0000003a5414723c */ /* 0x080fe20000081014 */
[----:B------:R-:W1:Y:S04]  /*b0c0*/  @P0 LDS R69, [R102+0x90] ;  /* 0x0000900066450984 */ /* 0x000e680000000800 */
[----:B--2---:R-:W-:Y:S01]  /*b0d0*/  @P0 LOP3.LUT R3, R42, 0xffffe000, RZ, 0xc0, !PT ;  /* 0xffffe0002a030812 */ /* 0x004fe200078ec0ff */
[C---:B------:R-:W-:Y:S01]  /*b0e0*/  HMMA.1688.F32.TF32 R24, R88.reuse, R58, R24 ;  /* 0x0000003a5818723c */ /* 0x040fe20000081018 */
[----:B------:R-:W-:Y:S04]  /*b0f0*/  @P0 LDS R72, [R0+UR4+0x800] ;  /* 0x0008000400480984 */ /* 0x000fe80008000800 */
[----:B---3--:R-:W-:Y:S01]  /*b100*/  @P0 LOP3.LUT R46, R43, 0xffffe000, RZ, 0xc0, !PT ;  /* 0xffffe0002b2e0812 */ /* 0x008fe200078ec0ff */
[C---:B------:R-:W-:Y:S05]  /*b110*/  HMMA.1688.F32.TF32 R28, R88.reuse, R56, R28 ;  /* 0x00000038581c723c */ /* 0x040fea000008101c */
[----:B----4-:R-:W-:Y:S01]  /*b120*/  @P0 LOP3.LUT R67, R40, 0xffffe000, RZ, 0xc0, !PT ;  /* 0xffffe00028430812 */ /* 0x010fe200078ec0ff */
[C---:B------:R-:W-:Y:S05]  /*b130*/  HMMA.1688.F32.TF32 R32, R88.reuse, R50, R32 ;  /* 0x000000325820723c */ /* 0x040fea0000081020 */
[----:B------:R-:W-:Y:S01]  /*b140*/  LOP3.LUT R56, R99, 0xffffe000, RZ, 0xc0, !PT ;  /* 0xffffe00063387812 */ /* 0x000fe200078ec0ff */
[----:B------:R-:W-:Y:S05]  /*b150*/  HMMA.1688.F32.TF32 R36, R88, R48, R36 ;  /* 0x000000305824723c */ /* 0x000fea0000081024 */
[----:B------:R-:W-:Y:S01]  /*b160*/  LOP3.LUT R50, R97, 0xffffe000, RZ, 0xc0, !PT ;  /* 0xffffe00061327812 */ /* 0x000fe200078ec0ff */
[----:B------:R-:W-:Y:S01]  /*b170*/  @P0 FADD R134, R41, -R2 ;  /* 0x8000000229860221 */ /* 0x000fe20000000000 */
[----:B------:R-:W-:Y:S01]  /*b180*/  LOP3.LUT R41, R92, 0xffffe000, RZ, 0xc0, !PT ;  /* 0xffffe0005c297812 */ /* 0x000fe200078ec0ff */
[----:B------:R-:W-:Y:S03]  /*b190*/  @P0 FADD R132, R42, -R3 ;  /* 0x800000032a840221 */ /* 0x000fe60000000000 */
[----:B-----5:R-:W-:Y:S01]  /*b1a0*/  @P0 LOP3.LUT R52, R71, 0xffffe000, RZ, 0xc0, !PT ;  /* 0xffffe00047340812 */ /* 0x020fe200078ec0ff */
[----:B------:R-:W-:Y:S01]  /*b1b0*/  @P0 FADD R122, R43, -R46 ;  /* 0x8000002e2b7a0221 */ /* 0x000fe20000000000 */
[----:B------:R-:W-:Y:S01]  /*b1c0*/  @P0 LOP3.LUT R55, R68, 0xffffe000, RZ, 0xc0, !PT ;  /* 0xffffe00044370812 */ /* 0x000fe200078ec0ff */
[----:B------:R-:W-:Y:S01]  /*b1d0*/  @P0 FADD R104, R40, -R67 ;  /* 0x8000004328680221 */ /* 0x000fe20000000000 */
[----:B------:R-:W-:Y:S01]  /*b1e0*/  LOP3.LUT R42, R93, 0xffffe000, RZ, 0xc0, !PT ;  /* 0xffffe0005d2a7812 */ /* 0x000fe200078ec0ff */
[----:B------:R-:W-:Y:S01]  /*b1f0*/  @P0 FADD R118, R71, -R52 ;  /* 0x8000003447760221 */ /* 0x000fe20000000000 */
[----:B-1----:R-:W-:Y:S01]  /*b200*/  @P0 LOP3.LUT R54, R69, 0xffffe000, RZ, 0xc0, !PT ;  /* 0xffffe00045360812 */ /* 0x002fe200078ec0ff */
[----:B------:R-:W1:Y:S01]  /*b210*/  @P0 LDS R71, [R102+0x2280] ;  /* 0x0022800066470984 */ /* 0x000e620000000800 */
[----:B------:R-:W-:Y:S01]  /*b220*/  LOP3.LUT R43, R94, 0xffffe000, RZ, 0xc0, !PT ;  /* 0xffffe0005e2b7812 */ /* 0x000fe200078ec0ff */
[----:B------:R-:W-:Y:S01]  /*b230*/  @P0 FADD R112, R68, -R55 ;  /* 0x8000003744700221 */ /* 0x000fe20000000000 */
        /* <DEDUP_REMOVED lines=8> */
[----:B------:R-:W-:Y:S01]  /*b2c0*/  FSETP.GEU.AND P5, PT, |R41|, +INF , PT ;  /* 0x7f8000002900780b */ /* 0x000fe20003fae200 */
[----:B------:R-:W2:Y:S01]  /*b2d0*/  @P0 LDS R68, [R102+0x3380] ;  /* 0x0033800066440984 */ /* 0x000ea20000000800 */
[----:B------:R-:W-:Y:S01]  /*b2e0*/  FSETP.GEU.AND P4, PT, |R42|, +INF , PT ;  /* 0x7f8000002a00780b */ /* 0x000fe20003f8e200 */
[----:B------:R-:W-:Y:S01]  /*b2f0*/  FADD R48, R96, -R49 ;  /* 0x8000003160307221 */ /* 0x000fe20000000000 */
[----:B------:R-:W-:Y:S01]  /*b300*/  FSETP.GEU.AND P3, PT, |R43|, +INF , PT ;  /* 0x7f8000002b00780b */ /* 0x000fe20003f6e200 */
[----:B------:R-:W-:Y:S01]  /*b310*/  FADD R49, R97, -R50 ;  /* 0x8000003261317221 */ /* 0x000fe20000000000 */
[----:B------:R-:W-:Y:S01]  /*b320*/  FADD R50, R98, -R51 ;  /* 0x8000003362327221 */ /* 0x000fe20000000000 */
[----:B------:R-:W-:Y:S01]  /*b330*/  FADD R51, R99, -R56 ;  /* 0x8000003863337221 */ /* 0x000fe20000000000 */
[----:B------:R-:W-:Y:S01]  /*b340*/  FSETP.GEU.AND P2, PT, |R48|, +INF , PT ;  /* 0x7f8000003000780b */ /* 0x000fe20003f4e200 */
[----:B------:R-:W-:Y:S01]  /*b350*/  @P0 FADD R114, R69, -R54 ;  /* 0x8000003645720221 */ /* 0x000fe20000000000 */
[----:B------:R-:W-:Y:S01]  /*b360*/  FSETP.GEU.AND P1, PT, |R49|, +INF , PT ;  /* 0x7f8000003100780b */ /* 0x000fe20003f2e200 */
[--C-:B------:R-:W-:Y:S01]  /*b370*/  @!P6 IMAD.IADD.U32 R40, R40, 0x1, R198.reuse ;  /* 0x000000012828e824 */ /* 0x100fe200078e00c6 */
[----:B------:R-:W-:Y:S01]  /*b380*/  FSETP.GEU.AND P6, PT, |R50|, +INF , PT ;  /* 0x7f8000003200780b */ /* 0x000fe20003fce200 */
[--C-:B------:R-:W-:Y:S01]  /*b390*/  @!P5 IMAD.IADD.U32 R41, R41, 0x1, R198.reuse ;  /* 0x000000012929d824 */ /* 0x100fe200078e00c6 */
[----:B------:R-:W-:Y:S01]  /*b3a0*/  FSETP.GEU.AND P5, PT, |R51|, +INF , PT ;  /* 0x7f8000003300780b */ /* 0x000fe20003fae200 */
[--C-:B------:R-:W-:Y:S01]  /*b3b0*/  @!P4 IMAD.IADD.U32 R42, R42, 0x1, R198.reuse ;  /* 0x000000012a2ac824 */ /* 0x100fe200078e00c6 */
[----:B------:R-:W3:Y:S01]  /*b3c0*/  @P0 LDS R69, [R102+0x2290] ;  /* 0x0022900066450984 */ /* 0x000ee20000000800 */
[----:B------:R-:W-:Y:S01]  /*b3d0*/  @!P3 IMAD.IADD.U32 R43, R43, 0x1, R198 ;  /* 0x000000012b2bb824 */ /* 0x000fe200078e00c6 */
[----:B------:R-:W-:Y:S01]  /*b3e0*/  LOP3.LUT R57, R76, 0xffffe000, RZ, 0xc0, !PT ;  /* 0xffffe0004c397812 */ /* 0x000fe200078ec0ff */
[----:B------:R-:W-:Y:S01]  /*b3f0*/  @P0 IMAD.MOV.U32 R234, RZ, RZ, R134 ;  /* 0x000000ffffea0224 */ /* 0x000fe200078e0086 */
[----:B------:R-:W-:Y:S01]  /*b400*/  @P0 LOP3.LUT R45, R60, 0xffffe000, RZ, 0xc0, !PT ;  /* 0xffffe0003c2d0812 */ /* 0x000fe200078ec0ff */
[----:B------:R-:W-:Y:S01]  /*b410*/  @!P2 IMAD.IADD.U32 R48, R48, 0x1, R198 ;  /* 0x000000013030a824 */ /* 0x000fe200078e00c6 */
[----:B------:R-:W-:Y:S01]  /*b420*/  LOP3.LUT R58, R77, 0xffffe000, RZ, 0xc0, !PT ;  /* 0xffffe0004d3a7812 */ /* 0x000fe200078ec0ff */
[----:B------:R-:W-:-:S01]  /*b430*/  FADD R56, R76, -R57 ;  /* 0x800000394c387221 */ /* 0x000fc20000000000 */
[C---:B------:R-:W-:Y:S05]  /*b440*/  HMMA.1688.F32.TF32 R4, R40.reuse, R76, R4 ;  /* 0x0000004c2804723c */ /* 0x040fea0000081004 */
[--C-:B------:R-:W-:Y:S01]  /*b450*/  @!P1 IMAD.IADD.U32 R49, R49, 0x1, R198.reuse ;  /* 0x0000000131319824 */ /* 0x100fe200078e00c6 */
[C---:B------:R-:W-:Y:S03]  /*b460*/  HMMA.1688.F32.TF32 R8, R40.reuse, R78, R8 ;  /* 0x0000004e2808723c */ /* 0x040fe60000081008 */
[----:B------:R-:W-:Y:S02]  /*b470*/  FSETP.GEU.AND P4, PT, |R56|, +INF , PT ;  /* 0x7f8000003800780b */ /* 0x000fe40003f8e200 */
[--C-:B------:R-:W-:Y:S01]  /*b480*/  @!P6 IMAD.IADD.U32 R50, R50, 0x1, R198.reuse ;  /* 0x000000013232e824 */ /* 0x100fe200078e00c6 */
[C---:B------:R-:W-:Y:S05]  /*b490*/  HMMA.1688.F32.TF32 R16, R40.reuse, R80, R16 ;  /* 0x000000502810723c */ /* 0x040fea0000081010 */
[----:B------:R-:W-:Y:S01]  /*b4a0*/  @!P5 IMAD.IADD.U32 R51, R51, 0x1, R198 ;  /* 0x000000013333d824 */ /* 0x000fe200078e00c6 */
[-C--:B------:R-:W-:Y:S05]  /*b4b0*/  HMMA.1688.F32.TF32 R20, R40, R82.reuse, R20 ;  /* 0x000000522814723c */ /* 0x080fea0000081014 */
[----:B------:R-:W-:Y:S01]  /*b4c0*/  @P0 LOP3.LUT R44, R61, 0xffffe000, RZ, 0xc0, !PT ;  /* 0xffffe0003d2c0812 */ /* 0x000fe200078ec0ff */
[----:B------:R-:W-:Y:S01]  /*b4d0*/  @P0 FADD R124, R60, -R45 ;  /* 0x8000002d3c7c0221 */ /* 0x000fe20000000000 */
[----:B------:R-:W-:Y:S01]  /*b4e0*/  LOP3.LUT R59, R78, 0xffffe000, RZ, 0xc0, !PT ;  /* 0xffffe0004e3b7812 */ /* 0x000fe200078ec0ff */
[----:B------:R-:W-:Y:S01]  /*b4f0*/  FADD R57, R77, -R58 ;  /* 0x8000003a4d397221 */ /* 0x000fe20000000000 */
[C---:B------:R-:W-:Y:S04]  /*b500*/  HMMA.1688.F32.TF32 R24, R48.reuse, R82, R24 ;  /* 0x000000523018723c */ /* 0x040fe80000081018 */
[----:B------:R-:W-:Y:S01]  /*b510*/  @P0 LOP3.LUT R13, R62, 0xffffe000, RZ, 0xc0, !PT ;  /* 0xffffe0003e0d0812 */ /* 0x000fe200078ec0ff */
[----:B------:R-:W-:Y:S01]  /*b520*/  @P0 FADD R126, R61, -R44 ;  /* 0x8000002c3d7e0221 */ /* 0x000fe20000000000 */
[----:B------:R-:W-:Y:S01]  /*b530*/  LOP3.LUT R60, R79, 0xffffe000, RZ, 0xc0, !PT ;  /* 0xffffe0004f3c7812 */ /* 0x000fe200078ec0ff */
[----:B------:R-:W-:Y:S01]  /*b540*/  FADD R58, R78, -R59 ;  /* 0x8000003b4e3a7221 */ /* 0x000fe20000000000 */
[----:B------:R-:W-:Y:S01]  /*b550*/  FSETP.GEU.AND P3, PT, |R57|, +INF , PT ;  /* 0x7f8000003900780b */ /* 0x000fe20003f6e200 */
[C---:B------:R-:W-:Y:S03]  /*b560*/  HMMA.1688.F32.TF32 R28, R48.reuse, R80, R28 ;  /* 0x00000050301c723c */ /* 0x040fe6000008101c */
[----:B------:R-:W-:Y:S01]  /*b570*/  @P0 LOP3.LUT R12, R63, 0xffffe000, RZ, 0xc0, !PT ;  /* 0xffffe0003f0c0812 */ /* 0x000fe200078ec0ff */
[----:B------:R-:W-:Y:S01]  /*b580*/  @P0 FADD R128, R62, -R13 ;  /* 0x8000000d3e800221 */ /* 0x000fe20000000000 */
[----:B------:R-:W-:Y:S01]  /*b590*/  LOP3.LUT R61, R80, 0xffffe000, RZ, 0xc0, !PT ;  /* 0xffffe000503d7812 */ /* 0x000fe200078ec0ff */
[----:B------:R-:W-:Y:S01]  /*b5a0*/  FADD R59, R79, -R60 ;  /* 0x8000003c4f3b7221 */ /* 0x000fe20000000000 */
[----:B------:R-:W-:Y:S01]  /*b5b0*/  @P0 LOP3.LUT R53, R70, 0xffffe000, RZ, 0xc0, !PT ;  /* 0xffffe00046350812 */ /* 0x000fe200078ec0ff */
[----:B------:R-:W-:Y:S01]  /*b5c0*/  @P0 FADD R130, R63, -R12 ;  /* 0x8000000c3f820221 */ /* 0x000fe20000000000 */
[----:B------:R-:W-:Y:S01]  /*b5d0*/  FSETP.GEU.AND P2, PT, |R58|, +INF , PT ;  /* 0x7f8000003a00780b */ /* 0x000fe20003f4e200 */
[C---:B------:R-:W-:Y:S03]  /*b5e0*/  HMMA.1688.F32.TF32 R32, R48.reuse, R78, R32 ;  /* 0x0000004e3020723c */ /* 0x040fe60000081020 */
[----:B------:R-:W-:Y:S01]  /*b5f0*/  LOP3.LUT R62, R81, 0xffffe000, RZ, 0xc0, !PT ;  /* 0xffffe000513e7812 */ /* 0x000fe200078ec0ff */
[----:B------:R-:W-:Y:S01]  /*b600*/  FADD R60, R80, -R61 ;  /* 0x8000003d503c7221 */ /* 0x000fe20000000000 */
[----:B------:R-:W-:Y:S01]  /*b610*/  FSETP.GEU.AND P1, PT, |R59|, +INF , PT ;  /* 0x7f8000003b00780b */ /* 0x000fe20003f2e200 */
[----:B------:R-:W-:Y:S01]  /*b620*/  @P0 FADD R116, R70, -R53 ;  /* 0x8000003546740221 */ /* 0x000fe20000000000 */
[----:B------:R-:W-:Y:S01]  /*b630*/  LOP3.LUT R63, R82, 0xffffe000, RZ, 0xc0, !PT ;  /* 0xffffe000523f7812 */ /* 0x000fe200078ec0ff */
[----:B------:R-:W-:Y:S03]  /*b640*/  HMMA.1688.F32.TF32 R36, R48, R76, R36 ;  /* 0x0000004c3024723c */ /* 0x000fe60000081024 */
[----:B------:R-:W-:Y:S01]  /*b650*/  LOP3.LUT R70, R83, 0xffffe000, RZ, 0xc0, !PT ;  /* 0xffffe00053467812 */ /* 0x000fe200078ec0ff */
[----:B------:R-:W-:Y:S01]  /*b660*/  FADD R61, R81, -R62 ;  /* 0x8000003e513d7221 */ /* 0x000fe20000000000 */
[----:B------:R-:W-:Y:S01]  /*b670*/  FSETP.GEU.AND P6, PT, |R60|, +INF , PT ;  /* 0x7f8000003c00780b */ /* 0x000fe20003fce200 */
[----:B------:R-:W-:Y:S01]  /*b680*/  FADD R62, R82, -R63 ;  /* 0x8000003f523e7221 */ /* 0x000fe20000000000 */
[----:B-1----:R-:W-:Y:S01]  /*b690*/  @P0 LOP3.LUT R64, R71, 0xffffe000, RZ, 0xc0, !PT ;  /* 0xffffe00047400812 */ /* 0x002fe200078ec0ff */
[----:B------:R-:W-:Y:S01]  /*b6a0*/  FADD R63, R83, -R70 ;  /* 0x80000046533f7221 */ /* 0x000fe20000000000 */
[----:B------:R-:W-:Y:S02]  /*b6b0*/  FSETP.GEU.AND P5, PT, |R61|, +INF , PT ;  /* 0x7f8000003d00780b */ /* 0x000fe40003fae200 */
[--C-:B------:R-:W-:Y:S01]  /*b6c0*/  @!P4 IMAD.IADD.U32 R56, R56, 0x1, R198.reuse ;  /* 0x000000013838c824 */ /* 0x100fe200078e00c6 */
[----:B------:R-:W-:Y:S01]  /*b6d0*/  FSETP.GEU.AND P4, PT, |R62|, +INF , PT ;  /* 0x7f8000003e00780b */ /* 0x000fe20003f8e200 */
[--C-:B------:R-:W-:Y:S01]  /*b6e0*/  @!P3 IMAD.IADD.U32 R57, R57, 0x1, R198.reuse ;  /* 0x000000013939b824 */ /* 0x100fe200078e00c6 */
[----:B------:R-:W-:Y:S01]  /*b6f0*/  FSETP.GEU.AND P3, PT, |R63|, +INF , PT ;  /* 0x7f8000003f00780b */ /* 0x000fe20003f6e200 */
[----:B------:R-:W-:Y:S02]  /*b700*/  @!P2 IMAD.IADD.U32 R58, R58, 0x1, R198 ;  /* 0x000000013a3aa824 */ /* 0x000fe400078e00c6 */
[----:B------:R-:W-:Y:S01]  /*b710*/  @P0 FADD R110, R71, -R64 ;  /* 0x80000040476e0221 */ /* 0x000fe20000000000 */
[--C-:B------:R-:W-:Y:S01]  /*b720*/  @!P1 IMAD.IADD.U32 R59, R59, 0x1, R198.reuse ;  /* 0x000000013b3b9824 */ /* 0x100fe200078e00c6 */
[----:B------:R-:W-:Y:S01]  /*b730*/  @P0 LOP3.LUT R47, R72, 0xffffe000, RZ, 0xc0, !PT ;  /* 0xffffe000482f0812 */ /* 0x000fe200078ec0ff */
[--C-:B------:R-:W-:Y:S01]  /*b740*/  @!P6 IMAD.IADD.U32 R60, R60, 0x1, R198.reuse ;  /* 0x000000013c3ce824 */ /* 0x100fe200078e00c6 */
[C---:B------:R-:W-:Y:S05]  /*b750*/  HMMA.1688.F32.TF32 R4, R92.reuse, R56, R4 ;  /* 0x000000385c04723c */ /* 0x040fea0000081004 */
[--C-:B------:R-:W-:Y:S01]  /*b760*/  @!P5 IMAD.IADD.U32 R61, R61, 0x1, R198.reuse ;  /* 0x000000013d3dd824 */ /* 0x100fe200078e00c6 */
[C---:B------:R-:W-:Y:S03]  /*b770*/  HMMA.1688.F32.TF32 R8, R92.reuse, R58, R8 ;  /* 0x0000003a5c08723c */ /* 0x040fe60000081008 */
[----:B------:R-:W-:Y:S02]  /*b780*/  FSETP.GEU.AND P6, PT, |R234|, +INF , PT ;  /* 0x7f800000ea00780b */ /* 0x000fe40003fce200 */
[----:B--2---:R-:W-:Y:S01]  /*b790*/  @P0 LOP3.LUT R65, R68, 0xffffe000, RZ, 0xc0, !PT ;  /* 0xffffe00044410812 */ /* 0x004fe200078ec0ff */
[C---:B------:R-:W-:Y:S05]  /*b7a0*/  HMMA.1688.F32.TF32 R16, R92.reuse, R60, R16 ;  /* 0x0000003c5c10723c */ /* 0x040fea0000081010 */
[----:B---3--:R-:W-:Y:S01]  /*b7b0*/  @P0 LOP3.LUT R66, R69, 0xffffe000, RZ, 0xc0, !PT ;  /* 0xffffe00045420812 */ /* 0x008fe200078ec0ff */
[--C-:B------:R-:W-:Y:S01]  /*b7c0*/  @!P4 IMAD.IADD.U32 R62, R62, 0x1, R198.reuse ;  /* 0x000000013e3ec824 */ /* 0x100fe200078e00c6 */
[----:B------:R-:W-:Y:S01]  /*b7d0*/  @P0 IADD3 R103, R104, 0x1000, RZ ;  /* 0x0000100068670810 */ /* 0x000fe20007ffe0ff */
[----:B------:R-:W-:Y:S03]  /*b7e0*/  @!P3 IMAD.IADD.U32 R63, R63, 0x1, R198 ;  /* 0x000000013f3fb824 */ /* 0x000fe600078e00c6 */
[----:B------:R-:W-:Y:S01]  /*b7f0*/  @P0 MOV R232, R130 ;  /* 0x0000008200e80202 */ /* 0x000fe20000000f00 */
[----:B------:R-:W-:Y:S02]  /*b800*/  @P0 IMAD.MOV.U32 R239, RZ, RZ, R124 ;  /* 0x000000ffffef0224 */ /* 0x000fe400078e007c */
[----:B------:R-:W-:Y:S01]  /*b810*/  @P0 FADD R120, R72, -R47 ;  /* 0x8000002f48780221 */ /* 0x000fe20000000000 */
[----:B------:R-:W-:Y:S01]  /*b820*/  @P0 VIADD R123, R124, 0x1000 ;  /* 0x000010007c7b0836 */ /* 0x000fe20000000000 */
[-C--:B------:R-:W-:Y:S03]  /*b830*/  HMMA.1688.F32.TF32 R20, R92, R62.reuse, R20 ;  /* 0x0000003e5c14723c */ /* 0x080fe60000081014 */
[----:B------:R-:W-:Y:S01]  /*b840*/  FSETP.GEU.AND P1, PT, |R239|, +INF , PT ;  /* 0x7f800000ef00780b */ /* 0x000fe20003f2e200 */
[----:B------:R-:W-:Y:S01]  /*b850*/  @P0 IMAD.MOV.U32 R227, RZ, RZ, R110 ;  /* 0x000000ffffe30224 */ /* 0x000fe200078e006e */
[----:B------:R-:W-:Y:S01]  /*b860*/  @P0 IADD3 R125, R126, 0x1000, RZ ;  /* 0x000010007e7d0810 */ /* 0x000fe20007ffe0ff */
[C---:B------:R-:W-:Y:S04]  /*b870*/  HMMA.1688.F32.TF32 R24, R96.reuse, R62, R24 ;  /* 0x0000003e6018723c */ /* 0x040fe80000081018 */
[----:B------:R-:W-:Y:S01]  /*b880*/  FSETP.GEU.AND P4, PT, |R232|, +INF , PT ;  /* 0x7f800000e800780b */ /* 0x000fe20003f8e200 */
[----:B------:R-:W-:Y:S01]  /*b890*/  @P0 VIADD R109, R110, 0x1000 ;  /* 0x000010006e6d0836 */ /* 0x000fe20000000000 */
[----:B------:R-:W-:Y:S01]  /*b8a0*/  @P0 MOV R237, R120 ;  /* 0x0000007800ed0202 */ /* 0x000fe20000000f00 */
[C---:B------:R-:W-:Y:S04]  /*b8b0*/  HMMA.1688.F32.TF32 R28, R96.reuse, R60, R28 ;  /* 0x0000003c601c723c */ /* 0x040fe8000008101c */
[----:B------:R-:W-:Y:S01]  /*b8c0*/  @P0 MOV R235, R116 ;  /* 0x0000007400eb0202 */ /* 0x000fe20000000f00 */
[----:B------:R-:W-:Y:S01]  /*b8d0*/  @P0 FADD R108, R68, -R65 ;  /* 0x80000041446c0221 */ /* 0x000fe20000000000 */
[----:B------:R-:W-:Y:S01]  /*b8e0*/  @P0 MOV R228, R112 ;  /* 0x0000007000e40202 */ /* 0x000fe20000000f00 */
[C---:B------:R-:W-:Y:S04]  /*b8f0*/  HMMA.1688.F32.TF32 R32, R96.reuse, R58, R32 ;  /* 0x0000003a6020723c */ /* 0x040fe80000081020 */
[----:B------:R-:W-:Y:S01]  /*b900*/  SEL R61, R124, R123, P1 ;  /* 0x0000007b7c3d7207 */ /* 0x000fe20000800000 */
[----:B------:R-:W-:Y:S01]  /*b910*/  @P0 FADD R106, R69, -R66 ;  /* 0x80000042456a0221 */ /* 0x000fe20000000000 */
[----:B------:R-:W-:Y:S01]  /*b920*/  FSETP.GEU.AND P1, PT, |R227|, +INF , PT ;  /* 0x7f800000e300780b */ /* 0x000fe20003f2e200 */
[----:B------:R-:W-:Y:S04]  /*b930*/  HMMA.1688.F32.TF32 R36, R96, R56, R36 ;  /* 0x000000386024723c */ /* 0x000fe80000081024 */
[----:B------:R-:W-:Y:S01]  /*b940*/  SEL R48, R110, R109, P1 ;  /* 0x0000006d6e307207 */ /* 0x000fe20000800000 */
[----:B------:R-:W-:Y:S01]  /*b950*/  @P0 IMAD.MOV.U32 R233, RZ, RZ, R132 ;  /* 0x000000ffffe90224 */ /* 0x000fe200078e0084 */
[----:B------:R-:W-:Y:S01]  /*b960*/  @P0 MOV R226, R108 ;  /* 0x0000006c00e20202 */ /* 0x000fe20000000f00 */
[----:B------:R-:W-:Y:S05]  /*b970*/  HMMA.1688.F32.TF32 R4, R92, R76, R4 ;  /* 0x0000004c5c04723c */ /* 0x000fea0000081004 */
[----:B------:R-:W-:-:S01]  /*b980*/  ISETP.GT.AND P1, PT, R200, -0x1, PT ;  /* 0xffffffffc800780c */ /* 0x000fc20003f24270 */
[C---:B------:R-:W-:Y:S05]  /*b990*/  HMMA.1688.F32.TF32 R8, R92.reuse, R78, R8 ;  /* 0x0000004e5c08723c */ /* 0x040fea0000081008 */
[----:B------:R-:W-:Y:S01]  /*b9a0*/  FSETP.GEU.AND P5, PT, |R233|, +INF , PT ;  /* 0x7f800000e900780b */ /* 0x000fe20003fae200 */
[C---:B------:R-:W-:Y:S05]  /*b9b0*/  HMMA.1688.F32.TF32 R16, R92.reuse, R80, R16 ;  /* 0x000000505c10723c */ /* 0x040fea0000081010 */
[----:B------:R-:W-:Y:S01]  /*b9c0*/  @P0 IMAD.MOV.U32 R224, RZ, RZ, R104 ;  /* 0x000000ffffe00224 */ /* 0x000fe200078e0068 */
[-C--:B------:R-:W-:Y:S05]  /*b9d0*/  HMMA.1688.F32.TF32 R20, R92, R82.reuse, R20 ;  /* 0x000000525c14723c */ /* 0x080fea0000081014 */
[C---:B------:R-:W-:Y:S01]  /*b9e0*/  @P0 VIADD R133, R134.reuse, 0x1000 ;  /* 0x0000100086850836 */ /* 0x040fe20000000000 */
[C---:B------:R-:W-:Y:S05]  /*b9f0*/  HMMA.1688.F32.TF32 R24, R96.reuse, R82, R24 ;  /* 0x000000526018723c */ /* 0x040fea0000081018 */
[----:B------:R-:W-:Y:S01]  /*ba00*/  SEL R56, R134, R133, P6 ;  /* 0x0000008586387207 */ /* 0x000fe20003000000 */
[C---:B------:R-:W-:Y:S03]  /*ba10*/  HMMA.1688.F32.TF32 R28, R96.reuse, R80, R28 ;  /* 0x00000050601c723c */ /* 0x040fe6000008101c */
[----:B------:R-:W-:Y:S02]  /*ba20*/  FSETP.GEU.AND P6, PT, |R237|, +INF , PT ;  /* 0x7f800000ed00780b */ /* 0x000fe40003fce200 */
[C---:B------:R-:W-:Y:S01]  /*ba30*/  @P0 VIADD R131, R132.reuse, 0x1000 ;  /* 0x0000100084830836 */ /* 0x040fe20000000000 */
[C---:B------:R-:W-:Y:S05]  /*ba40*/  HMMA.1688.F32.TF32 R32, R96.reuse, R78, R32 ;  /* 0x0000004e6020723c */ /* 0x040fea0000081020 */
[----:B------:R-:W-:Y:S01]  /*ba50*/  SEL R57, R132, R131, P5 ;  /* 0x0000008384397207 */ /* 0x000fe20002800000 */
[----:B------:R-:W-:Y:S05]  /*ba60*/  HMMA.1688.F32.TF32 R36, R96, R76, R36 ;  /* 0x0000004c6024723c */ /* 0x000fea0000081024 */
[C---:B------:R-:W-:Y:S02]  /*ba70*/  @P0 VIADD R129, R130.reuse, 0x1000 ;  /* 0x0000100082810836 */ /* 0x040fe40000000000 */
[----:B------:R-:W-:Y:S04]  /*ba80*/  @P0 IMAD.MOV.U32 R231, RZ, RZ, R128 ;  /* 0x000000ffffe70224 */ /* 0x000fe800078e0080 */
[----:B------:R-:W-:Y:S01]  /*ba90*/  SEL R58, R130, R129, P4 ;  /* 0x00000081823a7207 */ /* 0x000fe20002000000 */
[C---:B------:R-:W-:Y:S01]  /*baa0*/  @P0 VIADD R127, R128.reuse, 0x1000 ;  /* 0x00001000807f0836 */ /* 0x040fe20000000000 */
[----:B------:R-:W-:Y:S01]  /*bab0*/  FSETP.GEU.AND P3, PT, |R231|, +INF , PT ;  /* 0x7f800000e700780b */ /* 0x000fe20003f6e200 */
[----:B------:R-:W-:Y:S01]  /*bac0*/  @P0 IMAD.MOV.U32 R230, RZ, RZ, R126 ;  /* 0x000000ffffe60224 */ /* 0x000fe200078e007e */
[----:B------:R-:W-:Y:S01]  /*bad0*/  FSETP.GEU.AND P4, PT, |R235|, +INF , PT ;  /* 0x7f800000eb00780b */ /* 0x000fe20003f8e200 */
[----:B------:R-:W-:Y:S01]  /*bae0*/  @P0 IMAD.MOV.U32 R238, RZ, RZ, R122 ;  /* 0x000000ffffee0224 */ /* 0x000fe200078e007a */
[----:B------:R-:W-:Y:S01]  /*baf0*/  SEL R59, R128, R127, P3 ;  /* 0x0000007f803b7207 */ /* 0x000fe20001800000 */
[----:B------:R-:W-:Y:S01]  /*bb00*/  @P0 VIADD R121, R122, 0x1000 ;  /* 0x000010007a790836 */ /* 0x000fe20000000000 */
[----:B------:R-:W-:Y:S01]  /*bb10*/  FSETP.GEU.AND P2, PT, |R230|, +INF , PT ;  /* 0x7f800000e600780b */ /* 0x000fe20003f4e200 */
[----:B------:R-:W-:Y:S02]  /*bb20*/  @P0 VIADD R119, R120, 0x1000 ;  /* 0x0000100078770836 */ /* 0x000fe40000000000 */
[----:B------:R-:W-:Y:S01]  /*bb30*/  @P0 IMAD.MOV.U32 R236, RZ, RZ, R118 ;  /* 0x000000ffffec0224 */ /* 0x000fe200078e0076 */
[----:B------:R-:W-:Y:S01]  /*bb40*/  SEL R60, R126, R125, P2 ;  /* 0x0000007d7e3c7207 */ /* 0x000fe20001000000 */
[----:B------:R-:W-:Y:S01]  /*bb50*/  @P0 VIADD R117, R118, 0x1000 ;  /* 0x0000100076750836 */ /* 0x000fe20000000000 */
[----:B------:R-:W-:Y:S01]  /*bb60*/  SEL R63, R120, R119, P6 ;  /* 0x00000077783f7207 */ /* 0x000fe20003000000 */
[----:B------:R-:W-:Y:S01]  /*bb70*/  @P0 VIADD R115, R116, 0x1000 ;  /* 0x0000100074730836 */ /* 0x000fe20000000000 */
[----:B------:R-:W-:Y:S01]  /*bb80*/  FSETP.GEU.AND P5, PT, |R236|, +INF , PT ;  /* 0x7f800000ec00780b */ /* 0x000fe20003fae200 */
[----:B------:R-:W-:Y:S01]  /*bb90*/  @P0 IMAD.MOV.U32 R229, RZ, RZ, R114 ;  /* 0x000000ffffe50224 */ /* 0x000fe200078e0072 */
[----:B------:R-:W-:Y:S01]  /*bba0*/  FSETP.GEU.AND P2, PT, |R228|, +INF , PT ;  /* 0x7f800000e400780b */ /* 0x000fe20003f4e200 */
[----:B------:R-:W-:Y:S01]  /*bbb0*/  @P0 VIADD R113, R114, 0x1000 ;  /* 0x0000100072710836 */ /* 0x000fe20000000000 */
[----:B------:R-:W-:Y:S01]  /*bbc0*/  SEL R40, R118, R117, P5 ;  /* 0x0000007576287207 */ /* 0x000fe20002800000 */
[----:B------:R-:W-:Y:S01]  /*bbd0*/  @P0 VIADD R111, R112, 0x1000 ;  /* 0x00001000706f0836 */ /* 0x000fe20000000000 */
[----:B------:R-:W-:Y:S01]  /*bbe0*/  FSETP.GEU.AND P3, PT, |R229|, +INF , PT ;  /* 0x7f800000e500780b */ /* 0x000fe20003f6e200 */
[----:B------:R-:W-:Y:S01]  /*bbf0*/  @P0 VIADD R107, R108, 0x1000 ;  /* 0x000010006c6b0836 */ /* 0x000fe20000000000 */
[----:B------:R-:W-:Y:S01]  /*bc00*/  FSETP.GEU.AND P5, PT, |R224|, +INF , PT ;  /* 0x7f800000e000780b */ /* 0x000fe20003fae200 */
[----:B------:R-:W-:Y:S01]  /*bc10*/  @P0 IMAD.MOV.U32 R225, RZ, RZ, R106 ;  /* 0x000000ffffe10224 */ /* 0x000fe200078e006a */
[----:B------:R-:W-:Y:S01]  /*bc20*/  SEL R41, R116, R115, P4 ;  /* 0x0000007374297207 */ /* 0x000fe20002000000 */
[----:B------:R-:W-:Y:S01]  /*bc30*/  @P0 VIADD R105, R106, 0x1000 ;  /* 0x000010006a690836 */ /* 0x000fe20000000000 */
[----:B------:R-:W-:Y:S01]  /*bc40*/  IADD3 R222, P0, R182, R222, RZ ;  /* 0x000000deb6de7210 */ /* 0x000fe20007f1e0ff */
[----:B------:R-:W-:Y:S01]  /*bc50*/  VIADD R200, R200, 0xffffffff ;  /* 0xffffffffc8c87836 */ /* 0x000fe20000000000 */
[----:B------:R-:W-:Y:S01]  /*bc60*/  FSETP.GEU.AND P6, PT, |R225|, +INF , PT ;  /* 0x7f800000e100780b */ /* 0x000fe20003fce200 */
[----:B------:R-:W-:Y:S01]  /*bc70*/  VIADD R102, R102, 0x80 ;  /* 0x0000008066667836 */ /* 0x000fe20000000000 */
[----:B------:R-:W-:Y:S02]  /*bc80*/  IADD3.X R223, R183, R223, RZ, P0, !PT ;  /* 0x000000dfb7df7210 */ /* 0x000fe400007fe4ff */
[----:B------:R-:W-:Y:S02]  /*bc90*/  FSETP.GEU.AND P0, PT, |R238|, +INF , PT ;  /* 0x7f800000ee00780b */ /* 0x000fe40003f0e200 */
[----:B------:R-:W-:Y:S02]  /*bca0*/  SEL R42, R114, R113, P3 ;  /* 0x00000071722a7207 */ /* 0x000fe40001800000 */
[----:B------:R-:W-:Y:S02]  /*bcb0*/  SEL R62, R122, R121, P0 ;  /* 0x000000797a3e7207 */ /* 0x000fe40000000000 */
[----:B------:R-:W-:Y:S02]  /*bcc0*/  FSETP.GEU.AND P0, PT, |R226|, +INF , PT ;  /* 0x7f800000e200780b */ /* 0x000fe40003f0e200 */
[----:B------:R-:W-:Y:S02]  /*bcd0*/  SEL R43, R112, R111, P2 ;  /* 0x0000006f702b7207 */ /* 0x000fe40001000000 */
[----:B------:R-:W-:Y:S02]  /*bce0*/  SEL R49, R108, R107, P0 ;  /* 0x0000006b6c317207 */ /* 0x000fe40000000000 */
[----:B------:R-:W-:Y:S02]  /*bcf0*/  SEL R50, R106, R105, P6 ;  /* 0x000000696a327207 */ /* 0x000fe40003000000 */
[----:B------:R-:W-:Y:S01]  /*bd00*/  SEL R51, R104, R103, P5 ;  /* 0x0000006768337207 */ /* 0x000fe20002800000 */
[----:B------:R-:W-:Y:S05]  /*bd10*/  @P1 BRA `(.L_x_32) ;  /* 0xffffffdc00301947 */ /* 0x000fea000383ffff */
.L_x_31:
[----:B------:R-:W-:Y:S01]  /*bd20*/  FADD R41, R204, R7 ;  /* 0x00000007cc297221 */ /* 0x000fe20000000000 */
[----:B------:R-:W-:Y:S01]  /*bd30*/  LOP3.LUT R90, R175, 0x1f, RZ, 0xc0, !PT ;  /* 0x0000001faf5a7812 */ /* 0x000fe200078ec0ff */
[----:B------:R-:W-:Y:S01]  /*bd40*/  FADD R47, R202, R5 ;  /* 0x00000005ca2f7221 */ /* 0x000fe20000000000 */
[C---:B------:R-:W-:Y:S01]  /*bd50*/  SHF.L.U32 R7, R142.reuse, 0x5, RZ ;  /* 0x000000058e077819 */ /* 0x040fe200000006ff */
[----:B------:R-:W1:Y:S01]  /*bd60*/  LDC R0, c[0x0][0x2a0] ;  /* 0x0000a800ff007b82 */ /* 0x000e620000000800 */
[----:B------:R-:W-:Y:S01]  /*bd70*/  SHF.L.U32 R5, R142, 0x5, RZ ;  /* 0x000000058e057819 */ /* 0x000fe200000006ff */
[----:B------:R-:W-:Y:S01]  /*bd80*/  FADD R46, R203, R4 ;  /* 0x00000004cb2e7221 */ /* 0x000fe20000000000 */
[----:B------:R-:W-:Y:S01]  /*bd90*/  LOP3.LUT R60, R7, 0x1fe0, R90, 0xe2, !PT ;  /* 0x00001fe0073c7812 */ /* 0x000fe200078ee25a */
[----:B------:R-:W-:Y:S01]  /*bda0*/  FADD R40, R205, R6 ;  /* 0x00000006cd287221 */ /* 0x000fe20000000000 */
[----:B------:R-:W-:Y:S01]  /*bdb0*/  LOP3.LUT R104, R5, 0x1fe0, R90, 0xe2, !PT ;  /* 0x00001fe005687812 */ /* 0x000fe200078ee25a */
[----:B------:R-:W-:Y:S01]  /*bdc0*/  FADD R52, R211, R8 ;  /* 0x00000008d3347221 */ /* 0x000fe20000000000 */
[----:B------:R-:W-:Y:S01]  /*bdd0*/  SHF.L.U32 R5, R184, 0x5, RZ ;  /* 0x00000005b8057819 */ /* 0x000fe200000006ff */
[----:B------:R-:W-:Y:S01]  /*bde0*/  ULDC UR4, c[0x0][0x2ac] ;  /* 0x0000ab0000047ab9 */ /* 0x000fe20000000800 */
[----:B------:R-:W-:Y:S01]  /*bdf0*/  LOP3.LUT R60, R60, 0x1f, RZ, 0xc0, !PT ;  /* 0x0000001f3c3c7812 */ /* 0x000fe200078ec0ff */
[----:B------:R-:W-:Y:S01]  /*be00*/  FADD R53, R210, R9 ;  /* 0x00000009d2357221 */ /* 0x000fe20000000000 */
[----:B------:R-:W-:Y:S01]  /*be10*/  SHF.L.U32 R184, R184, 0x5, RZ ;  /* 0x00000005b8b87819 */ /* 0x000fe200000006ff */
[----:B------:R-:W-:Y:S01]  /*be20*/  FADD R48, R213, R10 ;  /* 0x0000000ad5307221 */ /* 0x000fe20000000000 */
[----:B------:R-:W-:Y:S01]  /*be30*/  LOP3.LUT R103, R104, 0x1f, RZ, 0xc0, !PT ;  /* 0x0000001f68677812 */ /* 0x000fe200078ec0ff */
[----:B------:R-:W2:Y:S01]  /*be40*/  S2UR UR37, SR_CgaCtaId ;  /* 0x00000000002579c3 */ /* 0x000ea20000008800 */
[----:B------:R-:W-:Y:S01]  /*be50*/  LOP3.LUT R4, R5, 0x1fe0, R60, 0xe2, !PT ;  /* 0x00001fe005047812 */ /* 0x000fe200078ee23c */
[----:B------:R-:W-:Y:S01]  /*be60*/  FADD R49, R212, R11 ;  /* 0x0000000bd4317221 */ /* 0x000fe20000000000 */
[----:B------:R-:W-:Y:S01]  /*be70*/  LOP3.LUT R91, R184, 0x1fe0, R103, 0xe2, !PT ;  /* 0x00001fe0b85b7812 */ /* 0x000fe200078ee267 */
[----:B------:R-:W-:Y:S01]  /*be80*/  ULOP3.LUT UR5, UR6, 0xf8, URZ, 0xc0, !UPT ;  /* 0x000000f806057892 */ /* 0x000fe2000f8ec03f */
[----:B------:R-:W-:Y:S01]  /*be90*/  LOP3.LUT R100, R4, 0x1f, RZ, 0xc0, !PT ;  /* 0x0000001f04647812 */ /* 0x000fe200078ec0ff */
[----:B------:R-:W-:Y:S01]  /*bea0*/  ULOP3.LUT UR7, UR6, 0x6, URZ, 0xc0, !UPT ;  /* 0x0000000606077892 */ /* 0x000fe2000f8ec03f */
[----:B------:R-:W-:Y:S01]  /*beb0*/  SHF.R.U32.HI R106, RZ, 0x5, R91 ;  /* 0x00000005ff6a7819 */ /* 0x000fe2000001165b */
[----:B------:R-:W-:Y:S01]  /*bec0*/  BSSY B0, `(.L_x_33) ;  /* 0x0000110000007945 */ /* 0x000fe20003800000 */
[----:B------:R-:W-:Y:S01]  /*bed0*/  SHF.R.U32.HI R101, RZ, 0x8, R4 ;  /* 0x00000008ff657819 */ /* 0x000fe20000011604 */
[----:B-1----:R-:W-:Y:S01]  /*bee0*/  IMAD R5, R0, UR4, RZ ;  /* 0x0000000400057c24 */ /* 0x002fe2000f8e02ff */
[----:B------:R-:W-:Y:S01]  /*bef0*/  SHF.R.U32.HI R102, RZ, 0x4, R100 ;  /* 0x00000004ff667819 */ /* 0x000fe20000011664 */
[----:B------:R-:W-:Y:S01]  /*bf00*/  ULOP3.LUT UR4, UR6, 0x1, URZ, 0xc0, !UPT ;  /* 0x0000000106047892 */ /* 0x000fe2000f8ec03f */
[C---:B------:R-:W-:Y:S01]  /*bf10*/  SHF.L.U32 R61, R106.reuse, 0x3, RZ ;  /* 0x000000036a3d7819 */ /* 0x040fe200000006ff */
[----:B------:R-:W-:Y:S01]  /*bf20*/  IMAD R64, R5, R138, RZ ;  /* 0x0000008a05407224 */ /* 0x000fe200078e02ff */
[----:B------:R-:W-:Y:S01]  /*bf30*/  LEA R6, R101, R102, 0x6 ;  /* 0x0000006665067211 */ /* 0x000fe200078e30ff */
[----:B------:R-:W-:Y:S01]  /*bf40*/  ULEA.HI UR4, UR5, UR4, URZ, 0x1e ;  /* 0x0000000405047291 */ /* 0x000fe2000f8ff03f */
[----:B------:R-:W-:Y:S01]  /*bf50*/  SHF.L.U32 R7, R106, 0x1, RZ ;  /* 0x000000016a077819 */ /* 0x000fe200000006ff */
[----:B------:R-:W-:Y:S01]  /*bf60*/  IMAD R10, R64, R137, RZ ;  /* 0x00000089400a7224 */ /* 0x000fe200078e02ff */
[----:B------:R-:W-:Y:S01]  /*bf70*/  LOP3.LUT R8, R6, 0x20, R61, 0xf8, !PT ;  /* 0x0000002006087812 */ /* 0x000fe200078ef83d */
[----:B------:R-:W-:Y:S01]  /*bf80*/  UIMAD UR4, UR4, 0x44, UR7 ;  /* 0x00000044040478a4 */ /* 0x000fe2000f8e0207 */
[----:B------:R-:W-:Y:S01]  /*bf90*/  SHF.L.U32 R105, R4, 0x4, RZ ;  /* 0x0000000404697819 */ /* 0x000fe200000006ff */
[----:B------:R-:W-:Y:S01]  /*bfa0*/  IMAD.WIDE R10, R10, 0x4, R150 ;  /* 0x000000040a0a7825 */ /* 0x000fe200078e0296 */
[----:B------:R-:W-:-:S03]  /*bfb0*/  LOP3.LUT R65, R8, 0x6, R7, 0xf8, !PT ;  /* 0x0000000608417812 */ /* 0x000fc600078ef807 */
[----:B------:R-:W-:Y:S01]  /*bfc0*/  FADD R2, R209, R38 ;  /* 0x00000026d1027221 */ /* 0x000fe20000000000 */
[----:B------:R-:W-:Y:S01]  /*bfd0*/  LOP3.LUT R105, R105, 0xf0, RZ, 0xc0, !PT ;  /* 0x000000f069697812 */ /* 0x000fe200078ec0ff */
[----:B------:R-:W-:Y:S01]  /*bfe0*/  IMAD R6, R101, -0x30, R6 ;  /* 0xffffffd065067824 */ /* 0x000fe200078e0206 */
[----:B------:R-:W-:Y:S01]  /*bff0*/  LOP3.LUT R104, R104, 0x3, RZ, 0xc0, !PT ;  /* 0x0000000368687812 */ /* 0x000fe200078ec0ff */
[----:B------:R-:W-:Y:S01]  /*c000*/  IMAD.WIDE R8, R64, R65, RZ ;  /* 0x0000004140087225 */ /* 0x000fe200078e02ff */
[----:B------:R-:W-:-:S03]  /*c010*/  SHF.R.U32.HI R103, RZ, 0x2, R103 ;  /* 0x00000002ff677819 */ /* 0x000fc60000011667 */
[----:B------:R-:W-:Y:S01]  /*c020*/  FADD R3, R208, R39 ;  /* 0x00000027d0037221 */ /* 0x000fe20000000000 */
[----:B------:R-:W-:Y:S01]  /*c030*/  SHF.L.U32 R107, R4, 0x2, RZ ;  /* 0x00000002046b7819 */ /* 0x000fe200000006ff */
[----:B------:R-:W-:Y:S01]  /*c040*/  FADD R42, R195, R28 ;  /* 0x0000001cc32a7221 */ /* 0x000fe20000000000 */
[----:B------:R-:W-:Y:S01]  /*c050*/  LEA R66, P0, R8, R105, 0x2 ;  /* 0x0000006908427211 */ /* 0x000fe200078010ff */
[----:B------:R-:W-:Y:S01]  /*c060*/  IMAD R4, R103, 0x44, R104 ;  /* 0x0000004467047824 */ /* 0x000fe200078e0268 */
[----:B------:R-:W-:Y:S01]  /*c070*/  LOP3.LUT R62, R7, 0x6, RZ, 0xc0, !PT ;  /* 0x00000006073e7812 */ /* 0x000fe200078ec0ff */
[----:B------:R-:W-:Y:S01]  /*c080*/  FADD R43, R194, R29 ;  /* 0x0000001dc22b7221 */ /* 0x000fe20000000000 */
[----:B------:R-:W-:Y:S01]  /*c090*/  LEA.HI.X R5, R8, RZ, R9, 0x2, P0 ;  /* 0x000000ff08057211 */ /* 0x000fe200000f1409 */
[----:B------:R-:W-:Y:S01]  /*c0a0*/  FADD R36, R207, R36 ;  /* 0x00000024cf247221 */ /* 0x000fe20000000000 */
[----:B------:R-:W-:Y:S01]  /*c0b0*/  IADD3 R66, P0, R10, R66, RZ ;  /* 0x000000420a427210 */ /* 0x000fe20007f1e0ff */
[----:B------:R-:W-:Y:S01]  /*c0c0*/  FADD R37, R206, R37 ;  /* 0x00000025ce257221 */ /* 0x000fe20000000000 */
[----:B------:R-:W-:Y:S01]  /*c0d0*/  MOV R63, UR4 ;  /* 0x00000004003f7c02 */ /* 0x000fe20008000f00 */
[----:B------:R-:W-:Y:S01]  /*c0e0*/  UMOV UR4, 0x400 ;  /* 0x0000040000047882 */ /* 0x000fe20000000000 */
[----:B------:R-:W-:Y:S01]  /*c0f0*/  IADD3.X R67, R11, R5, RZ, P0, !PT ;  /* 0x000000050b437210 */ /* 0x000fe200007fe4ff */
[----:B--2---:R-:W-:Y:S01]  /*c100*/  ULEA UR37, UR37, UR4, 0x18 ;  /* 0x0000000425257291 */ /* 0x004fe2000f8ec03f */
[----:B------:R-:W-:Y:S01]  /*c110*/  ISETP.NE.AND P0, PT, R141, R136, PT ;  /* 0x000000888d00720c */ /* 0x000fe20003f05270 */
[----:B------:R-:W-:Y:S01]  /*c120*/  FADD R32, R215, R32 ;  /* 0x00000020d7207221 */ /* 0x000fe20000000000 */
[----:B------:R-:W-:Y:S01]  /*c130*/  LOP3.LUT R107, R107, 0x3c, RZ, 0xc0, !PT ;  /* 0x0000003c6b6b7812 */ /* 0x000fe200078ec0ff */
[----:B------:R-:W-:Y:S01]  /*c140*/  FADD R33, R214, R33 ;  /* 0x00000021d6217221 */ /* 0x000fe20000000000 */
[----:B------:R-:W-:Y:S01]  /*c150*/  ISETP.NE.U32.AND P6, PT, R10, RZ, PT ;  /* 0x000000ff0a00720c */ /* 0x000fe20003fc5070 */
[----:B------:R-:W-:Y:S01]  /*c160*/  FADD R34, R217, R34 ;  /* 0x00000022d9227221 */ /* 0x000fe20000000000 */
[----:B------:R-:W-:Y:S01]  /*c170*/  LOP3.LUT R7, R7, 0x8, RZ, 0xc0, !PT ;  /* 0x0000000807077812 */ /* 0x000fe200078ec0ff */
[----:B------:R-:W-:Y:S01]  /*c180*/  FADD R35, R216, R35 ;  /* 0x00000023d8237221 */ /* 0x000fe20000000000 */
[----:B------:R-:W-:Y:S01]  /*c190*/  LOP3.LUT R9, R107, 0x40, RZ, 0xfc, !PT ;  /* 0x000000406b097812 */ /* 0x000fe200078efcff */
[----:B------:R-:W-:Y:S01]  /*c1a0*/  FADD R56, R219, R16 ;  /* 0x00000010db387221 */ /* 0x000fe20000000000 */
[----:B------:R-:W-:Y:S01]  /*c1b0*/  ISETP.NE.AND.EX P6, PT, R11, RZ, PT, P6 ;  /* 0x000000ff0b00720c */ /* 0x000fe20003fc5360 */
[----:B------:R-:W-:Y:S01]  /*c1c0*/  FADD R57, R218, R17 ;  /* 0x00000011da397221 */ /* 0x000fe20000000000 */
[----:B------:R-:W-:Y:S01]  /*c1d0*/  IADD3 R62, R62, R6, R7 ;  /* 0x000000063e3e7210 */ /* 0x000fe20007ffe007 */
[----:B------:R-:W-:Y:S01]  /*c1e0*/  FADD R54, R221, R18 ;  /* 0x00000012dd367221 */ /* 0x000fe20000000000 */
[----:B------:R-:W-:Y:S01]  /*c1f0*/  LEA R63, R63, R4, 0x3 ;  /* 0x000000043f3f7211 */ /* 0x000fe200078e18ff */
[----:B------:R-:W-:Y:S01]  /*c200*/  FADD R55, R220, R19 ;  /* 0x00000013dc377221 */ /* 0x000fe20000000000 */
[-C--:B------:R-:W-:Y:S01]  /*c210*/  ISETP.LT.AND P5, PT, R9, R0.reuse, P6 ;  /* 0x000000000900720c */ /* 0x080fe200037a1270 */
[----:B------:R-:W-:Y:S01]  /*c220*/  FADD R38, R197, R30 ;  /* 0x0000001ec5267221 */ /* 0x000fe20000000000 */
[----:B------:R-:W-:Y:S01]  /*c230*/  FADD R39, R196, R31 ;  /* 0x0000001fc4277221 */ /* 0x000fe20000000000 */
[----:B------:R-:W-:Y:S01]  /*c240*/  FADD R28, R193, R20 ;  /* 0x00000014c11c7221 */ /* 0x000fe20000000000 */
[----:B------:R-:W-:Y:S01]  /*c250*/  FADD R29, R192, R21 ;  /* 0x00000015c01d7221 */ /* 0x000fe20000000000 */
[----:B------:R-:W-:Y:S01]  /*c260*/  FADD R58, R191, R22 ;  /* 0x00000016bf3a7221 */ /* 0x000fe20000000000 */
[----:B------:R-:W-:Y:S01]  /*c270*/  FADD R59, R190, R23 ;  /* 0x00000017be3b7221 */ /* 0x000fe20000000000 */
[----:B------:R-:W-:Y:S01]  /*c280*/  BAR.SYNC.DEFER_BLOCKING 0x0 ;  /* 0x0000000000007b1d */ /* 0x000fe20000010000 */
[----:B------:R-:W-:Y:S01]  /*c290*/  ISETP.LT.AND P6, PT, R107, R0, P6 ;  /* 0x000000006b00720c */ /* 0x000fe200037c1270 */
[----:B------:R-:W-:Y:S01]  /*c2a0*/  FADD R50, R185, R24 ;  /* 0x00000018b9327221 */ /* 0x000fe20000000000 */
[----:B------:R-:W-:Y:S01]  /*c2b0*/  FADD R51, R14, R25 ;  /* 0x000000190e337221 */ /* 0x000fe20000000000 */
[----:B------:R-:W-:Y:S01]  /*c2c0*/  FADD R44, R187, R26 ;  /* 0x0000001abb2c7221 */ /* 0x000fe20000000000 */
[----:B------:R-:W-:Y:S01]  /*c2d0*/  FADD R45, R186, R27 ;  /* 0x0000001bba2d7221 */ /* 0x000fe20000000000 */
[----:B------:R-:W-:Y:S01]  /*c2e0*/  LEA R63, R63, UR37, 0x3 ;  /* 0x000000253f3f7c11 */ /* 0x000fe2000f8e18ff */
[----:B------:R-:W-:Y:S01]  /*c2f0*/  IMAD R62, R62, 0x220, R105 ;  /* 0x000002203e3e7824 */ /* 0x000fe200078e0269 */
[----:B------:R-:W-:Y:S06]  /*c300*/  @!P0 BRA `(.L_x_34) ;  /* 0x0000000800208947 */ /* 0x000fec0003800000 */
[CC--:B------:R-:W-:Y:S02]  /*c310*/  ISETP.LT.AND P0, PT, R65.reuse, R140.reuse, P6 ;  /* 0x0000008c4100720c */ /* 0x0c0fe40003701270 */
[----:B------:R-:W-:Y:S02]  /*c320*/  CS2R R24, SRZ ;  /* 0x0000000000187805 */ /* 0x000fe4000001ff00 */
[----:B------:R-:W-:Y:S02]  /*c330*/  ISETP.LT.AND P4, PT, R65, R140, P5 ;  /* 0x0000008c4100720c */ /* 0x000fe40002f81270 */
[----:B------:R-:W-:-:S07]  /*c340*/  CS2R R26, SRZ ;  /* 0x00000000001a7805 */ /* 0x000fce000001ff00 */
[----:B------:R-:W-:Y:S02]  /*c350*/  @P0 R2UR UR8, R180 ;  /* 0x00000000b40802ca */ /* 0x000fe400000e0000 */
[----:B------:R-:W-:Y:S02]  /*c360*/  @P0 R2UR UR9, R181 ;  /* 0x00000000b50902ca */ /* 0x000fe400000e0000 */
[----:B------:R-:W-:Y:S02]  /*c370*/  CS2R R20, SRZ ;  /* 0x0000000000147805 */ /* 0x000fe4000001ff00 */
[----:B------:R-:W-:-:S09]  /*c380*/  CS2R R22, SRZ ;  /* 0x0000000000167805 */ /* 0x000fd2000001ff00 */
[----:B------:R-:W2:Y:S01]  /*c390*/  @P0 LDG.E.LTC128B.128 R24, desc[UR8][R66.64] ;  /* 0x0000000842180981 */ /* 0x000ea2000c1e1d20 */
[----:B------:R-:W-:Y:S02]  /*c3a0*/  @P4 R2UR UR8, R180 ;  /* 0x00000000b40842ca */ /* 0x000fe400000e0000 */
[----:B------:R-:W-:-:S13]  /*c3b0*/  @P4 R2UR UR9, R181 ;  /* 0x00000000b50942ca */ /* 0x000fda00000e0000 */
[----:B------:R-:W3:Y:S01]  /*c3c0*/  @P4 LDG.E.LTC128B.128 R20, desc[UR8][R66.64+0x100] ;  /* 0x0001000842144981 */ /* 0x000ee2000c1e1d20 */
[----:B------:R-:W-:Y:S01]  /*c3d0*/  VIADD R5, R65, 0x8 ;  /* 0x0000000841057836 */ /* 0x000fe20000000000 */
[----:B------:R-:W-:Y:S02]  /*c3e0*/  CS2R R16, SRZ ;  /* 0x0000000000107805 */ /* 0x000fe4000001ff00 */
[----:B------:R-:W-:Y:S02]  /*c3f0*/  CS2R R18, SRZ ;  /* 0x0000000000127805 */ /* 0x000fe4000001ff00 */
[----:B------:R-:W-:Y:S02]  /*c400*/  CS2R R12, SRZ ;  /* 0x00000000000c7805 */ /* 0x000fe4000001ff00 */
[----:B------:R-:W-:Y:S02]  /*c410*/  CS2R R14, SRZ ;  /* 0x00000000000e7805 */ /* 0x000fe4000001ff00 */
[CC--:B------:R-:W-:Y:S01]  /*c420*/  ISETP.LT.AND P3, PT, R5.reuse, R140.reuse, P6 ;  /* 0x0000008c0500720c */ /* 0x0c0fe20003761270 */
[----:B------:R-:W-:Y:S01]  /*c430*/  IMAD.WIDE R68, R64, 0x20, R66 ;  /* 0x0000002040447825 */ /* 0x000fe200078e0242 */
[----:B------:R-:W-:-:S11]  /*c440*/  ISETP.LT.AND P2, PT, R5, R140, P5 ;  /* 0x0000008c0500720c */ /* 0x000fd60002f41270 */
[C---:B------:R-:W-:Y:S02]  /*c450*/  @P3 R2UR UR10, R180.reuse ;  /* 0x00000000b40a32ca */ /* 0x040fe400000e0000 */
[C---:B------:R-:W-:Y:S02]  /*c460*/  @P3 R2UR UR11, R181.reuse ;  /* 0x00000000b50b32ca */ /* 0x040fe400000e0000 */
[----:B------:R-:W-:Y:S02]  /*c470*/  @P2 R2UR UR8, R180 ;  /* 0x00000000b40822ca */ /* 0x000fe400000e0000 */
[----:B------:R-:W-:-:S09]  /*c480*/  @P2 R2UR UR9, R181 ;  /* 0x00000000b50922ca */ /* 0x000fd200000e0000 */
[----:B------:R-:W4:Y:S04]  /*c490*/  @P3 LDG.E.LTC128B.128 R16, desc[UR10][R68.64] ;  /* 0x0000000a44103981 */ /* 0x000f28000c1e1d20 */
[----:B------:R-:W5:Y:S01]  /*c4a0*/  @P2 LDG.E.LTC128B.128 R12, desc[UR8][R68.64+0x100] ;  /* 0x00010008440c2981 */ /* 0x000f62000c1e1d20 */
[----:B------:R-:W-:Y:S05]  /*c4b0*/  WARPSYNC.ALL ;  /* 0x0000000000007948 */ /* 0x000fea0003800000 */
[----:B------:R1:W-:Y:S01]  /*c4c0*/  STS.64 [R63+0x8a00], R46 ;  /* 0x008a002e3f007388 */ /* 0x0003e20000000a00 */
[C---:B------:R-:W-:Y:S01]  /*c4d0*/  @P0 R2UR UR8, R180.reuse ;  /* 0x00000000b40802ca */ /* 0x040fe200000e0000 */
[----:B------:R-:W-:Y:S01]  /*c4e0*/  VIADD R31, R65, 0x10 ;  /* 0x00000010411f7836 */ /* 0x000fe20000000000 */
[----:B------:R-:W-:Y:S01]  /*c4f0*/  @P0 R2UR UR9, R181 ;  /* 0x00000000b50902ca */ /* 0x000fe200000e0000 */
[----:B------:R-:W-:Y:S01]  /*c500*/  STS.64 [R63+0x8a20], R52 ;  /* 0x008a20343f007388 */ /* 0x000fe20000000a00 */
[----:B------:R-:W-:-:S02]  /*c510*/  @P4 R2UR UR12, R180 ;  /* 0x00000000b40c42ca */ /* 0x000fc400000e0000 */
[----:B------:R-:W-:Y:S01]  /*c520*/  @P4 R2UR UR13, R181 ;  /* 0x00000000b50d42ca */ /* 0x000fe200000e0000 */
[----:B------:R-:W-:Y:S01]  /*c530*/  STS.64 [R63+0x8a40], R56 ;  /* 0x008a40383f007388 */ /* 0x000fe20000000a00 */
[----:B------:R-:W-:-:S03]  /*c540*/  ISETP.LT.AND P1, PT, R31, R140, P6 ;  /* 0x0000008c1f00720c */ /* 0x000fc60003721270 */
[----:B------:R-:W-:Y:S01]  /*c550*/  STS.64 [R63+0x8a60], R28 ;  /* 0x008a601c3f007388 */ /* 0x000fe20000000a00 */
[----:B------:R-:W-:Y:S09]  /*c560*/  BAR.SYNC.DEFER_BLOCKING 0x0 ;  /* 0x0000000000007b1d */ /* 0x000ff20000010000 */
[----:B------:R-:W-:-:S02]  /*c570*/  @P1 R2UR UR10, R180 ;  /* 0x00000000b40a12ca */ /* 0x000fc400000e0000 */
[----:B------:R-:W-:Y:S01]  /*c580*/  @P1 R2UR UR11, R181 ;  /* 0x00000000b50b12ca */ /* 0x000fe200000e0000 */
[----:B-1----:R-:W-:Y:S01]  /*c590*/  IMAD.WIDE R46, R64, 0x20, R68 ;  /* 0x00000020402e7825 */ /* 0x002fe200078e0244 */
[----:B------:R-:W2:Y:S04]  /*c5a0*/  LDS.128 R4, [R62+UR37+0x8a00] ;  /* 0x008a00253e047984 */ /* 0x000ea80008000c00 */
[----:B------:R-:W3:Y:S01]  /*c5b0*/  LDS.128 R8, [R62+UR37+0x8b00] ;  /* 0x008b00253e087984 */ /* 0x000ee20008000c00 */
[----:B--2---:R-:W-:Y:S01]  /*c5c0*/  FADD R4, R4, R24 ;  /* 0x0000001804047221 */ /* 0x004fe20000000000 */
[----:B------:R-:W-:Y:S01]  /*c5d0*/  FADD R5, R5, R25 ;  /* 0x0000001905057221 */ /* 0x000fe20000000000 */
[----:B------:R-:W-:Y:S01]  /*c5e0*/  FADD R6, R6, R26 ;  /* 0x0000001a06067221 */ /* 0x000fe20000000000 */
[----:B------:R-:W-:-:S05]  /*c5f0*/  FADD R7, R7, R27 ;  /* 0x0000001b07077221 */ /* 0x000fca0000000000 */
[----:B------:R-:W-:Y:S01]  /*c600*/  @P0 STG.E.128 desc[UR8][R66.64], R4 ;  /* 0x0000000442000986 */ /* 0x000fe2000c101d08 */
[----:B------:R-:W-:Y:S01]  /*c610*/  ISETP.LT.AND P0, PT, R31, R140, P5 ;  /* 0x0000008c1f00720c */ /* 0x000fe20002f01270 */
[----:B---3--:R-:W-:Y:S01]  /*c620*/  FADD R28, R8, R20 ;  /* 0x00000014081c7221 */ /* 0x008fe20000000000 */
[----:B------:R-:W-:Y:S01]  /*c630*/  FADD R29, R9, R21 ;  /* 0x00000015091d7221 */ /* 0x000fe20000000000 */
[----:B------:R-:W-:Y:S01]  /*c640*/  FADD R30, R10, R22 ;  /* 0x000000160a1e7221 */ /* 0x000fe20000000000 */
[----:B------:R-:W-:-:S09]  /*c650*/  FADD R31, R11, R23 ;  /* 0x000000170b1f7221 */ /* 0x000fd20000000000 */
[C---:B------:R-:W-:Y:S01]  /*c660*/  @P0 R2UR UR8, R180.reuse ;  /* 0x00000000b40802ca */ /* 0x040fe200000e0000 */
[----:B------:R1:W-:Y:S01]  /*c670*/  @P4 STG.E.128 desc[UR12][R66.64+0x100], R28 ;  /* 0x0001001c42004986 */ /* 0x0003e2000c101d0c */
[----:B------:R-:W-:Y:S01]  /*c680*/  @P0 R2UR UR9, R181 ;  /* 0x00000000b50902ca */ /* 0x000fe200000e0000 */
[----:B------:R-:W-:Y:S06]  /*c690*/  BAR.SYNC.DEFER_BLOCKING 0x0 ;  /* 0x0000000000007b1d */ /* 0x000fec0000010000 */
[----:B------:R-:W-:Y:S04]  /*c6a0*/  STS.64 [R63+0x8a00], R40 ;  /* 0x008a00283f007388 */ /* 0x000fe80000000a00 */
[----:B------:R-:W-:Y:S04]  /*c6b0*/  STS.64 [R63+0x8a20], R48 ;  /* 0x008a20303f007388 */ /* 0x000fe80000000a00 */
[----:B------:R-:W2:Y:S04]  /*c6c0*/  @P1 LDG.E.LTC128B.128 R24, desc[UR10][R46.64] ;  /* 0x0000000a2e181981 */ /* 0x000ea8000c1e1d20 */
[----:B------:R-:W-:Y:S04]  /*c6d0*/  STS.64 [R63+0x8a40], R54 ;  /* 0x008a40363f007388 */ /* 0x000fe80000000a00 */
[----:B------:R-:W-:Y:S04]  /*c6e0*/  STS.64 [R63+0x8a60], R58 ;  /* 0x008a603a3f007388 */ /* 0x000fe80000000a00 */
[----:B------:R-:W3:Y:S01]  /*c6f0*/  @P0 LDG.E.LTC128B.128 R20, desc[UR8][R46.64+0x100] ;  /* 0x000100082e140981 */ /* 0x000ee2000c1e1d20 */
[C---:B------:R-:W-:Y:S01]  /*c700*/  @P3 R2UR UR12, R180.reuse ;  /* 0x00000000b40c32ca */ /* 0x040fe200000e0000 */
[----:B-1----:R-:W-:Y:S01]  /*c710*/  VIADD R29, R65, 0x18 ;  /* 0x00000018411d7836 */ /* 0x002fe20000000000 */
[C---:B------:R-:W-:Y:S01]  /*c720*/  @P3 R2UR UR13, R181.reuse ;  /* 0x00000000b50d32ca */ /* 0x040fe200000e0000 */
[----:B------:R-:W-:Y:S01]  /*c730*/  BAR.SYNC.DEFER_BLOCKING 0x0 ;  /* 0x0000000000007b1d */ /* 0x000fe20000010000 */
[----:B------:R-:W-:Y:S01]  /*c740*/  @P2 R2UR UR10, R180 ;  /* 0x00000000b40a22ca */ /* 0x000fe200000e0000 */
[----:B------:R-:W-:Y:S01]  /*c750*/  IMAD.WIDE R64, R64, 0x20, R46 ;  /* 0x0000002040407825 */ /* 0x000fe200078e022e */
[----:B------:R-:W-:-:S02]  /*c760*/  @P2 R2UR UR11, R181 ;  /* 0x00000000b50b22ca */ /* 0x000fc400000e0000 */
[CC--:B------:R-:W-:Y:S02]  /*c770*/  ISETP.LT.AND P6, PT, R29.reuse, R140.reuse, P6 ;  /* 0x0000008c1d00720c */ /* 0x0c0fe400037c1270 */
[----:B------:R-:W-:-:S11]  /*c780*/  ISETP.LT.AND P5, PT, R29, R140, P5 ;  /* 0x0000008c1d00720c */ /* 0x000fd60002fa1270 */
[----:B------:R-:W-:Y:S02]  /*c790*/  @P6 R2UR UR8, R180 ;  /* 0x00000000b40862ca */ /* 0x000fe400000e0000 */
[----:B------:R-:W-:Y:S01]  /*c7a0*/  @P6 R2UR UR9, R181 ;  /* 0x00000000b50962ca */ /* 0x000fe200000e0000 */
[----:B------:R-:W4:Y:S04]  /*c7b0*/  LDS.128 R8, [R62+UR37+0x8a00] ;  /* 0x008a00253e087984 */ /* 0x000f280008000c00 */
[----:B------:R-:W5:Y:S01]  /*c7c0*/  LDS.128 R4, [R62+UR37+0x8b00] ;  /* 0x008b00253e047984 */ /* 0x000f620008000c00 */
[----:B----4-:R-:W-:Y:S01]  /*c7d0*/  FADD R8, R8, R16 ;  /* 0x0000001008087221 */ /* 0x010fe20000000000 */
[----:B------:R-:W-:Y:S01]  /*c7e0*/  FADD R9, R9, R17 ;  /* 0x0000001109097221 */ /* 0x000fe20000000000 */
[----:B------:R-:W-:Y:S01]  /*c7f0*/  FADD R10, R10, R18 ;  /* 0x000000120a0a7221 */ /* 0x000fe20000000000 */
[----:B------:R-:W-:Y:S01]  /*c800*/  FADD R11, R11, R19 ;  /* 0x000000130b0b7221 */ /* 0x000fe20000000000 */
[----:B-----5:R-:W-:Y:S01]  /*c810*/  FADD R4, R4, R12 ;  /* 0x0000000c04047221 */ /* 0x020fe20000000000 */
[----:B------:R-:W-:Y:S01]  /*c820*/  FADD R5, R5, R13 ;  /* 0x0000000d05057221 */ /* 0x000fe20000000000 */
[----:B------:R-:W-:Y:S01]  /*c830*/  FADD R6, R6, R14 ;  /* 0x0000000e06067221 */ /* 0x000fe20000000000 */
[----:B------:R-:W-:Y:S01]  /*c840*/  FADD R7, R7, R15 ;  /* 0x0000000f07077221 */ /* 0x000fe20000000000 */
[----:B------:R-:W-:Y:S04]  /*c850*/  @P3 STG.E.128 desc[UR12][R68.64], R8 ;  /* 0x0000000844003986 */ /* 0x000fe8000c101d0c */
[----:B------:R-:W-:Y:S01]  /*c860*/  @P2 STG.E.128 desc[UR10][R68.64+0x100], R4 ;  /* 0x0001000444002986 */ /* 0x000fe2000c101d0a */
[----:B------:R-:W-:Y:S06]  /*c870*/  BAR.SYNC.DEFER_BLOCKING 0x0 ;  /* 0x0000000000007b1d */ /* 0x000fec0000010000 */
[----:B------:R-:W4:Y:S01]  /*c880*/  @P6 LDG.E.LTC128B.128 R16, desc[UR8][R64.64] ;  /* 0x0000000840106981 */ /* 0x000f22000c1e1d20 */
[----:B------:R-:W-:-:S02]  /*c890*/  @P5 R2UR UR8, R180 ;  /* 0x00000000b40852ca */ /* 0x000fc400000e0000 */
[----:B------:R-:W-:-:S13]  /*c8a0*/  @P5 R2UR UR9, R181 ;  /* 0x00000000b50952ca */ /* 0x000fda00000e0000 */
[----:B------:R-:W5:Y:S01]  /*c8b0*/  @P5 LDG.E.LTC128B.128 R12, desc[UR8][R64.64+0x100] ;  /* 0x00010008400c5981 */ /* 0x000f62000c1e1d20 */
[C---:B------:R-:W-:Y:S02]  /*c8c0*/  @P1 R2UR UR10, R180.reuse ;  /* 0x00000000b40a12ca */ /* 0x040fe400000e0000 */
[C---:B------:R-:W-:Y:S01]  /*c8d0*/  @P1 R2UR UR11, R181.reuse ;  /* 0x00000000b50b12ca */ /* 0x040fe200000e0000 */
[----:B------:R-:W-:Y:S01]  /*c8e0*/  STS.64 [R63+0x8a00], R36 ;  /* 0x008a00243f007388 */ /* 0x000fe20000000a00 */
[----:B------:R-:W-:Y:S02]  /*c8f0*/  @P0 R2UR UR8, R180 ;  /* 0x00000000b40802ca */ /* 0x000fe400000e0000 */
[----:B------:R-:W-:Y:S01]  /*c900*/  @P0 R2UR UR9, R181 ;  /* 0x00000000b50902ca */ /* 0x000fe200000e0000 */
[----:B------:R-:W-:Y:S04]  /*c910*/  STS.64 [R63+0x8a20], R32 ;  /* 0x008a20203f007388 */ /* 0x000fe80000000a00 */
[----:B------:R-:W-:Y:S04]  /*c920*/  STS.64 [R63+0x8a40], R42 ;  /* 0x008a402a3f007388 */ /* 0x000fe80000000a00 */
[----:B------:R-:W-:Y:S01]  /*c930*/  STS.64 [R63+0x8a60], R50 ;  /* 0x008a60323f007388 */ /* 0x000fe20000000a00 */
[----:B------:R-:W-:Y:S06]  /*c940*/  BAR.SYNC.DEFER_BLOCKING 0x0 ;  /* 0x0000000000007b1d */ /* 0x000fec0000010000 */
[----:B------:R-:W2:Y:S04]  /*c950*/  LDS.128 R8, [R62+UR37+0x8a00] ;  /* 0x008a00253e087984 */ /* 0x000ea80008000c00 */
[----:B------:R-:W3:Y:S01]  /*c960*/  LDS.128 R4, [R62+UR37+0x8b00] ;  /* 0x008b00253e047984 */ /* 0x000ee20008000c00 */
[----:B--2---:R-:W-:Y:S01]  /*c970*/  FADD R8, R8, R24 ;  /* 0x0000001808087221 */ /* 0x004fe20000000000 */
[----:B------:R-:W-:Y:S01]  /*c980*/  FADD R9, R9, R25 ;  /* 0x0000001909097221 */ /* 0x000fe20000000000 */
[----:B------:R-:W-:Y:S01]  /*c990*/  FADD R10, R10, R26 ;  /* 0x0000001a0a0a7221 */ /* 0x000fe20000000000 */
[----:B------:R-:W-:-:S05]  /*c9a0*/  FADD R11, R11, R27 ;  /* 0x0000001b0b0b7221 */ /* 0x000fca0000000000 */
[----:B------:R-:W-:Y:S01]  /*c9b0*/  @P1 STG.E.128 desc[UR10][R46.64], R8 ;  /* 0x000000082e001986 */ /* 0x000fe2000c101d0a */
[----:B---3--:R-:W-:Y:S01]  /*c9c0*/  FADD R4, R4, R20 ;  /* 0x0000001404047221 */ /* 0x008fe20000000000 */
[----:B------:R-:W-:Y:S01]  /*c9d0*/  FADD R5, R5, R21 ;  /* 0x0000001505057221 */ /* 0x000fe20000000000 */
[----:B------:R-:W-:Y:S01]  /*c9e0*/  FADD R6, R6, R22 ;  /* 0x0000001606067221 */ /* 0x000fe20000000000 */
[----:B------:R-:W-:-:S05]  /*c9f0*/  FADD R7, R7, R23 ;  /* 0x0000001707077221 */ /* 0x000fca0000000000 */
[----:B------:R-:W-:Y:S01]  /*ca00*/  @P0 STG.E.128 desc[UR8][R46.64+0x100], R4 ;  /* 0x000100042e000986 */ /* 0x000fe2000c101d08 */
[----:B------:R-:W-:Y:S02]  /*ca10*/  @P6 R2UR UR8, R180 ;  /* 0x00000000b40862ca */ /* 0x000fe400000e0000 */
[----:B------:R-:W-:Y:S01]  /*ca20*/  @P6 R2UR UR9, R181 ;  /* 0x00000000b50962ca */ /* 0x000fe200000e0000 */
[----:B------:R-:W-:Y:S06]  /*ca30*/  BAR.SYNC.DEFER_BLOCKING 0x0 ;  /* 0x0000000000007b1d */ /* 0x000fec0000010000 */
[----:B------:R-:W-:Y:S04]  /*ca40*/  STS.64 [R63+0x8a00], R2 ;  /* 0x008a00023f007388 */ /* 0x000fe80000000a00 */
[----:B------:R-:W-:Y:S04]  /*ca50*/  STS.64 [R63+0x8a20], R34 ;  /* 0x008a20223f007388 */ /* 0x000fe80000000a00 */
[----:B------:R-:W-:Y:S04]  /*ca60*/  STS.64 [R63+0x8a40], R38 ;  /* 0x008a40263f007388 */ /* 0x000fe80000000a00 */
[----:B------:R-:W-:Y:S01]  /*ca70*/  STS.64 [R63+0x8a60], R44 ;  /* 0x008a602c3f007388 */ /* 0x000fe20000000a00 */
[----:B------:R-:W-:Y:S06]  /*ca80*/  BAR.SYNC.DEFER_BLOCKING 0x0 ;  /* 0x0000000000007b1d */ /* 0x000fec0000010000 */
[----:B------:R-:W4:Y:S04]  /*ca90*/  LDS.128 R24, [R62+UR37+0x8a00] ;  /* 0x008a00253e187984 */ /* 0x000f280008000c00 */
[----:B------:R-:W5:Y:S01]  /*caa0*/  LDS.128 R20, [R62+UR37+0x8b00] ;  /* 0x008b00253e147984 */ /* 0x000f620008000c00 */
[----:B----4-:R-:W-:Y:S01]  /*cab0*/  FADD R24, R24, R16 ;  /* 0x0000001018187221 */ /* 0x010fe20000000000 */
[----:B------:R-:W-:Y:S01]  /*cac0*/  FADD R25, R25, R17 ;  /* 0x0000001119197221 */ /* 0x000fe20000000000 */
[----:B------:R-:W-:Y:S01]  /*cad0*/  FADD R26, R26, R18 ;  /* 0x000000121a1a7221 */ /* 0x000fe20000000000 */
[----:B------:R-:W-:-:S05]  /*cae0*/  FADD R27, R27, R19 ;  /* 0x000000131b1b7221 */ /* 0x000fca0000000000 */
[----:B------:R2:W-:Y:S01]  /*caf0*/  @P6 STG.E.128 desc[UR8][R64.64], R24 ;  /* 0x0000001840006986 */ /* 0x0005e2000c101d08 */
[----:B-----5:R-:W-:Y:S01]  /*cb00*/  FADD R20, R20, R12 ;  /* 0x0000000c14147221 */ /* 0x020fe20000000000 */
[----:B------:R-:W-:Y:S01]  /*cb10*/  FADD R21, R21, R13 ;  /* 0x0000000d15157221 */ /* 0x000fe20000000000 */
[----:B------:R-:W-:Y:S01]  /*cb20*/  FADD R22, R22, R14 ;  /* 0x0000000e16167221 */ /* 0x000fe20000000000 */
[----:B------:R-:W-:Y:S01]  /*cb30*/  FADD R23, R23, R15 ;  /* 0x0000000f17177221 */ /* 0x000fe20000000000 */
[----:B------:R-:W-:Y:S06]  /*cb40*/  @!P5 BRA `(.L_x_35) ;  /* 0x00000004001cd947 */ /* 0x000fec0003800000 */
[----:B------:R-:W-:Y:S02]  /*cb50*/  R2UR UR8, R180 ;  /* 0x00000000b40872ca */ /* 0x000fe400000e0000 */
[----:B------:R-:W-:-:S13]  /*cb60*/  R2UR UR9, R181 ;  /* 0x00000000b50972ca */ /* 0x000fda00000e0000 */
[----:B------:R3:W-:Y:S01]  /*cb70*/  STG.E.128 desc[UR8][R64.64+0x100], R20 ;  /* 0x0001001440007986 */ /* 0x0007e2000c101d08 */
[----:B------:R-:W-:Y:S05]  /*cb80*/  BRA `(.L_x_35) ;  /* 0x00000004000c7947 */ /* 0x000fea0003800000 */
.L_x_34:
[----:B------:R-:W-:Y:S05]  /*cb90*/  WARPSYNC.ALL ;  /* 0x0000000000007948 */ /* 0x000fea0003800000 */
[----:B------:R-:W-:Y:S01]  /*cba0*/  BAR.SYNC.DEFER_BLOCKING 0x0 ;  /* 0x0000000000007b1d */ /* 0x000fe20000010000 */
[C---:B------:R-:W-:Y:S01]  /*cbb0*/  VIADD R21, R65.reuse, 0x8 ;  /* 0x0000000841157836 */ /* 0x040fe20000000000 */
[CC--:B------:R-:W-:Y:S01]  /*cbc0*/  ISETP.LT.AND P1, PT, R65.reuse, R140.reuse, P6 ;  /* 0x0000008c4100720c */ /* 0x0c0fe20003721270 */
[C---:B------:R-:W-:Y:S01]  /*cbd0*/  VIADD R23, R65.reuse, 0x10 ;  /* 0x0000001041177836 */ /* 0x040fe20000000000 */
[CC--:B------:R-:W-:Y:S01]  /*cbe0*/  ISETP.LT.AND P0, PT, R65.reuse, R140.reuse, P5 ;  /* 0x0000008c4100720c */ /* 0x0c0fe20002f01270 */
[----:B------:R-:W-:Y:S01]  /*cbf0*/  VIADD R65, R65, 0x18 ;  /* 0x0000001841417836 */ /* 0x000fe20000000000 */
[----:B------:R-:W-:-:S02]  /*cc00*/  ISETP.LT.AND P3, PT, R21, R140, P6 ;  /* 0x0000008c1500720c */ /* 0x000fc40003761270 */
[----:B------:R-:W-:Y:S01]  /*cc10*/  ISETP.LT.AND P2, PT, R21, R140, P5 ;  /* 0x0000008c1500720c */ /* 0x000fe20002f41270 */
[----:B------:R-:W-:-:S06]  /*cc20*/  IMAD.WIDE R20, R64, 0x20, R66 ;  /* 0x0000002040147825 */ /* 0x000fcc00078e0242 */
[C---:B------:R-:W-:Y:S02]  /*cc30*/  @P1 R2UR UR14, R180.reuse ;  /* 0x00000000b40e12ca */ /* 0x040fe400000e0000 */
[C---:B------:R-:W-:Y:S02]  /*cc40*/  @P1 R2UR UR15, R181.reuse ;  /* 0x00000000b50f12ca */ /* 0x040fe400000e0000 */
[C---:B------:R-:W-:Y:S02]  /*cc50*/  @P0 R2UR UR12, R180.reuse ;  /* 0x00000000b40c02ca */ /* 0x040fe400000e0000 */
[C---:B------:R-:W-:Y:S02]  /*cc60*/  @P0 R2UR UR13, R181.reuse ;  /* 0x00000000b50d02ca */ /* 0x040fe400000e0000 */
[----:B------:R-:W-:Y:S01]  /*cc70*/  @P3 R2UR UR10, R180 ;  /* 0x00000000b40a32ca */ /* 0x000fe200000e0000 */
[----:B------:R-:W-:Y:S01]  /*cc80*/  STS.64 [R63+0x8a00], R46 ;  /* 0x008a002e3f007388 */ /* 0x000fe20000000a00 */
[----:B------:R-:W-:-:S02]  /*cc90*/  @P3 R2UR UR11, R181 ;  /* 0x00000000b50b32ca */ /* 0x000fc400000e0000 */
[----:B------:R-:W-:Y:S01]  /*cca0*/  @P2 R2UR UR8, R180 ;  /* 0x00000000b40822ca */ /* 0x000fe200000e0000 */
[----:B------:R-:W-:Y:S01]  /*ccb0*/  STS.64 [R63+0x8a20], R52 ;  /* 0x008a20343f007388 */ /* 0x000fe20000000a00 */
[----:B------:R-:W-:-:S03]  /*ccc0*/  @P2 R2UR UR9, R181 ;  /* 0x00000000b50922ca */ /* 0x000fc600000e0000 */
[----:B------:R-:W-:Y:S04]  /*ccd0*/  STS.64 [R63+0x8a40], R56 ;  /* 0x008a40383f007388 */ /* 0x000fe80000000a00 */
[----:B------:R-:W-:Y:S04]  /*cce0*/  STS.64 [R63+0x8a60], R28 ;  /* 0x008a601c3f007388 */ /* 0x000fe80000000a00 */
[----:B------:R-:W-:Y:S04]  /*ccf0*/  STS.64 [R63+0xac00], R40 ;  /* 0x00ac00283f007388 */ /* 0x000fe80000000a00 */
[----:B------:R-:W-:Y:S04]  /*cd00*/  STS.64 [R63+0xac20], R48 ;  /* 0x00ac20303f007388 */ /* 0x000fe80000000a00 */
[----:B------:R-:W-:Y:S04]  /*cd10*/  STS.64 [R63+0xac40], R54 ;  /* 0x00ac40363f007388 */ /* 0x000fe80000000a00 */
[----:B------:R-:W-:Y:S01]  /*cd20*/  STS.64 [R63+0xac60], R58 ;  /* 0x00ac603a3f007388 */ /* 0x000fe20000000a00 */
[----:B------:R-:W-:Y:S06]  /*cd30*/  BAR.SYNC.DEFER_BLOCKING 0x0 ;  /* 0x0000000000007b1d */ /* 0x000fec0000010000 */
[----:B------:R-:W1:Y:S04]  /*cd40*/  LDS.128 R16, [R62+UR37+0x8a00] ;  /* 0x008a00253e107984 */ /* 0x000e680008000c00 */
[----:B------:R-:W2:Y:S04]  /*cd50*/  LDS.128 R12, [R62+UR37+0x8b00] ;  /* 0x008b00253e0c7984 */ /* 0x000ea80008000c00 */
[----:B------:R-:W3:Y:S04]  /*cd60*/  LDS.128 R8, [R62+UR37+0xac00] ;  /* 0x00ac00253e087984 */ /* 0x000ee80008000c00 */
[----:B------:R-:W4:Y:S04]  /*cd70*/  LDS.128 R4, [R62+UR37+0xad00] ;  /* 0x00ad00253e047984 */ /* 0x000f280008000c00 */
[----:B-1----:R-:W-:Y:S01]  /*cd80*/  @P1 STG.E.128 desc[UR14][R66.64], R16 ;  /* 0x0000001042001986 */ /* 0x002fe2000c101d0e */
[----:B------:R-:W-:-:S02]  /*cd90*/  ISETP.LT.AND P1, PT, R23, R140, P6 ;  /* 0x0000008c1700720c */ /* 0x000fc40003721270 */
[-C--:B------:R-:W-:Y:S01]  /*cda0*/  ISETP.LT.AND P6, PT, R65, R140.reuse, P6 ;  /* 0x0000008c4100720c */ /* 0x080fe200037c1270 */
[----:B--2---:R-:W-:Y:S01]  /*cdb0*/  @P0 STG.E.128 desc[UR12][R66.64+0x100], R12 ;  /* 0x0001000c42000986 */ /* 0x004fe2000c101d0c */
[-C--:B------:R-:W-:Y:S02]  /*cdc0*/  ISETP.LT.AND P0, PT, R23, R140.reuse, P5 ;  /* 0x0000008c1700720c */ /* 0x080fe40002f01270 */
[----:B------:R-:W-:Y:S01]  /*cdd0*/  ISETP.LT.AND P5, PT, R65, R140, P5 ;  /* 0x0000008c4100720c */ /* 0x000fe20002fa1270 */
[----:B---3--:R-:W-:Y:S04]  /*cde0*/  @P3 STG.E.128 desc[UR10][R20.64], R8 ;  /* 0x0000000814003986 */ /* 0x008fe8000c101d0a */
[----:B----4-:R1:W-:Y:S02]  /*cdf0*/  @P2 STG.E.128 desc[UR8][R20.64+0x100], R4 ;  /* 0x0001000414002986 */ /* 0x0103e4000c101d08 */
[----:B------:R-:W-:Y:S01]  /*ce00*/  @P1 R2UR UR14, R180 ;  /* 0x00000000b40e12ca */ /* 0x000fe200000e0000 */
[----:B------:R-:W-:Y:S01]  /*ce10*/  BAR.SYNC.DEFER_BLOCKING 0x0 ;  /* 0x0000000000007b1d */ /* 0x000fe20000010000 */
[----:B------:R-:W-:-:S02]  /*ce20*/  @P1 R2UR UR15, R181 ;  /* 0x00000000b50f12ca */ /* 0x000fc400000e0000 */
[C---:B------:R-:W-:Y:S02]  /*ce30*/  @P0 R2UR UR12, R180.reuse ;  /* 0x00000000b40c02ca */ /* 0x040fe400000e0000 */
[C---:B------:R-:W-:Y:S02]  /*ce40*/  @P0 R2UR UR13, R181.reuse ;  /* 0x00000000b50d02ca */ /* 0x040fe400000e0000 */
[C---:B------:R-:W-:Y:S02]  /*ce50*/  @P6 R2UR UR10, R180.reuse ;  /* 0x00000000b40a62ca */ /* 0x040fe400000e0000 */
[C---:B------:R-:W-:Y:S02]  /*ce60*/  @P6 R2UR UR11, R181.reuse ;  /* 0x00000000b50b62ca */ /* 0x040fe400000e0000 */
[----:B------:R-:W-:Y:S02]  /*ce70*/  @P5 R2UR UR8, R180 ;  /* 0x00000000b40852ca */ /* 0x000fe400000e0000 */
[----:B------:R-:W-:Y:S01]  /*ce80*/  @P5 R2UR UR9, R181 ;  /* 0x00000000b50952ca */ /* 0x000fe200000e0000 */
[----:B------:R-:W-:Y:S04]  /*ce90*/  STS.64 [R63+0x8a00], R36 ;  /* 0x008a00243f007388 */ /* 0x000fe80000000a00 */
[----:B------:R-:W-:Y:S01]  /*cea0*/  STS.64 [R63+0x8a20], R32 ;  /* 0x008a20203f007388 */ /* 0x000fe20000000a00 */
[----:B-1----:R-:W-:-:S03]  /*ceb0*/  IMAD.WIDE R20, R64, 0x20, R20 ;  /* 0x0000002040147825 */ /* 0x002fc600078e0214 */
[----:B------:R-:W-:Y:S01]  /*cec0*/  STS.64 [R63+0x8a40], R42 ;  /* 0x008a402a3f007388 */ /* 0x000fe20000000a00 */
[----:B------:R-:W-:-:S03]  /*ced0*/  IMAD.WIDE R64, R64, 0x20, R20 ;  /* 0x0000002040407825 */ /* 0x000fc600078e0214 */
        /* <DEDUP_REMOVED lines=10> */
[----:B-1----:R1:W-:Y:S04]  /*cf80*/  @P1 STG.E.128 desc[UR14][R20.64], R16 ;  /* 0x0000001014001986 */ /* 0x0023e8000c101d0e */
[----:B--2---:R1:W-:Y:S04]  /*cf90*/  @P0 STG.E.128 desc[UR12][R20.64+0x100], R12 ;  /* 0x0001000c14000986 */ /* 0x0043e8000c101d0c */
[----:B---3--:R1:W-:Y:S04]  /*cfa0*/  @P6 STG.E.128 desc[UR10][R64.64], R8 ;  /* 0x0000000840006986 */ /* 0x0083e8000c101d0a */
[----:B----4-:R1:W-:Y:S02]  /*cfb0*/  @P5 STG.E.128 desc[UR8][R64.64+0x100], R4 ;  /* 0x0001000440005986 */ /* 0x0103e4000c101d08 */
.L_x_35:
[----:B------:R-:W-:Y:S05]  /*cfc0*/  BSYNC B0 ;  /* 0x0000000000007941 */ /* 0x000fea0003800000 */
.L_x_33:
[----:B------:R-:W4:Y:S01]  /*cfd0*/  LDC R52, c[0x0][0x2a0] ;  /* 0x0000a800ff347b82 */ /* 0x000f220000000800 */
[C---:B------:R-:W-:Y:S01]  /*cfe0*/  LOP3.LUT R2, R91.reuse, 0x18, RZ, 0xc0, !PT ;  /* 0x000000185b027812 */ /* 0x040fe200078ec0ff */
[----:B------:R-:W-:Y:S01]  /*cff0*/  IMAD.SHL.U32 R106, R106, 0x10, RZ ;  /* 0x000000106a6a7824 */ /* 0x000fe200078e00ff */
[----:B-1----:R-:W-:Y:S01]  /*d000*/  SHF.R.U32.HI R15, RZ, 0x4, R60 ;  /* 0x00000004ff0f7819 */ /* 0x002fe2000001163c */
[----:B------:R-:W-:Y:S01]  /*d010*/  IMAD.SHL.U32 R12, R91, 0x4, RZ ;  /* 0x000000045b0c7824 */ /* 0x000fe200078e00ff */
[----:B------:R-:W-:Y:S01]  /*d020*/  SHF.R.U32.HI R3, RZ, 0x3, R2 ;  /* 0x00000003ff037819 */ /* 0x000fe20000011602 */
[----:B------:R-:W-:Y:S01]  /*d030*/  IMAD.MOV.U32 R13, RZ, RZ, RZ ;  /* 0x000000ffff0d7224 */ /* 0x000fe200078e00ff */
[----:B------:R-:W-:Y:S05]  /*d040*/  WARPSYNC.ALL ;  /* 0x0000000000007948 */ /* 0x000fea0003800000 */
[----:B------:R-:W-:Y:S01]  /*d050*/  IMAD.IADD R16, R3, 0x1, R106 ;  /* 0x0000000103107824 */ /* 0x000fe200078e026a */
[----:B------:R-:W-:Y:S01]  /*d060*/  LOP3.LUT R12, R12, 0x1c, RZ, 0xc0, !PT ;  /* 0x0000001c0c0c7812 */ /* 0x000fe200078ec0ff */
[----:B------:R-:W-:Y:S01]  /*d070*/  ULDC UR4, c[0x0][0x2bc] ;  /* 0x0000af0000047ab9 */ /* 0x000fe20000000800 */
[----:B------:R-:W-:Y:S01]  /*d080*/  VIADD R6, R0, 0x3e ;  /* 0x0000003e00067836 */ /* 0x000fe20000000000 */
[----:B------:R-:W-:Y:S01]  /*d090*/  LOP3.LUT R7, R15, R104, RZ, 0x3c, !PT ;  /* 0x000000680f077212 */ /* 0x000fe200078e3cff */
[C---:B------:R-:W-:Y:S01]  /*d0a0*/  VIADD R10, R16.reuse, 0x4 ;  /* 0x00000004100a7836 */ /* 0x040fe20000000000 */
[CC--:B------:R-:W-:Y:S01]  /*d0b0*/  ISETP.GE.AND P1, PT, R16.reuse, R173.reuse, PT ;  /* 0x000000ad1000720c */ /* 0x0c0fe20003f26270 */
[C---:B------:R-:W-:Y:S01]  /*d0c0*/  VIADD R4, R16.reuse, 0x8 ;  /* 0x0000000810047836 */ /* 0x040fe20000000000 */
[----:B------:R-:W-:Y:S01]  /*d0d0*/  SHF.R.U32.HI R11, RZ, 0x3, R60 ;  /* 0x00000003ff0b7819 */ /* 0x000fe2000001163c */
[----:B------:R-:W-:Y:S01]  /*d0e0*/  VIADD R2, R16, 0xc ;  /* 0x0000000c10027836 */ /* 0x000fe20000000000 */
[-C--:B------:R-:W-:Y:S01]  /*d0f0*/  ISETP.GE.AND P6, PT, R10, R173.reuse, PT ;  /* 0x000000ad0a00720c */ /* 0x080fe20003fc6270 */
[----:B------:R-:W-:Y:S01]  /*d100*/  IMAD.IADD R61, R16, 0x1, -R61 ;  /* 0x00000001103d7824 */ /* 0x000fe200078e0a3d */
[----:B----4-:R-:W-:Y:S01]  /*d110*/  SHF.R.S32.HI R9, RZ, 0x1f, R52 ;  /* 0x0000001fff097819 */ /* 0x010fe20000011434 */
[----:B------:R-:W-:Y:S01]  /*d120*/  IMAD R5, R137, UR4, RZ ;  /* 0x0000000489057c24 */ /* 0x000fe2000f8e02ff */
[-C--:B------:R-:W-:Y:S01]  /*d130*/  ISETP.GE.AND P5, PT, R4, R173.reuse, PT ;  /* 0x000000ad0400720c */ /* 0x080fe20003fa6270 */
[----:B------:R-:W-:Y:S01]  /*d140*/  VIADD R4, R0, 0xffffffff ;  /* 0xffffffff00047836 */ /* 0x000fe20000000000 */
[----:B------:R-:W-:Y:S01]  /*d150*/  LEA.HI R9, R9, R52, RZ, 0x5 ;  /* 0x0000003409097211 */ /* 0x000fe200078f28ff */
[----:B------:R-:W-:Y:S01]  /*d160*/  IMAD.WIDE R18, R61, UR4, R12 ;  /* 0x000000043d127c25 */ /* 0x000fe2000f8e020c */
[----:B------:R-:W-:Y:S01]  /*d170*/  ISETP.GE.AND P4, PT, R2, R173, PT ;  /* 0x000000ad0200720c */ /* 0x000fe20003f86270 */
[----:B------:R-:W1:Y:S01]  /*d180*/  LDC R194, c[0x0][0x2c4] ;  /* 0x0000b100ffc27b82 */ /* 0x000e620000000800 */
[----:B------:R-:W-:Y:S01]  /*d190*/  LOP3.LUT R9, R9, 0xffffffe0, RZ, 0xc0, !PT ;  /* 0xffffffe009097812 */ /* 0x000fe200078ec0ff */
[----:B------:R-:W-:Y:S01]  /*d1a0*/  IMAD.SHL.U32 R15, R15, 0x8, RZ ;  /* 0x000000080f0f7824 */ /* 0x000fe200078e00ff */
[----:B------:R-:W-:Y:S01]  /*d1b0*/  LOP3.LUT R7, R7, 0x4, R60, 0xf8, !PT ;  /* 0x0000000407077812 */ /* 0x000fe200078ef83c */
[----:B------:R-:W-:Y:S01]  /*d1c0*/  VIADD R186, R61, 0x4 ;  /* 0x000000043dba7836 */ /* 0x000fe20000000000 */
[----:B------:R-:W-:Y:S01]  /*d1d0*/  SEL R8, RZ, 0xffffffff, P6 ;  /* 0xffffffffff087807 */ /* 0x000fe20003000000 */
[----:B------:R-:W-:Y:S01]  /*d1e0*/  IMAD.IADD R9, R52, 0x1, -R9 ;  /* 0x0000000134097824 */ /* 0x000fe200078e0a09 */
[----:B------:R-:W-:Y:S01]  /*d1f0*/  LOP3.LUT R11, R104, 0x1, R11, 0x78, !PT ;  /* 0x00000001680b7812 */ /* 0x000fe200078e780b */
[----:B------:R-:W-:Y:S01]  /*d200*/  IMAD R14, R16, 0x60, RZ ;  /* 0x00000060100e7824 */ /* 0x000fe200078e02ff */
[----:B------:R-:W-:Y:S01]  /*d210*/  LOP3.LUT R10, R91, 0x3, R10, 0x48, !PT ;  /* 0x000000035b0a7812 */ /* 0x000fe200078e480a */
[----:B------:R-:W-:Y:S01]  /*d220*/  IMAD.SHL.U32 R8, R8, 0x2, RZ ;  /* 0x0000000208087824 */ /* 0x000fe200078e00ff */
[----:B------:R-:W-:Y:S01]  /*d230*/  ISETP.NE.AND P0, PT, R9, RZ, PT ;  /* 0x000000ff0900720c */ /* 0x000fe20003f05270 */
[----:B------:R-:W4:Y:S01]  /*d240*/  LDC R192, c[0x0][0x2bc] ;  /* 0x0000af00ffc07b82 */ /* 0x000f220000000800 */
[----:B------:R-:W-:Y:S01]  /*d250*/  LOP3.LUT R15, R15, 0xfffffff8, R60, 0xe2, !PT ;  /* 0xfffffff80f0f7812 */ /* 0x000fe200078ee23c */
[----:B------:R-:W-:Y:S01]  /*d260*/  IMAD.U32 R188, RZ, RZ, UR37 ;  /* 0x00000025ffbc7e24 */ /* 0x000fe2000f8e00ff */
[----:B------:R-:W-:-:S02]  /*d270*/  SEL R9, R9, 0x20, P0 ;  /* 0x0000002009097807 */ /* 0x000fc40000000000 */
[----:B------:R-:W-:Y:S02]  /*d280*/  CS2R R184, SRZ ;  /* 0x0000000000b87805 */ /* 0x000fe4000001ff00 */
[----:B------:R-:W-:Y:S01]  /*d290*/  SEL R203, RZ, 0x8, P4 ;  /* 0x00000008ffcb7807 */ /* 0x000fe20002000000 */
[----:B------:R-:W-:Y:S01]  /*d2a0*/  VIADD R188, R188, 0x8a00 ;  /* 0x00008a00bcbc7836 */ /* 0x000fe20000000000 */
[C---:B------:R-:W-:Y:S01]  /*d2b0*/  VIMNMX R3, R9.reuse, R52, PT ;  /* 0x0000003409037248 */ /* 0x040fe20003fe0100 */
[----:B------:R-:W-:Y:S01]  /*d2c0*/  IMAD.SHL.U32 R70, R9, 0x4, RZ ;  /* 0x0000000409467824 */ /* 0x000fe200078e00ff */
[----:B------:R-:W-:Y:S01]  /*d2d0*/  R2UR UR10, R180 ;  /* 0x00000000b40a72ca */ /* 0x000fe200000e0000 */
[----:B------:R-:W-:Y:S01]  /*d2e0*/  IMAD.MOV.U32 R134, RZ, RZ, RZ ;  /* 0x000000ffff867224 */ /* 0x000fe200078e00ff */
[-C--:B------:R-:W-:Y:S01]  /*d2f0*/  ISETP.LT.AND P0, PT, R12, R3.reuse, !P1 ;  /* 0x000000030c00720c */ /* 0x080fe20004f01270 */
[----:B-1----:R-:W-:Y:S01]  /*d300*/  IMAD.WIDE R194, R194, 0x10, RZ ;  /* 0x00000010c2c27825 */ /* 0x002fe200078e02ff */
[----:B------:R-:W-:-:S02]  /*d310*/  ISETP.LT.AND P1, PT, R12, R3, !P6 ;  /* 0x000000030c00720c */ /* 0x000fc40007721270 */
[----:B------:R-:W-:Y:S02]  /*d320*/  CS2R R132, SRZ ;  /* 0x0000000000847805 */ /* 0x000fe4000001ff00 */
[CC--:B------:R-:W-:Y:S01]  /*d330*/  ISETP.LT.AND P2, PT, R12.reuse, R3.reuse, !P5 ;  /* 0x000000030c00720c */ /* 0x0c0fe20006f41270 */
[----:B------:R-:W-:Y:S01]  /*d340*/  IMAD.MOV.U32 R175, RZ, RZ, RZ ;  /* 0x000000ffffaf7224 */ /* 0x000fe200078e00ff */
[----:B------:R-:W-:Y:S02]  /*d350*/  SEL R2, RZ, 0x1, !P0 ;  /* 0x00000001ff027807 */ /* 0x000fe40004000000 */
[----:B------:R-:W-:Y:S02]  /*d360*/  CS2R R130, SRZ ;  /* 0x0000000000827805 */ /* 0x000fe4000001ff00 */
[----:B------:R-:W-:Y:S02]  /*d370*/  ISETP.LT.AND P3, PT, R12, R3, !P4 ;  /* 0x000000030c00720c */ /* 0x000fe40006761270 */
[----:B------:R-:W-:-:S02]  /*d380*/  CS2R R128, SRZ ;  /* 0x0000000000807805 */ /* 0x000fc4000001ff00 */
[----:B------:R-:W-:Y:S02]  /*d390*/  ISETP.GE.AND P6, PT, R16, R173, PT ;  /* 0x000000ad1000720c */ /* 0x000fe40003fc6270 */
[----:B------:R-:W-:Y:S02]  /*d3a0*/  CS2R R126, SRZ ;  /* 0x00000000007e7805 */ /* 0x000fe4000001ff00 */
[----:B------:R-:W-:Y:S01]  /*d3b0*/  P2R R2, PR, R2, 0xf ;  /* 0x0000000f02027803 */ /* 0x000fe20000000000 */
[----:B----4-:R-:W-:Y:S01]  /*d3c0*/  IMAD.WIDE R192, R192, 0x10, RZ ;  /* 0x00000010c0c07825 */ /* 0x010fe200078e02ff */
[----:B------:R-:W-:Y:S02]  /*d3d0*/  ISETP.GE.U32.AND P1, PT, R4, 0x20, PT ;  /* 0x000000200400780c */ /* 0x000fe40003f26070 */
[----:B------:R-:W-:Y:S01]  /*d3e0*/  CS2R R124, SRZ ;  /* 0x00000000007c7805 */ /* 0x000fe2000001ff00 */
[----:B------:R-:W1:Y:S01]  /*d3f0*/  LDC R4, c[0x0][0x2c4] ;  /* 0x0000b100ff047b82 */ /* 0x000e620000000800 */
[----:B------:R-:W-:-:S02]  /*d400*/  ISETP.GE.AND P0, PT, R0, 0x1, PT ;  /* 0x000000010000780c */ /* 0x000fc40003f06270 */
[----:B------:R-:W-:Y:S02]  /*d410*/  CS2R R122, SRZ ;  /* 0x00000000007a7805 */ /* 0x000fe4000001ff00 */
[----:B------:R-:W-:Y:S02]  /*d420*/  LOP3.LUT R0, R60, 0xf, RZ, 0xc0, !PT ;  /* 0x0000000f3c007812 */ /* 0x000fe400078ec0ff */
[----:B------:R-:W-:Y:S02]  /*d430*/  CS2R R120, SRZ ;  /* 0x0000000000787805 */ /* 0x000fe4000001ff00 */
[----:B------:R-:W-:Y:S02]  /*d440*/  ISETP.GE.U32.AND P2, PT, R6, 0x3f, PT ;  /* 0x0000003f0600780c */ /* 0x000fe40003f46070 */
[----:B------:R-:W-:Y:S02]  /*d450*/  CS2R R118, SRZ ;  /* 0x0000000000767805 */ /* 0x000fe4000001ff00 */
[----:B------:R-:W-:Y:S01]  /*d460*/  IADD3 R6, P3, R18, R5, RZ ;  /* 0x0000000512067210 */ /* 0x000fe20007f7e0ff */
[----:B------:R-:W-:Y:S01]  /*d470*/  IMAD R0, R0, 0x18, R7 ;  /* 0x0000001800007824 */ /* 0x000fe200078e0207 */
[----:B------:R-:W-:-:S02]  /*d480*/  LOP3.LUT R60, R11, 0x4, R60, 0xf8, !PT ;  /* 0x000000040b3c7812 */ /* 0x000fc400078ef83c */
[----:B------:R-:W-:Y:S02]  /*d490*/  CS2R R116, SRZ ;  /* 0x0000000000747805 */ /* 0x000fe4000001ff00 */
[----:B------:R-:W-:Y:S02]  /*d4a0*/  LEA.HI.X.SX32 R5, R5, R19, 0x1, P3 ;  /* 0x0000001305057211 */ /* 0x000fe400018f0eff */
[----:B------:R-:W-:Y:S02]  /*d4b0*/  CS2R R114, SRZ ;  /* 0x0000000000727805 */ /* 0x000fe4000001ff00 */
[----:B------:R-:W-:Y:S01]  /*d4c0*/  SEL R11, RZ, 0x1, P6 ;  /* 0x00000001ff0b7807 */ /* 0x000fe20003000000 */
[----:B------:R-:W-:Y:S01]  /*d4d0*/  IMAD R15, R15, 0x18, R60 ;  /* 0x000000180f0f7824 */ /* 0x000fe200078e023c */
[----:B------:R-:W-:Y:S02]  /*d4e0*/  LOP3.LUT R7, R10, 0x4, R91, 0xf4, !PT ;  /* 0x000000040a077812 */ /* 0x000fe400078ef45b */
[----:B------:R-:W-:-:S02]  /*d4f0*/  CS2R R112, SRZ ;  /* 0x0000000000707805 */ /* 0x000fc4000001ff00 */
[----:B------:R-:W-:Y:S02]  /*d500*/  LEA R10, P3, R6, R161, 0x2 ;  /* 0x000000a1060a7211 */ /* 0x000fe400078610ff */
[----:B------:R-:W-:Y:S02]  /*d510*/  CS2R R110, SRZ ;  /* 0x00000000006e7805 */ /* 0x000fe4000001ff00 */
[----:B------:R-:W-:Y:S01]  /*d520*/  LOP3.LUT R8, R8, 0x2, R11, 0xe2, !PT ;  /* 0x0000000208087812 */ /* 0x000fe200078ee20b */
[----:B------:R-:W-:Y:S01]  /*d530*/  IMAD R7, R7, 0x4, R14 ;  /* 0x0000000407077824 */ /* 0x000fe200078e020e */
[----:B------:R-:W-:Y:S02]  /*d540*/  LEA.HI.X R11, R6, R160, R5, 0x2, P3 ;  /* 0x000000a0060b7211 */ /* 0x000fe400018f1405 */
[----:B------:R-:W-:Y:S02]  /*d550*/  CS2R R108, SRZ ;  /* 0x00000000006c7805 */ /* 0x000fe4000001ff00 */
[----:B------:R-:W-:-:S02]  /*d560*/  SEL R6, RZ, 0x4, P5 ;  /* 0x00000004ff067807 */ /* 0x000fc40002800000 */
[----:B------:R-:W-:Y:S02]  /*d570*/  CS2R R190, SRZ ;  /* 0x0000000000be7805 */ /* 0x000fe4000001ff00 */
[----:B------:R-:W-:Y:S02]  /*d580*/  ISETP.GE.AND P5, PT, R186, R140, PT ;  /* 0x0000008cba00720c */ /* 0x000fe40003fa6270 */
[----:B------:R-:W-:Y:S02]  /*d590*/  CS2R R36, SRZ ;  /* 0x0000000000247805 */ /* 0x000fe4000001ff00 */
[----:B------:R-:W-:Y:S01]  /*d5a0*/  LOP3.LUT R18, R91, 0x3, R16, 0x48, !PT ;  /* 0x000000035b127812 */ /* 0x000fe200078e4810 */
[----:B-1----:R-:W-:Y:S01]  /*d5b0*/  IMAD.WIDE R16, R16, R4, R12 ;  /* 0x0000000410107225 */ /* 0x002fe200078e020c */
[----:B------:R-:W-:Y:S02]  /*d5c0*/  SEL R204, RZ, 0xffffffff, P5 ;  /* 0xffffffffffcc7807 */ /* 0x000fe40002800000 */
[----:B------:R-:W-:-:S02]  /*d5d0*/  CS2R R38, SRZ ;  /* 0x0000000000267805 */ /* 0x000fc4000001ff00 */
[----:B------:R-:W-:Y:S01]  /*d5e0*/  ISETP.GE.AND P3, PT, R61, R140, PT ;  /* 0x0000008c3d00720c */ /* 0x000fe20003f66270 */
[----:B------:R-:W-:Y:S01]  /*d5f0*/  IMAD R4, R141, R4, RZ ;  /* 0x000000048d047224 */ /* 0x000fe200078e02ff */
[----:B------:R-:W-:Y:S01]  /*d600*/  LOP3.LUT R189, R18, 0x4, R91, 0xf8, !PT ;  /* 0x0000000412bd7812 */ /* 0x000fe200078ef85b */
[----:B------:R-:W-:Y:S01]  /*d610*/  IMAD.SHL.U32 R204, R204, 0x2, RZ ;  /* 0x00000002cccc7824 */ /* 0x000fe200078e00ff */
[----:B------:R-:W-:Y:S01]  /*d620*/  SEL R5, RZ, 0x1, P3 ;  /* 0x00000001ff057807 */ /* 0x000fe20001800000 */
[----:B------:R-:W-:Y:S01]  /*d630*/  IMAD R13, R61, 0x60, RZ ;  /* 0x000000603d0d7824 */ /* 0x000fe200078e02ff */
[----:B------:R-:W-:Y:S01]  /*d640*/  SEL R2, R2, RZ, P2 ;  /* 0x000000ff02027207 */ /* 0x000fe20001000000 */
[----:B------:R-:W-:Y:S01]  /*d650*/  IMAD R189, R189, 0x4, R14 ;  /* 0x00000004bdbd7824 */ /* 0x000fe200078e020e */
[----:B------:R-:W-:Y:S02]  /*d660*/  LOP3.LUT R203, R203, R6, R8, 0xfe, !PT ;  /* 0x00000006cbcb7212 */ /* 0x000fe400078efe08 */
[----:B------:R-:W-:-:S02]  /*d670*/  CS2R R32, SRZ ;  /* 0x0000000000207805 */ /* 0x000fc4000001ff00 */
[----:B------:R-:W-:Y:S01]  /*d680*/  LOP3.LUT R204, R204, 0x2, R5, 0xe2, !PT ;  /* 0x00000002cccc7812 */ /* 0x000fe200078ee205 */
[----:B------:R-:W-:Y:S01]  /*d690*/  IMAD.SHL.U32 R6, R2, 0x10, RZ ;  /* 0x0000001002067824 */ /* 0x000fe200078e00ff */
[----:B------:R-:W-:Y:S01]  /*d6a0*/  IADD3 R5, P4, R4, R16, RZ ;  /* 0x0000001004057210 */ /* 0x000fe20007f9e0ff */
[----:B------:R-:W-:Y:S01]  /*d6b0*/  IMAD.SHL.U32 R8, R2, 0x8, RZ ;  /* 0x0000000802087824 */ /* 0x000fe200078e00ff */
[C---:B------:R-:W-:Y:S02]  /*d6c0*/  LOP3.LUT R14, R91.reuse, 0x3, R61, 0x48, !PT ;  /* 0x000000035b0e7812 */ /* 0x040fe400078e483d */
[----:B------:R-:W-:Y:S02]  /*d6d0*/  CS2R R34, SRZ ;  /* 0x0000000000227805 */ /* 0x000fe4000001ff00 */
[----:B------:R-:W-:Y:S02]  /*d6e0*/  LOP3.LUT R186, R91, 0x3, R186, 0x48, !PT ;  /* 0x000000035bba7812 */ /* 0x000fe400078e48ba */
[----:B------:R-:W-:-:S02]  /*d6f0*/  CS2R R28, SRZ ;  /* 0x00000000001c7805 */ /* 0x000fc4000001ff00 */
[----:B------:R-:W-:Y:S02]  /*d700*/  ISETP.LT.AND P5, PT, R12, R3, !P5 ;  /* 0x000000030c00720c */ /* 0x000fe40006fa1270 */
[----:B------:R-:W-:Y:S02]  /*d710*/  CS2R R30, SRZ ;  /* 0x00000000001e7805 */ /* 0x000fe4000001ff00 */
[----:B------:R-:W-:Y:S02]  /*d720*/  LEA.HI.X.SX32 R4, R4, R17, 0x1, P4 ;  /* 0x0000001104047211 */ /* 0x000fe400020f0eff */
[----:B---3--:R-:W-:Y:S02]  /*d730*/  CS2R R22, SRZ ;  /* 0x0000000000167805 */ /* 0x008fe4000001ff00 */
[----:B------:R-:W-:Y:S02]  /*d740*/  LOP3.LUT R14, R14, 0x4, R91, 0xf8, !PT ;  /* 0x000000040e0e7812 */ /* 0x000fe400078ef85b */
[----:B--2---:R-:W-:-:S02]  /*d750*/  CS2R R24, SRZ ;  /* 0x0000000000187805 */ /* 0x004fc4000001ff00 */
[----:B------:R-:W-:Y:S02]  /*d760*/  LOP3.LUT R186, R186, 0x4, R91, 0xf4, !PT ;  /* 0x00000004baba7812 */ /* 0x000fe400078ef45b */
[----:B------:R-:W-:Y:S02]  /*d770*/  CS2R R26, SRZ ;  /* 0x00000000001a7805 */ /* 0x000fe4000001ff00 */
[----:B------:R-:W-:Y:S01]  /*d780*/  ISETP.LT.AND P3, PT, R12, R3, !P3 ;  /* 0x000000030c00720c */ /* 0x000fe20005f61270 */
[--C-:B------:R-:W-:Y:S01]  /*d790*/  IMAD R187, R14, 0x4, R13.reuse ;  /* 0x000000040ebb7824 */ /* 0x100fe200078e020d */
[----:B------:R-:W-:Y:S01]  /*d7a0*/  LOP3.LUT P4, RZ, R6, 0x10, RZ, 0xc0, !PT ;  /* 0x0000001006ff7812 */ /* 0x000fe2000788c0ff */
[----:B------:R-:W-:Y:S01]  /*d7b0*/  IMAD R186, R186, 0x4, R13 ;  /* 0x00000004baba7824 */ /* 0x000fe200078e020d */
[----:B------:R-:W-:Y:S01]  /*d7c0*/  SEL R6, RZ, 0xffffffff, !P5 ;  /* 0xffffffffff067807 */ /* 0x000fe20006800000 */
[----:B------:R-:W-:Y:S01]  /*d7d0*/  IMAD.MOV.U32 R14, RZ, RZ, RZ ;  /* 0x000000ffff0e7224 */ /* 0x000fe200078e00ff */
[----:B------:R-:W-:-:S02]  /*d7e0*/  LEA R12, P5, R5, R157, 0x2 ;  /* 0x0000009d050c7211 */ /* 0x000fc400078a10ff */
[----:B------:R-:W-:Y:S01]  /*d7f0*/  SEL R3, RZ, 0x1, !P3 ;  /* 0x00000001ff037807 */ /* 0x000fe20005800000 */
[----:B------:R-:W-:Y:S01]  /*d800*/  IMAD.SHL.U32 R6, R6, 0x2, RZ ;  /* 0x0000000206067824 */ /* 0x000fe200078e00ff */
[C---:B------:R-:W-:Y:S02]  /*d810*/  R2UR UR11, R181.reuse ;  /* 0x00000000b50b72ca */ /* 0x040fe400000e0000 */
[----:B------:R-:W-:Y:S02]  /*d820*/  LOP3.LUT P3, RZ, R8, 0x10, RZ, 0xc0, !PT ;  /* 0x0000001008ff7812 */ /* 0x000fe4000786c0ff */
[----:B------:R-:W-:Y:S02]  /*d830*/  R2UR UR8, R180 ;  /* 0x00000000b40872ca */ /* 0x000fe400000e0000 */
[----:B------:R-:W-:Y:S02]  /*d840*/  R2UR UR9, R181 ;  /* 0x00000000b50972ca */ /* 0x000fe400000e0000 */
[----:B------:R-:W-:Y:S01]  /*d850*/  LEA.HI.X R13, R5, R156, R4, 0x2, P5 ;  /* 0x0000009c050d7211 */ /* 0x000fe200028f1404 */
[----:B------:R-:W-:Y:S01]  /*d860*/  IMAD.SHL.U32 R4, R2, 0x4, RZ ;  /* 0x0000000402047824 */ /* 0x000fe200078e00ff */
[----:B------:R-:W-:Y:S01]  /*d870*/  IADD3 R20, P5, R194, R12, RZ ;  /* 0x0000000cc2147210 */ /* 0x000fe20007fbe0ff */
[----:B------:R-:W-:Y:S01]  /*d880*/  IMAD.SHL.U32 R2, R2, 0x2, RZ ;  /* 0x0000000202027824 */ /* 0x000fe200078e00ff */
[----:B------:R-:W-:Y:S01]  /*d890*/  LEA R5, R189, UR37, 0x2 ;  /* 0x00000025bd057c11 */ /* 0x000fe2000f8e10ff */
[----:B------:R-:W-:Y:S01]  /*d8a0*/  BAR.SYNC.DEFER_BLOCKING 0x0 ;  /* 0x0000000000007b1d */ /* 0x000fe20000010000 */
[----:B------:R-:W-:Y:S01]  /*d8b0*/  LOP3.LUT P6, RZ, R4, 0x10, RZ, 0xc0, !PT ;  /* 0x0000001004ff7812 */ /* 0x000fe200078cc0ff */
[----:B------:R-:W-:Y:S01]  /*d8c0*/  IMAD.X R21, R195, 0x1, R13, P5 ;  /* 0x00000001c3157824 */ /* 0x000fe200028e060d */
[----:B------:R-:W-:Y:S01]  /*d8d0*/  LEA R4, R7, UR37, 0x2 ;  /* 0x0000002507047c11 */ /* 0x000fe2000f8e10ff */
[--C-:B------:R-:W-:Y:S01]  /*d8e0*/  IMAD R189, R189, 0x4, R188.reuse ;  /* 0x00000004bdbd7824 */ /* 0x100fe200078e02bc */
[----:B------:R-:W-:Y:S01]  /*d8f0*/  SEL R203, R203, RZ, P1 ;  /* 0x000000ffcbcb7207 */ /* 0x000fe20000800000 */
[----:B------:R-:W-:Y:S01]  /*d900*/  IMAD R188, R7, 0x4, R188 ;  /* 0x0000000407bc7824 */ /* 0x000fe200078e02bc */
[----:B------:R-:W-:-:S02]  /*d910*/  LOP3.LUT R3, R6, 0x2, R3, 0xe2, !PT ;  /* 0x0000000206037812 */ /* 0x000fc400078ee203 */
[----:B------:R-:W-:Y:S01]  /*d920*/  LOP3.LUT P5, RZ, R2, 0x10, RZ, 0xc0, !PT ;  /* 0x0000001002ff7812 */ /* 0x000fe200078ac0ff */
[----:B------:R-:W-:Y:S01]  /*d930*/  IMAD.SHL.U32 R2, R203, 0x10, RZ ;  /* 0x00000010cb027824 */ /* 0x000fe200078e00ff */
[----:B------:R-:W-:Y:S01]  /*d940*/  SEL R6, R3, RZ, P2 ;  /* 0x000000ff03067207 */ /* 0x000fe20001000000 */
[----:B------:R-:W-:Y:S01]  /*d950*/  IMAD.SHL.U32 R3, R203, 0x8, RZ ;  /* 0x00000008cb037824 */ /* 0x000fe200078e00ff */
[----:B------:R-:W-:Y:S02]  /*d960*/  SEL R204, R204, RZ, P1 ;  /* 0x000000ffcccc7207 */ /* 0x000fe40000800000 */
[----:B------:R-:W-:Y:S02]  /*d970*/  IADD3 R68, P1, R12, R70, RZ ;  /* 0x000000460c447210 */ /* 0x000fe40007f3e0ff */
[----:B------:R-:W-:Y:S02]  /*d980*/  R2UR UR12, R180 ;  /* 0x00000000b40c72ca */ /* 0x000fe400000e0000 */
[----:B------:R-:W-:-:S02]  /*d990*/  R2UR UR13, R181 ;  /* 0x00000000b50d72ca */ /* 0x000fc400000e0000 */
[----:B------:R-:W-:Y:S02]  /*d9a0*/  R2UR UR14, R180 ;  /* 0x00000000b40e72ca */ /* 0x000fe400000e0000 */
[C---:B------:R-:W-:Y:S01]  /*d9b0*/  R2UR UR15, R181.reuse ;  /* 0x00000000b50f72ca */ /* 0x040fe200000e0000 */
[----:B------:R-:W-:Y:S01]  /*d9c0*/  @!PT LDS RZ, [RZ] ;  /* 0x00000000fffff984 */ /* 0x000fe20000000800 */
[----:B------:R-:W-:Y:S01]  /*d9d0*/  @!PT LDS RZ, [RZ] ;  /* 0x00000000fffff984 */ /* 0x000fe20000000800 */
[----:B------:R-:W-:Y:S01]  /*d9e0*/  @!PT LDS RZ, [RZ] ;  /* 0x00000000fffff984 */ /* 0x000fe20000000800 */
[----:B------:R-:W-:Y:S01]  /*d9f0*/  LDGSTS.E.BYPASS.LTC128B.128 [R5+0x8a00], desc[UR10][R12.64], P4 ;  /* 0x08a000000c057fae */ /* 0x000fe2000a101d4a */
[----:B------:R-:W-:Y:S01]  /*da00*/  LOP3.LUT P4, RZ, R2, 0x10, RZ, 0xc0, !PT ;  /* 0x0000001002ff7812 */ /* 0x000fe2000788c0ff */
[----:B------:R-:W-:Y:S01]  /*da10*/  IMAD.SHL.U32 R2, R6, 0x10, RZ ;  /* 0x0000001006027824 */ /* 0x000fe200078e00ff */
[C---:B------:R-:W-:Y:S01]  /*da20*/  R2UR UR10, R180.reuse ;  /* 0x00000000b40a72ca */ /* 0x040fe200000e0000 */
[----:B------:R1:W-:Y:S01]  /*da30*/  LDGSTS.E.BYPASS.LTC128B.128 [R4+0x9000], desc[UR8][R20.64], P3 ;  /* 0x0900000014047fae */ /* 0x0003e20009901d48 */
[----:B------:R-:W-:Y:S01]  /*da40*/  R2UR UR8, R180 ;  /* 0x00000000b40872ca */ /* 0x000fe200000e0000 */
[----:B------:R-:W-:Y:S01]  /*da50*/  IMAD.SHL.U32 R6, R6, 0x8, RZ ;  /* 0x0000000806067824 */ /* 0x000fe200078e00ff */
[----:B------:R-:W-:-:S02]  /*da60*/  R2UR UR9, R181 ;  /* 0x00000000b50972ca */ /* 0x000fc400000e0000 */
[----:B------:R-:W-:Y:S02]  /*da70*/  IADD3 R18, P3, R194, R20, RZ ;  /* 0x00000014c2127210 */ /* 0x000fe40007f7e0ff */
[----:B------:R-:W-:-:S03]  /*da80*/  R2UR UR11, R181 ;  /* 0x00000000b50b72ca */ /* 0x000fc600000e0000 */
[----:B------:R-:W-:Y:S01]  /*da90*/  IMAD.X R19, R195, 0x1, R21, P3 ;  /* 0x00000001c3137824 */ /* 0x000fe200018e0615 */
[----:B------:R-:W-:-:S05]  /*daa0*/  IADD3 R16, P3, R194, R18, RZ ;  /* 0x00000012c2107210 */ /* 0x000fca0007f7e0ff */
[----:B------:R2:W-:Y:S01]  /*dab0*/  LDGSTS.E.BYPASS.LTC128B.128 [R5+0x9600], desc[UR8][R18.64], P6 ;  /* 0x0960000012057fae */ /* 0x0005e2000b101d48 */
[----:B------:R-:W-:Y:S01]  /*dac0*/  LOP3.LUT P6, RZ, R2, 0x10, RZ, 0xc0, !PT ;  /* 0x0000001002ff7812 */ /* 0x000fe200078cc0ff */
[----:B------:R-:W-:Y:S01]  /*dad0*/  IMAD.SHL.U32 R2, R203, 0x4, RZ ;  /* 0x00000004cb027824 */ /* 0x000fe200078e00ff */
[----:B------:R-:W-:Y:S01]  /*dae0*/  R2UR UR8, R180 ;  /* 0x00000000b40872ca */ /* 0x000fe200000e0000 */
[----:B------:R-:W-:Y:S01]  /*daf0*/  IMAD.X R17, R195, 0x1, R19, P3 ;  /* 0x00000001c3117824 */ /* 0x000fe200018e0613 */
[----:B------:R-:W-:Y:S02]  /*db00*/  R2UR UR9, R181 ;  /* 0x00000000b50972ca */ /* 0x000fe400000e0000 */
[----:B------:R-:W-:Y:S02]  /*db10*/  LOP3.LUT P2, RZ, R2, 0x10, RZ, 0xc0, !PT ;  /* 0x0000001002ff7812 */ /* 0x000fe4000784c0ff */
[----:B------:R-:W-:Y:S01]  /*db20*/  SHF.R.S32.HI R2, RZ, 0x1f, R9 ;  /* 0x0000001fff027819 */ /* 0x000fe20000011409 */
[----:B------:R3:W-:Y:S01]  /*db30*/  LDGSTS.E.BYPASS.LTC128B.128 [R4+0x9c00], desc[UR10][R16.64], P5 ;  /* 0x09c0000010047fae */ /* 0x0007e2000a901d4a */
[----:B------:R-:W-:-:S02]  /*db40*/  LOP3.LUT P3, RZ, R3, 0x10, RZ, 0xc0, !PT ;  /* 0x0000001003ff7812 */ /* 0x000fc4000786c0ff */
[----:B-1----:R-:W-:Y:S02]  /*db50*/  CS2R R20, SRZ ;  /* 0x0000000000147805 */ /* 0x002fe4000001ff00 */
[----:B------:R-:W-:Y:S02]  /*db60*/  SHF.L.U64.HI R2, R9, 0x2, R2 ;  /* 0x0000000209027819 */ /* 0x000fe40000010202 */
[----:B------:R-:W-:Y:S02]  /*db70*/  LEA R3, R187, UR37, 0x2 ;  /* 0x00000025bb037c11 */ /* 0x000fe4000f8e10ff */
[----:B------:R-:W-:Y:S01]  /*db80*/  LOP3.LUT P5, RZ, R6, 0x10, RZ, 0xc0, !PT ;  /* 0x0000001006ff7812 */ /* 0x000fe200078ac0ff */
[--C-:B------:R-:W-:Y:S01]  /*db90*/  IMAD.X R69, R13, 0x1, R2.reuse, P1 ;  /* 0x000000010d457824 */ /* 0x100fe200008e0602 */
[----:B------:R-:W-:Y:S01]  /*dba0*/  IADD3 R70, P1, R10, R70, RZ ;  /* 0x000000460a467210 */ /* 0x000fe20007f3e0ff */
[----:B------:R1:W-:Y:S01]  /*dbb0*/  LDGSTS.E.BYPASS.LTC128B.128 [R3+0x14a00], desc[UR8][R10.64], P6 ;  /* 0x14a000000a037fae */ /* 0x0003e2000b101d48 */
[----:B------:R-:W-:Y:S01]  /*dbc0*/  IADD3 R8, P6, R192, R10, RZ ;  /* 0x0000000ac0087210 */ /* 0x000fe20007fde0ff */
[----:B------:R-:W-:Y:S01]  /*dbd0*/  IMAD.SHL.U32 R6, R203, 0x2, RZ ;  /* 0x00000002cb067824 */ /* 0x000fe200078e00ff */
[C---:B------:R-:W-:Y:S01]  /*dbe0*/  R2UR UR10, R180.reuse ;  /* 0x00000000b40a72ca */ /* 0x040fe200000e0000 */
[----:B------:R-:W-:Y:S01]  /*dbf0*/  IMAD.X R71, R11, 0x1, R2, P1 ;  /* 0x000000010b477824 */ /* 0x000fe200008e0602 */
[----:B------:R-:W-:Y:S01]  /*dc00*/  R2UR UR11, R181 ;  /* 0x00000000b50b72ca */ /* 0x000fe200000e0000 */
[----:B------:R-:W-:Y:S01]  /*dc10*/  IMAD.X R9, R193, 0x1, R11, P6 ;  /* 0x00000001c1097824 */ /* 0x000fe200030e060b */
[----:B------:R-:W-:-:S02]  /*dc20*/  R2UR UR8, R180 ;  /* 0x00000000b40872ca */ /* 0x000fc400000e0000 */
[----:B--2---:R-:W-:Y:S02]  /*dc30*/  CS2R R18, SRZ ;  /* 0x0000000000127805 */ /* 0x004fe4000001ff00 */
[----:B------:R-:W-:Y:S02]  /*dc40*/  R2UR UR9, R181 ;  /* 0x00000000b50972ca */ /* 0x000fe400000e0000 */
[----:B------:R-:W-:Y:S01]  /*dc50*/  LOP3.LUT P6, RZ, R6, 0x10, RZ, 0xc0, !PT ;  /* 0x0000001006ff7812 */ /* 0x000fe200078cc0ff */
[----:B------:R-:W-:Y:S01]  /*dc60*/  IMAD.SHL.U32 R6, R204, 0x10, RZ ;  /* 0x00000010cc067824 */ /* 0x000fe200078e00ff */
[----:B------:R-:W-:Y:S02]  /*dc70*/  LEA R2, R186, UR37, 0x2 ;  /* 0x00000025ba027c11 */ /* 0x000fe4000f8e10ff */
[----:B---3--:R-:W-:-:S03]  /*dc80*/  CS2R R16, SRZ ;  /* 0x0000000000107805 */ /* 0x008fc6000001ff00 */
[----:B------:R2:W-:Y:S01]  /*dc90*/  LDGSTS.E.BYPASS.LTC128B.128 [R2+0x15000], desc[UR12][R8.64], P5 ;  /* 0x1500000008027fae */ /* 0x0005e2000a901d4c */
[----:B------:R-:W-:Y:S01]  /*dca0*/  LOP3.LUT P5, RZ, R6, 0x10, RZ, 0xc0, !PT ;  /* 0x0000001006ff7812 */ /* 0x000fe200078ac0ff */
[----:B------:R-:W-:Y:S01]  /*dcb0*/  IMAD.SHL.U32 R6, R204, 0x8, RZ ;  /* 0x00000008cc067824 */ /* 0x000fe200078e00ff */
[----:B------:R-:W-:Y:S01]  /*dcc0*/  R2UR UR12, R180 ;  /* 0x00000000b40c72ca */ /* 0x000fe200000e0000 */
[----:B------:R-:W0:Y:S01]  /*dcd0*/  LDGDEPBAR ;  /* 0x00000000000079af */ /* 0x000e220000000000 */
[----:B------:R-:W-:-:S03]  /*dce0*/  R2UR UR13, R181 ;  /* 0x00000000b50d72ca */ /* 0x000fc600000e0000 */
[----:B------:R-:W-:Y:S01]  /*dcf0*/  LDGSTS.E.BYPASS.LTC128B.128 [R5+0x8a80], desc[UR10][R68.64], P4 ;  /* 0x08a8000044057fae */ /* 0x000fe2000a101d4a */
[----:B-1----:R-:W-:Y:S02]  /*dd00*/  IADD3 R10, P1, R194, R68, RZ ;  /* 0x00000044c20a7210 */ /* 0x002fe40007f3e0ff */
[----:B------:R-:W-:Y:S02]  /*dd10*/  R2UR UR10, R180 ;  /* 0x00000000b40a72ca */ /* 0x000fe400000e0000 */
[----:B------:R-:W-:Y:S01]  /*dd20*/  R2UR UR11, R181 ;  /* 0x00000000b50b72ca */ /* 0x000fe200000e0000 */
[----:B------:R-:W-:Y:S01]  /*dd30*/  IMAD.X R11, R195, 0x1, R69, P1 ;  /* 0x00000001c30b7824 */ /* 0x000fe200008e0645 */
[----:B------:R-:W-:-:S04]  /*dd40*/  LOP3.LUT P1, RZ, R6, 0x10, RZ, 0xc0, !PT ;  /* 0x0000001006ff7812 */ /* 0x000fc8000782c0ff */
[----:B------:R1:W-:Y:S01]  /*dd50*/  LDGSTS.E.BYPASS.LTC128B.128 [R4+0x9080], desc[UR8][R10.64], P3 ;  /* 0x090800000a047fae */ /* 0x0003e20009901d48 */
[----:B------:R-:W-:Y:S02]  /*dd60*/  IADD3 R12, P3, R194, R10, RZ ;  /* 0x0000000ac20c7210 */ /* 0x000fe40007f7e0ff */
[----:B------:R-:W-:Y:S02]  /*dd70*/  R2UR UR8, R180 ;  /* 0x00000000b40872ca */ /* 0x000fe400000e0000 */
[----:B------:R-:W-:Y:S01]  /*dd80*/  R2UR UR9, R181 ;  /* 0x00000000b50972ca */ /* 0x000fe200000e0000 */
[----:B------:R-:W-:Y:S01]  /*dd90*/  IMAD.X R13, R195, 0x1, R11, P3 ;  /* 0x00000001c30d7824 */ /* 0x000fe200018e060b */
[----:B------:R-:W-:Y:S02]  /*dda0*/  IADD3 R6, P3, R192, R70, RZ ;  /* 0x00000046c0067210 */ /* 0x000fe40007f7e0ff */
[----:B--2---:R-:W-:Y:S02]  /*ddb0*/  IADD3 R8, P4, R194, R12, RZ ;  /* 0x0000000cc2087210 */ /* 0x004fe40007f9e0ff */
[----:B------:R-:W-:Y:S01]  /*ddc0*/  LDGSTS.E.BYPASS.LTC128B.128 [R5+0x9680], desc[UR14][R12.64], P2 ;  /* 0x096800000c057fae */ /* 0x000fe20009101d4e */
[----:B------:R-:W-:-:S02]  /*ddd0*/  IMAD.X R7, R193, 0x1, R71, P3 ;  /* 0x00000001c1077824 */ /* 0x000fc400018e0647 */
[----:B------:R-:W-:-:S05]  /*dde0*/  IMAD.X R9, R195, 0x1, R13, P4 ;  /* 0x00000001c3097824 */ /* 0x000fca00020e060d */
[----:B------:R2:W-:Y:S01]  /*ddf0*/  LDGSTS.E.BYPASS.LTC128B.128 [R4+0x9c80], desc[UR12][R8.64], P6 ;  /* 0x09c8000008047fae */ /* 0x0005e2000b101d4c */
[----:B------:R-:W-:-:S03]  /*de00*/  ULOP3.LUT UR12, UR6, 0x3, URZ, 0xc0, !UPT ;  /* 0x00000003060c7892 */ /* 0x000fc6000f8ec03f */
[----:B------:R3:W-:Y:S01]  /*de10*/  LDGSTS.E.BYPASS.LTC128B.128 [R3+0x14a80], desc[UR10][R70.64], P5 ;  /* 0x14a8000046037fae */ /* 0x0007e2000a901d4a */
[----:B------:R-:W-:Y:S02]  /*de20*/  ULOP3.LUT UR11, UR6, 0x4, URZ, 0xc0, !UPT ;  /* 0x00000004060b7892 */ /* 0x000fe4000f8ec03f */
[----:B------:R-:W-:Y:S01]  /*de30*/  UIMAD UR4, UR12, 0x300, UR5 ;  /* 0x000003000c0478a4 */ /* 0x000fe2000f8e0205 */
[----:B------:R4:W-:Y:S01]  /*de40*/  LDGSTS.E.BYPASS.LTC128B.128 [R2+0x15080], desc[UR8][R6.64], P1 ;  /* 0x1508000006027fae */ /* 0x0009e20008901d48 */
[----:B------:R-:W-:Y:S01]  /*de50*/  UIMAD UR7, UR11, 0xc0, UR5 ;  /* 0x000000c00b0778a4 */ /* 0x000fe2000f8e0205 */
[----:B-1----:R-:W-:Y:S01]  /*de60*/  CS2R R10, SRZ ;  /* 0x00000000000a7805 */ /* 0x002fe2000001ff00 */
[----:B------:R-:W-:Y:S01]  /*de70*/  UIADD3 UR8, UR37, 0x14a00, URZ ;  /* 0x00014a0025087890 */ /* 0x000fe2000fffe03f */
[----:B------:R-:W0:Y:S05]  /*de80*/  LDGDEPBAR ;  /* 0x00000000000079af */ /* 0x000e2a0000000000 */
[----:B------:R-:W-:-:S02]  /*de90*/  LEA R187, R187, UR8, 0x2 ;  /* 0x00000008bbbb7c11 */ /* 0x000fc4000f8e10ff */
[----:B------:R-:W-:Y:S02]  /*dea0*/  LEA R186, R186, UR8, 0x2 ;  /* 0x00000008baba7c11 */ /* 0x000fe4000f8e10ff */
[----:B--2---:R-:W-:Y:S02]  /*deb0*/  CS2R R4, SRZ ;  /* 0x0000000000047805 */ /* 0x004fe4000001ff00 */
[----:B------:R-:W-:Y:S01]  /*dec0*/  CS2R R8, SRZ ;  /* 0x0000000000087805 */ /* 0x000fe2000001ff00 */
[----:B---3--:R-:W-:Y:S02]  /*ded0*/  VIADD R3, R0, UR4 ;  /* 0x0000000400037c36 */ /* 0x008fe40008000000 */
[----:B----4-:R-:W-:Y:S01]  /*dee0*/  VIADD R2, R15, UR7 ;  /* 0x000000070f027c36 */ /* 0x010fe20008000000 */
[----:B------:R-:W-:-:S04]  /*def0*/  DEPBAR.LE SB0, 0x1 ;  /* 0x000080400000791a */ /* 0x000fc80000000000 */
[----:B------:R-:W-:Y:S01]  /*df00*/  LEA R3, R3, UR37, 0x4 ;  /* 0x0000002503037c11 */ /* 0x000fe2000f8e20ff */
[----:B------:R-:W-:Y:S01]  /*df10*/  BAR.SYNC.DEFER_BLOCKING 0x0 ;  /* 0x0000000000007b1d */ /* 0x000fe20000010000 */
[----:B------:R-:W-:Y:S02]  /*df20*/  LEA R2, R2, UR37, 0x4 ;  /* 0x0000002502027c11 */ /* 0x000fe4000f8e20ff */
[----:B------:R-:W-:-:S03]  /*df30*/  CS2R R6, SRZ ;  /* 0x0000000000067805 */ /* 0x000fc6000001ff00 */
[----:B------:R1:W2:Y:S04]  /*df40*/  LDSM.16.M88.4 R40, [R3+0x8a00] ;  /* 0x008a00000328783b */ /* 0x0002a80000000200 */
[----:B------:R1:W3:Y:S04]  /*df50*/  LDSM.16.M88.4 R48, [R3+0xa200] ;  /* 0x00a200000330783b */ /* 0x0002e80000000200 */
[----:B------:R1:W4:Y:S04]  /*df60*/  LDSM.16.M88.4 R56, [R2+0x14a00] ;  /* 0x014a00000238783b */ /* 0x0003280000000200 */
[----:B------:R1:W1:Y:S01]  /*df70*/  LDSM.16.M88.4 R60, [R2+0x16200] ;  /* 0x01620000023c783b */ /* 0x0002620000000200 */
[----:B------:R-:W-:Y:S05]  /*df80*/  @!P0 BRA `(.L_x_36) ;  /* 0x0000002400688947 */ /* 0x000fea0003800000 */
[----:B---3--:R-:W-:Y:S01]  /*df90*/  LOP3.LUT R66, R50, 0xffffe000, RZ, 0xc0, !PT ;  /* 0xffffe00032427812 */ /* 0x008fe200078ec0ff */
[----:B------:R-:W-:Y:S01]  /*dfa0*/  IMAD.MOV.U32 R4, RZ, RZ, 0x1000 ;  /* 0x00001000ff047424 */ /* 0x000fe200078e00ff */
[----:B------:R-:W-:Y:S01]  /*dfb0*/  LOP3.LUT R67, R51, 0xffffe000, RZ, 0xc0, !PT ;  /* 0xffffe00033437812 */ /* 0x000fe200078ec0ff */
[----:B------:R-:W-:Y:S01]  /*dfc0*/  VIADD R202, R52, 0x1f ;  /* 0x0000001f34ca7836 */ /* 0x000fe20000000000 */
[----:B-1----:R-:W-:Y:S01]  /*dfd0*/  LOP3.LUT R44, R60, 0xffffe000, RZ, 0xc0, !PT ;  /* 0xffffe0003c2c7812 */ /* 0x002fe200078ec0ff */
[----:B------:R-:W-:Y:S01]  /*dfe0*/  FADD R50, R50, -R66 ;  /* 0x8000004232327221 */ /* 0x000fe20000000000 */
[----:B----4-:R-:W-:Y:S01]  /*dff0*/  LOP3.LUT R3, R57, 0xffffe000, RZ, 0xc0, !PT ;  /* 0xffffe00039037812 */ /* 0x010fe200078ec0ff */
[----:B------:R-:W-:Y:S01]  /*e000*/  FADD R51, R51, -R67 ;  /* 0x8000004333337221 */ /* 0x000fe20000000000 */
[----:B------:R-:W-:Y:S01]  /*e010*/  LOP3.LUT R12, R58, 0xffffe000, RZ, 0xc0, !PT ;  /* 0xffffe0003a0c7812 */ /* 0x000fe200078ec0ff */
[----:B------:R-:W-:Y:S01]  /*e020*/  FADD R60, R60, -R44 ;  /* 0x8000002c3c3c7221 */ /* 0x000fe20000000000 */
[----:B------:R-:W-:Y:S01]  /*e030*/  FSETP.GEU.AND P1, PT, |R50|, +INF , PT ;  /* 0x7f8000003200780b */ /* 0x000fe20003f2e200 */
[----:B------:R-:W-:Y:S01]  /*e040*/  FADD R57, R57, -R3 ;  /* 0x8000000339397221 */ /* 0x000fe20000000000 */
[----:B------:R-:W-:Y:S01]  /*e050*/  FSETP.GEU.AND P2, PT, |R51|, +INF , PT ;  /* 0x7f8000003300780b */ /* 0x000fe20003f4e200 */
[----:B------:R-:W-:Y:S01]  /*e060*/  FADD R58, R58, -R12 ;  /* 0x8000000c3a3a7221 */ /* 0x000fe20000000000 */
[----:B------:R-:W-:Y:S01]  /*e070*/  LOP3.LUT R47, R63, 0xffffe000, RZ, 0xc0, !PT ;  /* 0xffffe0003f2f7812 */ /* 0x000fe200078ec0ff */
[----:B------:R-:W-:Y:S01]  /*e080*/  IMAD.SHL.U32 R15, R15, 0x10, RZ ;  /* 0x000000100f0f7824 */ /* 0x000fe200078e00ff */
[----:B------:R-:W-:Y:S01]  /*e090*/  LOP3.LUT R46, R62, 0xffffe000, RZ, 0xc0, !PT ;  /* 0xffffe0003e2e7812 */ /* 0x000fe200078ec0ff */
[----:B------:R-:W-:Y:S01]  /*e0a0*/  IMAD.SHL.U32 R0, R0, 0x10, RZ ;  /* 0x0000001000007824 */ /* 0x000fe200078e00ff */
[----:B------:R-:W-:Y:S01]  /*e0b0*/  LOP3.LUT R45, R61, 0xffffe000, RZ, 0xc0, !PT ;  /* 0xffffe0003d2d7812 */ /* 0x000fe200078ec0ff */
[----:B------:R-:W-:Y:S01]  /*e0c0*/  FADD R63, R63, -R47 ;  /* 0x8000002f3f3f7221 */ /* 0x000fe20000000000 */
[----:B------:R-:W-:Y:S01]  /*e0d0*/  LOP3.LUT R13, R59, 0xffffe000, RZ, 0xc0, !PT ;  /* 0xffffe0003b0d7812 */ /* 0x000fe200078ec0ff */
[----:B------:R-:W-:Y:S01]  /*e0e0*/  FADD R62, R62, -R46 ;  /* 0x8000002e3e3e7221 */ /* 0x000fe20000000000 */
[----:B------:R-:W-:Y:S01]  /*e0f0*/  FSETP.GEU.AND P0, PT, |R60|, +INF , PT ;  /* 0x7f8000003c00780b */ /* 0x000fe20003f0e200 */
[----:B------:R-:W-:-:S02]  /*e100*/  @!P1 IMAD.IADD.U32 R50, R50, 0x1, R4 ;  /* 0x0000000132329824 */ /* 0x000fc400078e0004 */
[----:B------:R-:W-:Y:S01]  /*e110*/  FADD R61, R61, -R45 ;  /* 0x8000002d3d3d7221 */ /* 0x000fe20000000000 */
[----:B------:R-:W-:Y:S01]  /*e120*/  FADD R59, R59, -R13 ;  /* 0x8000000d3b3b7221 */ /* 0x000fe20000000000 */
[----:B------:R-:W-:Y:S01]  /*e130*/  @!P2 IMAD.IADD.U32 R51, R51, 0x1, R4 ;  /* 0x000000013333a824 */ /* 0x000fe200078e0004 */
[----:B------:R-:W-:Y:S01]  /*e140*/  FSETP.GEU.AND P1, PT, |R57|, +INF , PT ;  /* 0x7f8000003900780b */ /* 0x000fe20003f2e200 */
[----:B------:R-:W-:Y:S01]  /*e150*/  ULEA UR5, UR7, UR37, 0x4 ;  /* 0x0000002507057291 */ /* 0x000fe2000f8e203f */
[----:B------:R-:W-:Y:S01]  /*e160*/  FSETP.GEU.AND P2, PT, |R58|, +INF , PT ;  /* 0x7f8000003a00780b */ /* 0x000fe20003f4e200 */
[----:B------:R-:W-:Y:S01]  /*e170*/  ULEA UR4, UR4, UR37, 0x4 ;  /* 0x0000002504047291 */ /* 0x000fe2000f8e203f */
[----:B------:R-:W-:Y:S02]  /*e180*/  LOP3.LUT R2, R56, 0xffffe000, RZ, 0xc0, !PT ;  /* 0xffffe00038027812 */ /* 0x000fe400078ec0ff */
[----:B------:R-:W-:Y:S02]  /*e190*/  CS2R R184, SRZ ;  /* 0x0000000000b87805 */ /* 0x000fe4000001ff00 */
[----:B--2---:R-:W-:Y:S01]  /*e1a0*/  LOP3.LUT R52, R40, 0xffffe000, RZ, 0xc0, !PT ;  /* 0xffffe00028347812 */ /* 0x004fe200078ec0ff */
[----:B------:R-:W-:Y:S01]  /*e1b0*/  IMAD.MOV.U32 R134, RZ, RZ, RZ ;  /* 0x000000ffff867224 */ /* 0x000fe200078e00ff */
[----:B------:R-:W-:Y:S01]  /*e1c0*/  LOP3.LUT R53, R41, 0xffffe000, RZ, 0xc0, !PT ;  /* 0xffffe00029357812 */ /* 0x000fe200078ec0ff */
[----:B------:R-:W-:Y:S01]  /*e1d0*/  FADD R56, R56, -R2 ;  /* 0x8000000238387221 */ /* 0x000fe20000000000 */
[----:B------:R-:W-:Y:S01]  /*e1e0*/  FSETP.GEU.AND P6, PT, |R63|, +INF , PT ;  /* 0x7f8000003f00780b */ /* 0x000fe20003fce200 */
[----:B------:R-:W-:Y:S01]  /*e1f0*/  FADD R40, R40, -R52 ;  /* 0x8000003428287221 */ /* 0x000fe20000000000 */
[----:B------:R-:W-:Y:S01]  /*e200*/  FSETP.GEU.AND P5, PT, |R62|, +INF , PT ;  /* 0x7f8000003e00780b */ /* 0x000fe20003fae200 */
[----:B------:R-:W-:Y:S01]  /*e210*/  FADD R41, R41, -R53 ;  /* 0x8000003529297221 */ /* 0x000fe20000000000 */
[----:B------:R-:W-:Y:S01]  /*e220*/  FSETP.GEU.AND P4, PT, |R61|, +INF , PT ;  /* 0x7f8000003d00780b */ /* 0x000fe20003f8e200 */
[--C-:B------:R-:W-:Y:S01]  /*e230*/  @!P0 IMAD.IADD.U32 R60, R60, 0x1, R4.reuse ;  /* 0x000000013c3c8824 */ /* 0x100fe200078e0004 */
[----:B------:R-:W-:Y:S01]  /*e240*/  FSETP.GEU.AND P3, PT, |R59|, +INF , PT ;  /* 0x7f8000003b00780b */ /* 0x000fe20003f6e200 */
[--C-:B------:R-:W-:Y:S01]  /*e250*/  @!P1 IMAD.IADD.U32 R57, R57, 0x1, R4.reuse ;  /* 0x0000000139399824 */ /* 0x100fe200078e0004 */
[----:B------:R-:W-:Y:S01]  /*e260*/  LOP3.LUT R65, R49, 0xffffe000, RZ, 0xc0, !PT ;  /* 0xffffe00031417812 */ /* 0x000fe200078ec0ff */
[----:B------:R-:W-:Y:S01]  /*e270*/  @!P2 IMAD.IADD.U32 R58, R58, 0x1, R4 ;  /* 0x000000013a3aa824 */ /* 0x000fe200078e0004 */
[----:B------:R-:W-:Y:S01]  /*e280*/  LOP3.LUT R64, R48, 0xffffe000, RZ, 0xc0, !PT ;  /* 0xffffe00030407812 */ /* 0x000fe200078ec0ff */
[----:B------:R-:W-:Y:S01]  /*e290*/  IMAD.MOV.U32 R175, RZ, RZ, RZ ;  /* 0x000000ffffaf7224 */ /* 0x000fe200078e00ff */
[----:B------:R-:W-:Y:S01]  /*e2a0*/  LOP3.LUT R55, R43, 0xffffe000, RZ, 0xc0, !PT ;  /* 0xffffe0002b377812 */ /* 0x000fe200078ec0ff */
[----:B------:R-:W-:Y:S01]  /*e2b0*/  FADD R49, R49, -R65 ;  /* 0x8000004131317221 */ /* 0x000fe20000000000 */
[----:B------:R-:W-:Y:S01]  /*e2c0*/  LOP3.LUT R54, R42, 0xffffe000, RZ, 0xc0, !PT ;  /* 0xffffe0002a367812 */ /* 0x000fe200078ec0ff */
[----:B------:R-:W-:Y:S01]  /*e2d0*/  FADD R48, R48, -R64 ;  /* 0x8000004030307221 */ /* 0x000fe20000000000 */
[----:B------:R-:W-:Y:S01]  /*e2e0*/  FSETP.GEU.AND P0, PT, |R56|, +INF , PT ;  /* 0x7f8000003800780b */ /* 0x000fe20003f0e200 */
[----:B------:R-:W-:Y:S01]  /*e2f0*/  FADD R43, R43, -R55 ;  /* 0x800000372b2b7221 */ /* 0x000fe20000000000 */
[----:B------:R-:W-:Y:S01]  /*e300*/  FSETP.GEU.AND P1, PT, |R40|, +INF , PT ;  /* 0x7f8000002800780b */ /* 0x000fe20003f2e200 */
[----:B------:R-:W-:Y:S01]  /*e310*/  FADD R42, R42, -R54 ;  /* 0x800000362a2a7221 */ /* 0x000fe20000000000 */
[----:B------:R-:W-:Y:S01]  /*e320*/  FSETP.GEU.AND P2, PT, |R41|, +INF , PT ;  /* 0x7f8000002900780b */ /* 0x000fe20003f4e200 */
[----:B------:R-:W-:Y:S01]  /*e330*/  @!P6 IMAD.IADD.U32 R63, R63, 0x1, R4 ;  /* 0x000000013f3fe824 */ /* 0x000fe200078e0004 */
[----:B------:R-:W-:Y:S01]  /*e340*/  SHF.R.S32.HI R5, RZ, 0x1f, R202 ;  /* 0x0000001fff057819 */ /* 0x000fe200000114ca */
[--C-:B------:R-:W-:Y:S01]  /*e350*/  @!P5 IMAD.IADD.U32 R62, R62, 0x1, R4.reuse ;  /* 0x000000013e3ed824 */ /* 0x100fe200078e0004 */
[----:B------:R-:W-:Y:S01]  /*e360*/  FSETP.GEU.AND P6, PT, |R49|, +INF , PT ;  /* 0x7f8000003100780b */ /* 0x000fe20003fce200 */
[--C-:B------:R-:W-:Y:S01]  /*e370*/  @!P4 IMAD.IADD.U32 R61, R61, 0x1, R4.reuse ;  /* 0x000000013d3dc824 */ /* 0x100fe200078e0004 */
[----:B------:R-:W-:Y:S01]  /*e380*/  FSETP.GEU.AND P5, PT, |R48|, +INF , PT ;  /* 0x7f8000003000780b */ /* 0x000fe20003fae200 */
[--C-:B------:R-:W-:Y:S01]  /*e390*/  @!P3 IMAD.IADD.U32 R59, R59, 0x1, R4.reuse ;  /* 0x000000013b3bb824 */ /* 0x100fe200078e0004 */
[----:B------:R-:W-:Y:S01]  /*e3a0*/  FSETP.GEU.AND P4, PT, |R43|, +INF , PT ;  /* 0x7f8000002b00780b */ /* 0x000fe20003f8e200 */
[--C-:B------:R-:W-:Y:S01]  /*e3b0*/  @!P0 IMAD.IADD.U32 R56, R56, 0x1, R4.reuse ;  /* 0x0000000138388824 */ /* 0x100fe200078e0004 */
[----:B------:R-:W-:Y:S01]  /*e3c0*/  FSETP.GEU.AND P3, PT, |R42|, +INF , PT ;  /* 0x7f8000002a00780b */ /* 0x000fe20003f6e200 */
[--C-:B------:R-:W-:Y:S01]  /*e3d0*/  @!P1 IMAD.IADD.U32 R40, R40, 0x1, R4.reuse ;  /* 0x0000000128289824 */ /* 0x100fe200078e0004 */
[----:B------:R-:W-:Y:S01]  /*e3e0*/  LEA.HI R202, R5, R202, RZ, 0x5 ;  /* 0x000000ca05ca7211 */ /* 0x000fe200078f28ff */
[----:B------:R-:W-:Y:S01]  /*e3f0*/  @!P2 IMAD.IADD.U32 R41, R41, 0x1, R4 ;  /* 0x000000012929a824 */ /* 0x000fe200078e0004 */
[----:B------:R-:W-:-:S02]  /*e400*/  IADD3 R198, P1, R70, 0x80, RZ ;  /* 0x0000008046c67810 */ /* 0x000fc40007f3e0ff */
[----:B------:R-:W-:Y:S02]  /*e410*/  CS2R R132, SRZ ;  /* 0x0000000000847805 */ /* 0x000fe4000001ff00 */
[----:B------:R-:W-:Y:S01]  /*e420*/  LEA.HI.SX32 R202, R202, 0xfffffffe, 0x1b ;  /* 0xfffffffecaca7811 */ /* 0x000fe200078fdaff */
[--C-:B------:R-:W-:Y:S01]  /*e430*/  @!P6 IMAD.IADD.U32 R49, R49, 0x1, R4.reuse ;  /* 0x000000013131e824 */ /* 0x100fe200078e0004 */
[----:B------:R-:W-:Y:S01]  /*e440*/  IADD3 R200, P0, R68, 0x80, RZ ;  /* 0x0000008044c87810 */ /* 0x000fe20007f1e0ff */
[--C-:B------:R-:W-:Y:S01]  /*e450*/  @!P5 IMAD.IADD.U32 R48, R48, 0x1, R4.reuse ;  /* 0x000000013030d824 */ /* 0x100fe200078e0004 */
[----:B------:R-:W-:Y:S01]  /*e460*/  ISETP.NE.AND P2, PT, R202, RZ, PT ;  /* 0x000000ffca00720c */ /* 0x000fe20003f45270 */
[--C-:B------:R-:W-:Y:S01]  /*e470*/  @!P4 IMAD.IADD.U32 R43, R43, 0x1, R4.reuse ;  /* 0x000000012b2bc824 */ /* 0x100fe200078e0004 */
[----:B------:R-:W-:Y:S01]  /*e480*/  CS2R R130, SRZ ;  /* 0x0000000000827805 */ /* 0x000fe2000001ff00 */
[----:B------:R-:W-:Y:S01]  /*e490*/  @!P3 IMAD.IADD.U32 R42, R42, 0x1, R4 ;  /* 0x000000012a2ab824 */ /* 0x000fe200078e0004 */
        /* <DEDUP_REMOVED lines=27> */
[----:B------:R-:W-:Y:S01]  /*e650*/  CS2R R26, SRZ ;  /* 0x00000000001a7805 */ /* 0x000fe2000001ff00 */
[----:B------:R-:W-:Y:S01]  /*e660*/  IMAD.X R199, RZ, RZ, R71, P1 ;  /* 0x000000ffffc77224 */ /* 0x000fe200008e0647 */
[----:B------:R-:W-:Y:S01]  /*e670*/  SEL R204, R204, RZ, P2 ;  /* 0x000000ffcccc7207 */ /* 0x000fe20001000000 */
[----:B------:R-:W-:Y:S01]  /*e680*/  IMAD.X R201, RZ, RZ, R69, P0 ;  /* 0x000000ffffc97224 */ /* 0x000fe200000e0645 */
[----:B------:R-:W-:Y:S01]  /*e690*/  SEL R203, R203, RZ, P2 ;  /* 0x000000ffcbcb7207 */ /* 0x000fe20001000000 */
[----:B------:R-:W-:Y:S01]  /*e6a0*/  IMAD.MOV.U32 R197, RZ, RZ, 0x1000 ;  /* 0x00001000ffc57424 */ /* 0x000fe200078e00ff */
[C---:B------:R-:W-:Y:S01]  /*e6b0*/  LOP3.LUT R89, R0.reuse, 0x20, RZ, 0x3c, !PT ;  /* 0x0000002000597812 */ /* 0x040fe200078e3cff */
[----:B------:R-:W-:Y:S01]  /*e6c0*/  IMAD.MOV.U32 R196, RZ, RZ, 0x1000 ;  /* 0x00001000ffc47424 */ /* 0x000fe200078e00ff */
[C---:B------:R-:W-:Y:S01]  /*e6d0*/  LOP3.LUT R88, R15.reuse, 0x20, RZ, 0x3c, !PT ;  /* 0x000000200f587812 */ /* 0x040fe200078e3cff */
[----:B------:R-:W-:Y:S01]  /*e6e0*/  UMOV UR16, URZ ;  /* 0x0000003f00107c82 */ /* 0x000fe20008000000 */
[C---:B------:R-:W-:Y:S01]  /*e6f0*/  LOP3.LUT R87, R0.reuse, 0x40, RZ, 0x3c, !PT ;  /* 0x0000004000577812 */ /* 0x040fe200078e3cff */
[----:B------:R-:W-:Y:S01]  /*e700*/  UMOV UR15, 0x2 ;  /* 0x00000002000f7882 */ /* 0x000fe20000000000 */
[C---:B------:R-:W-:Y:S01]  /*e710*/  LOP3.LUT R86, R15.reuse, 0x40, RZ, 0x3c, !PT ;  /* 0x000000400f567812 */ /* 0x040fe200078e3cff */
[----:B------:R-:W-:Y:S01]  /*e720*/  UIADD3 UR5, UR5, 0x14a00, URZ ;  /* 0x00014a0005057890 */ /* 0x000fe2000fffe03f */
[----:B------:R-:W-:Y:S01]  /*e730*/  LOP3.LUT R85, R0, 0x60, RZ, 0x3c, !PT ;  /* 0x0000006000557812 */ /* 0x000fe200078e3cff */
[----:B------:R-:W-:Y:S01]  /*e740*/  UIADD3 UR4, UR4, 0x8a00, URZ ;  /* 0x00008a0004047890 */ /* 0x000fe2000fffe03f */
[----:B------:R-:W-:Y:S01]  /*e750*/  LOP3.LUT R84, R15, 0x60, RZ, 0x3c, !PT ;  /* 0x000000600f547812 */ /* 0x000fe200078e3cff */
[----:B------:R-:W-:Y:S01]  /*e760*/  UMOV UR14, 0x100 ;  /* 0x00000100000e7882 */ /* 0x000fe20000000000 */
[----:B------:R-:W-:-:S09]  /*e770*/  UMOV UR13, 0x100 ;  /* 0x00000100000d7882 */ /* 0x000fd20000000000 */
.L_x_37:
[C---:B------:R-:W-:Y:S01]  /*e780*/  HMMA.1688.F32.TF32 R4, R40.reuse, R2, R4 ;  /* 0x000000022804723c */ /* 0x040fe20000081004 */
[----:B------:R-:W-:Y:S01]  /*e790*/  LDSM.16.M88.4 R76, [R89+UR4] ;  /* 0x00000004594c783b */ /* 0x000fe20008000200 */
        /* <DEDUP_REMOVED lines=13> */
[----:B------:R-:W1:Y:S01]  /*e870*/  LDSM.16.M88.4 R80, [R89+UR4+0x1800] ;  /* 0x001800045950783b */ /* 0x000e620008000200 */
[-C--:B------:R-:W-:Y:S01]  /*e880*/  HMMA.1688.F32.TF32 R20, R40, R46.reuse, R20 ;  /* 0x0000002e2814723c */ /* 0x080fe20000081014 */
[----:B------:R-:W-:Y:S02]  /*e890*/  @UP1 UIADD3 UR15, UR15, 0x1, URZ ;  /* 0x000000010f0f1890 */ /* 0x000fe4000fffe03f */
[----:B------:R-:W-:Y:S01]  /*e8a0*/  R2UR UR18, R180 ;  /* 0x00000000b41272ca */ /* 0x000fe200000e0000 */
[----:B------:R-:W-:Y:S01]  /*e8b0*/  @!UP0 UMOV UR16, URZ ;  /* 0x0000003f00108c82 */ /* 0x000fe20008000000 */
[----:B------:R-:W-:Y:S01]  /*e8c0*/  IADD3 R92, R188, UR13, RZ ;  /* 0x0000000dbc5c7c10 */ /* 0x000fe2000fffe0ff */
[C---:B------:R-:W-:Y:S01]  /*e8d0*/  HMMA.1688.F32.TF32 R24, R48.reuse, R46, R24 ;  /* 0x0000002e3018723c */ /* 0x040fe20000081018 */
[----:B------:R-:W2:Y:S01]  /*e8e0*/  LDSM.16.M88.4 R68, [R88+UR5] ;  /* 0x000000055844783b */ /* 0x000ea20008000200 */
[----:B------:R-:W-:Y:S02]  /*e8f0*/  @UP1 UIADD3 UR13, UR13, 0x80, URZ ;  /* 0x000000800d0d1890 */ /* 0x000fe4000fffe03f */
[----:B------:R-:W-:Y:S01]  /*e900*/  R2UR UR19, R181 ;  /* 0x00000000b51372ca */ /* 0x000fe200000e0000 */
[----:B------:R-:W-:Y:S01]  /*e910*/  @!UP1 UIADD3 UR13, UR7, -0x100, URZ ;  /* 0xffffff00070d9890 */ /* 0x000fe2000fffe03f */
[C---:B------:R-:W-:Y:S01]  /*e920*/  HMMA.1688.F32.TF32 R28, R48.reuse, R44, R28 ;  /* 0x0000002c301c723c */ /* 0x040fe2000008101c */
[----:B------:R-:W-:Y:S04]  /*e930*/  @!UP1 UMOV UR15, URZ ;  /* 0x0000003f000f9c82 */ /* 0x000fe80008000000 */
        /* <DEDUP_REMOVED lines=10> */
[----:B------:R-:W-:Y:S01]  /*e9e0*/  LDGSTS.E.BYPASS.LTC128B.128 [R93], desc[UR20][R200.64], P1 ;  /* 0x00000000c85d7fae */ /* 0x000fe20008901d54 */
[----:B------:R-:W-:Y:S01]  /*e9f0*/  LOP3.LUT P0, RZ, R40, 0x10, RZ, 0xc0, !PT ;  /* 0x0000001028ff7812 */ /* 0x000fe2000780c0ff */
[C---:B------:R-:W-:Y:S05]  /*ea00*/  HMMA.1688.F32.TF32 R8, R52.reuse, R58, R8 ;  /* 0x0000003a3408723c */ /* 0x040fea0000081008 */
[----:B------:R-:W-:Y:S01]  /*ea10*/  IADD3 R205, R202, -0x1, RZ ;  /* 0xffffffffcacd7810 */ /* 0x000fe20007ffe0ff */
[C---:B------:R-:W-:Y:S06]  /*ea20*/  HMMA.1688.F32.TF32 R16, R52.reuse, R60, R16 ;  /* 0x0000003c3410723c */ /* 0x040fec0000081010 */
[-C--:B------:R-:W-:Y:S01]  /*ea30*/  HMMA.1688.F32.TF32 R20, R52, R62.reuse, R20 ;  /* 0x0000003e3414723c */ /* 0x080fe20000081014 */
[----:B------:R3:W-:Y:S05]  /*ea40*/  LDGSTS.E.BYPASS.LTC128B.128 [R41], desc[UR18][R198.64], P0 ;  /* 0x00000000c6297fae */ /* 0x0007ea0008101d52 */
[C---:B------:R-:W-:Y:S03]  /*ea50*/  HMMA.1688.F32.TF32 R24, R64.reuse, R62, R24 ;  /* 0x0000003e4018723c */ /* 0x040fe60000081018 */
[----:B------:R-:W-:Y:S03]  /*ea60*/  LDSM.16.M88.4 R48, [R86+UR5+0x1800] ;  /* 0x001800055630783b */ /* 0x000fe60008000200 */
[C---:B------:R-:W-:Y:S06]  /*ea70*/  HMMA.1688.F32.TF32 R28, R64.reuse, R60, R28 ;  /* 0x0000003c401c723c */ /* 0x040fec000008101c */
[C---:B------:R-:W-:Y:S06]  /*ea80*/  HMMA.1688.F32.TF32 R32, R64.reuse, R58, R32 ;  /* 0x0000003a4020723c */ /* 0x040fec0000081020 */
[----:B------:R-:W-:Y:S01]  /*ea90*/  HMMA.1688.F32.TF32 R36, R64, R56, R36 ;  /* 0x000000384024723c */ /* 0x000fe20000081024 */
[----:B------:R-:W4:Y:S05]  /*eaa0*/  LDSM.16.M88.4 R56, [R87+UR4] ;  /* 0x000000045738783b */ /* 0x000f2a0008000200 */
[C---:B------:R-:W-:Y:S06]  /*eab0*/  HMMA.1688.F32.TF32 R4, R52.reuse, R2, R4 ;  /* 0x000000023404723c */ /* 0x040fec0000081004 */
[C---:B------:R-:W-:Y:S06]  /*eac0*/  HMMA.1688.F32.TF32 R8, R52.reuse, R12, R8 ;  /* 0x0000000c3408723c */ /* 0x040fec0000081008 */
[C---:B------:R-:W-:Y:S06]  /*ead0*/  HMMA.1688.F32.TF32 R16, R52.reuse, R44, R16 ;  /* 0x0000002c3410723c */ /* 0x040fec0000081010 */
[-C--:B------:R-:W-:Y:S06]  /*eae0*/  HMMA.1688.F32.TF32 R20, R52, R46.reuse, R20 ;  /* 0x0000002e3414723c */ /* 0x080fec0000081014 */
[C---:B------:R-:W-:Y:S05]  /*eaf0*/  HMMA.1688.F32.TF32 R24, R64.reuse, R46, R24 ;  /* 0x0000002e4018723c */ /* 0x040fea0000081018 */
[----:B------:R-:W-:Y:S01]  /*eb00*/  FADD R191, R4, R191 ;  /* 0x000000bf04bf7221 */ /* 0x000fe20000000000 */
[C---:B------:R-:W-:Y:S01]  /*eb10*/  HMMA.1688.F32.TF32 R28, R64.reuse, R44, R28 ;  /* 0x0000002c401c723c */ /* 0x040fe2000008101c */
[----:B------:R-:W4:Y:S04]  /*eb20*/  LDSM.16.M88.4 R44, [R86+UR5] ;  /* 0x00000005562c783b */ /* 0x000f280008000200 */
[----:B-1----:R-:W-:Y:S01]  /*eb30*/  LOP3.LUT R4, R75, 0xffffe000, RZ, 0xc0, !PT ;  /* 0xffffe0004b047812 */ /* 0x002fe200078ec0ff */
[C---:B------:R-:W-:Y:S05]  /*eb40*/  HMMA.1688.F32.TF32 R32, R64.reuse, R12, R32 ;  /* 0x0000000c4020723c */ /* 0x040fea0000081020 */
[----:B------:R-:W-:Y:S01]  /*eb50*/  FADD R123, R16, R123 ;  /* 0x0000007b107b7221 */ /* 0x000fe20000000000 */
[----:B------:R-:W-:Y:S01]  /*eb60*/  HMMA.1688.F32.TF32 R36, R64, R2, R36 ;  /* 0x000000024024723c */ /* 0x000fe20000081024 */
[----:B------:R-:W4:Y:S04]  /*eb70*/  LDSM.16.M88.4 R64, [R87+UR4+0x1800] ;  /* 0x001800045740783b */ /* 0x000f280008000200 */
[----:B------:R-:W-:Y:S01]  /*eb80*/  FADD R122, R17, R122 ;  /* 0x0000007a117a7221 */ /* 0x000fe20000000000 */
[----:B------:R-:W-:Y:S01]  /*eb90*/  FADD R125, R18, R125 ;  /* 0x0000007d127d7221 */ /* 0x000fe20000000000 */
[----:B------:R-:W-:Y:S01]  /*eba0*/  FADD R124, R19, R124 ;  /* 0x0000007c137c7221 */ /* 0x000fe20000000000 */
[----:B------:R-:W-:Y:S03]  /*ebb0*/  LOP3.LUT R19, R76, 0xffffe000, RZ, 0xc0, !PT ;  /* 0xffffe0004c137812 */ /* 0x000fe600078ec0ff */
        /* <DEDUP_REMOVED lines=19> */
[----:B------:R-:W-:Y:S01]  /*ecf0*/  FADD R43, R75, -R4 ;  /* 0x800000044b2b7221 */ /* 0x000fe20000000000 */
        /* <DEDUP_REMOVED lines=13> */
[----:B------:R-:W-:Y:S01]  /*edd0*/  FADD R40, R72, -R7 ;  /* 0x8000000748287221 */ /* 0x000fe20000000000 */
[----:B---3--:R-:W-:Y:S01]  /*ede0*/  FADD R41, R73, -R6 ;  /* 0x8000000649297221 */ /* 0x008fe20000000000 */
[----:B------:R-:W-:Y:S01]  /*edf0*/  FADD R42, R74, -R5 ;  /* 0x800000054a2a7221 */ /* 0x000fe20000000000 */
[----:B------:R-:W-:Y:S01]  /*ee00*/  FADD R117, R10, R117 ;  /* 0x000000750a757221 */ /* 0x000fe20000000000 */
[----:B------:R-:W-:-:S01]  /*ee10*/  FADD R111, R36, R111 ;  /* 0x0000006f246f7221 */ /* 0x000fc20000000000 */
[C---:B--2---:R-:W-:Y:S03]  /*ee20*/  HMMA.1688.F32.TF32 R4, R20.reuse, R68, RZ ;  /* 0x000000441404723c */ /* 0x044fe600000810ff */
[----:B------:R-:W-:Y:S01]  /*ee30*/  FADD R110, R37, R110 ;  /* 0x0000006e256e7221 */ /* 0x000fe20000000000 */
[----:B------:R-:W-:Y:S01]  /*ee40*/  FADD R113, R38, R113 ;  /* 0x0000007126717221 */ /* 0x000fe20000000000 */
[----:B------:R-:W-:Y:S01]  /*ee50*/  FADD R112, R39, R112 ;  /* 0x0000007027707221 */ /* 0x000fe20000000000 */
[----:B------:R-:W-:Y:S01]  /*ee60*/  LOP3.LUT R3, R68, 0xffffe000, RZ, 0xc0, !PT ;  /* 0xffffe00044037812 */ /* 0x000fe200078ec0ff */
[----:B------:R-:W-:Y:S01]  /*ee70*/  FADD R36, R80, -R13 ;  /* 0x8000000d50247221 */ /* 0x000fe20000000000 */
[----:B------:R-:W-:Y:S03]  /*ee80*/  LOP3.LUT R10, R69, 0xffffe000, RZ, 0xc0, !PT ;  /* 0xffffe000450a7812 */ /* 0x000fe600078ec0ff */
[----:B------:R-:W-:Y:S01]  /*ee90*/  LOP3.LUT R9, R70, 0xffffe000, RZ, 0xc0, !PT ;  /* 0xffffe00046097812 */ /* 0x000fe200078ec0ff */
[----:B------:R-:W-:Y:S01]  /*eea0*/  FADD R37, R81, -R12 ;  /* 0x8000000c51257221 */ /* 0x000fe20000000000 */
[----:B------:R-:W-:Y:S01]  /*eeb0*/  LOP3.LUT R8, R71, 0xffffe000, RZ, 0xc0, !PT ;  /* 0xffffe00047087812 */ /* 0x000fe200078ec0ff */
[----:B------:R-:W-:Y:S01]  /*eec0*/  FADD R38, R82, -R11 ;  /* 0x8000000b52267221 */ /* 0x000fe20000000000 */
[----:B------:R-:W-:Y:S01]  /*eed0*/  FADD R39, R83, -R2 ;  /* 0x8000000253277221 */ /* 0x000fe20000000000 */
[----:B------:R-:W-:Y:S01]  /*eee0*/  FADD R2, R68, -R3 ;  /* 0x8000000344027221 */ /* 0x000fe20000000000 */
[----:B------:R-:W-:Y:S01]  /*eef0*/  FADD R3, R69, -R10 ;  /* 0x8000000a45037221 */ /* 0x000fe20000000000 */
[----:B------:R-:W-:Y:S01]  /*ef00*/  FADD R12, R70, -R9 ;  /* 0x80000009460c7221 */ /* 0x000fe20000000000 */
[----:B------:R-:W-:Y:S01]  /*ef10*/  FADD R13, R71, -R8 ;  /* 0x80000008470d7221 */ /* 0x000fe20000000000 */
[----:B------:R-:W-:Y:S01]  /*ef20*/  FSETP.GEU.AND P3, PT, |R36|, +INF , PT ;  /* 0x7f8000002400780b */ /* 0x000fe20003f6e200 */
[C---:B------:R-:W-:Y:S01]  /*ef30*/  HMMA.1688.F32.TF32 R8, R20.reuse, R70, RZ ;  /* 0x000000461408723c */ /* 0x040fe200000810ff */
[----:B------:R-:W-:Y:S01]  /*ef40*/  FSETP.GEU.AND P2, PT, |R37|, +INF , PT ;  /* 0x7f8000002500780b */ /* 0x000fe20003f4e200 */
[----:B------:R-:W-:Y:S01]  /*ef50*/  FADD R175, R24, R175 ;  /* 0x000000af18af7221 */ /* 0x000fe20000000000 */
[----:B------:R-:W-:Y:S01]  /*ef60*/  FSETP.GEU.AND P1, PT, |R38|, +INF , PT ;  /* 0x7f8000002600780b */ /* 0x000fe20003f2e200 */
[----:B------:R-:W-:Y:S01]  /*ef70*/  FADD R134, R25, R134 ;  /* 0x0000008619867221 */ /* 0x000fe20000000000 */
[----:B------:R-:W-:Y:S01]  /*ef80*/  FSETP.GEU.AND P0, PT, |R39|, +INF , PT ;  /* 0x7f8000002700780b */ /* 0x000fe20003f0e200 */
[C---:B------:R-:W-:Y:S01]  /*ef90*/  HMMA.1688.F32.TF32 R16, R20.reuse, R72, RZ ;  /* 0x000000481410723c */ /* 0x040fe200000810ff */
[----:B----4-:R-:W-:Y:S01]  /*efa0*/  LOP3.LUT R52, R59, 0xffffe000, RZ, 0xc0, !PT ;  /* 0xffffe0003b347812 */ /* 0x010fe200078ec0ff */
[----:B------:R-:W-:Y:S01]  /*efb0*/  FADD R185, R26, R185 ;  /* 0x000000b91ab97221 */ /* 0x000fe20000000000 */
[----:B------:R-:W-:Y:S02]  /*efc0*/  FSETP.GEU.AND P4, PT, |R12|, +INF , PT ;  /* 0x7f8000000c00780b */ /* 0x000fe40003f8e200 */
[----:B------:R-:W-:Y:S01]  /*efd0*/  LOP3.LUT R63, R50, 0xffffe000, RZ, 0xc0, !PT ;  /* 0xffffe000323f7812 */ /* 0x000fe200078ec0ff */
[-C--:B------:R-:W-:Y:S01]  /*efe0*/  HMMA.1688.F32.TF32 R20, R20, R74.reuse, RZ ;  /* 0x0000004a1414723c */ /* 0x080fe200000810ff */
[--C-:B------:R-:W-:Y:S04]  /*eff0*/  @!P3 IMAD.IADD.U32 R36, R36, 0x1, R197.reuse ;  /* 0x000000012424b824 */ /* 0x100fe800078e00c5 */
[----:B------:R-:W-:Y:S01]  /*f000*/  FADD R184, R27, R184 ;  /* 0x000000b81bb87221 */ /* 0x000fe20000000000 */
[----:B------:R-:W-:Y:S01]  /*f010*/  FSETP.GEU.AND P6, PT, |R2|, +INF , PT ;  /* 0x7f8000000200780b */ /* 0x000fe20003fce200 */
[----:B------:R-:W-:Y:S04]  /*f020*/  @!P2 IMAD.IADD.U32 R37, R37, 0x1, R197 ;  /* 0x000000012525a824 */ /* 0x000fe800078e00c5 */
[----:B------:R-:W-:Y:S01]  /*f030*/  FADD R127, R28, R127 ;  /* 0x0000007f1c7f7221 */ /* 0x000fe20000000000 */
[--C-:B------:R-:W-:Y:S02]  /*f040*/  @!P1 IMAD.IADD.U32 R38, R38, 0x1, R197.reuse ;  /* 0x0000000126269824 */ /* 0x100fe400078e00c5 */
[----:B------:R-:W-:Y:S01]  /*f050*/  FADD R126, R29, R126 ;  /* 0x0000007e1d7e7221 */ /* 0x000fe20000000000 */
[----:B------:R-:W-:Y:S01]  /*f060*/  FSETP.GEU.AND P5, PT, |R3|, +INF , PT ;  /* 0x7f8000000300780b */ /* 0x000fe20003fae200 */
[--C-:B------:R-:W-:Y:S01]  /*f070*/  @!P0 IMAD.IADD.U32 R39, R39, 0x1, R197.reuse ;  /* 0x0000000127278824 */ /* 0x100fe200078e00c5 */
[----:B------:R-:W-:Y:S01]  /*f080*/  FSETP.GEU.AND P3, PT, |R13|, +INF , PT ;  /* 0x7f8000000d00780b */ /* 0x000fe20003f6e200 */
[----:B------:R-:W-:Y:S02]  /*f090*/  @!P4 IMAD.IADD.U32 R12, R12, 0x1, R197 ;  /* 0x000000010c0cc824 */ /* 0x000fe400078e00c5 */
[----:B------:R-:W-:Y:S01]  /*f0a0*/  FADD R129, R30, R129 ;  /* 0x000000811e817221 */ /* 0x000fe20000000000 */
[----:B------:R-:W-:Y:S01]  /*f0b0*/  FADD R128, R31, R128 ;  /* 0x000000801f807221 */ /* 0x000fe20000000000 */
[----:B------:R-:W-:Y:S02]  /*f0c0*/  @!P6 IMAD.IADD.U32 R2, R2, 0x1, R197 ;  /* 0x000000010202e824 */ /* 0x000fe400078e00c5 */
[----:B------:R-:W-:Y:S01]  /*f0d0*/  FADD R119, R32, R119 ;  /* 0x0000007720777221 */ /* 0x000fe20000000000 */
[C---:B------:R-:W-:Y:S02]  /*f0e0*/  HMMA.1688.F32.TF32 R24, R36.reuse, R74, RZ ;  /* 0x0000004a2418723c */ /* 0x040fe400000810ff */
[----:B------:R-:W-:Y:S01]  /*f0f0*/  FADD R118, R33, R118 ;  /* 0x0000007621767221 */ /* 0x000fe20000000000 */
[----:B------:R-:W-:Y:S01]  /*f100*/  FADD R121, R34, R121 ;  /* 0x0000007922797221 */ /* 0x000fe20000000000 */
[----:B------:R-:W-:Y:S01]  /*f110*/  FADD R120, R35, R120 ;  /* 0x0000007823787221 */ /* 0x000fe20000000000 */
[----:B------:R-:W-:Y:S01]  /*f120*/  FSETP.GEU.AND P2, PT, |R40|, +INF , PT ;  /* 0x7f8000002800780b */ /* 0x000fe20003f4e200 */
[C---:B------:R-:W-:Y:S01]  /*f130*/  HMMA.1688.F32.TF32 R28, R36.reuse, R72, RZ ;  /* 0x00000048241c723c */ /* 0x040fe200000810ff */
[--C-:B------:R-:W-:Y:S01]  /*f140*/  @!P3 IMAD.IADD.U32 R13, R13, 0x1, R197.reuse ;  /* 0x000000010d0db824 */ /* 0x100fe200078e00c5 */
[----:B------:R-:W-:Y:S02]  /*f150*/  FSETP.GEU.AND P1, PT, |R41|, +INF , PT ;  /* 0x7f8000002900780b */ /* 0x000fe40003f2e200 */
[----:B------:R-:W-:Y:S01]  /*f160*/  FSETP.GEU.AND P0, PT, |R42|, +INF , PT ;  /* 0x7f8000002a00780b */ /* 0x000fe20003f0e200 */
[--C-:B------:R-:W-:Y:S01]  /*f170*/  @!P5 IMAD.IADD.U32 R3, R3, 0x1, R197.reuse ;  /* 0x000000010303d824 */ /* 0x100fe200078e00c5 */
[C---:B------:R-:W-:Y:S01]  /*f180*/  HMMA.1688.F32.TF32 R32, R36.reuse, R70, RZ ;  /* 0x000000462420723c */ /* 0x040fe200000810ff */
[----:B------:R-:W-:Y:S04]  /*f190*/  FSETP.GEU.AND P6, PT, |R43|, +INF , PT ;  /* 0x7f8000002b00780b */ /* 0x000fe80003fce200 */
[----:B------:R-:W-:Y:S01]  /*f1a0*/  LOP3.LUT R60, R47, 0xffffe000, RZ, 0xc0, !PT ;  /* 0xffffe0002f3c7812 */ /* 0x000fe200078ec0ff */
[----:B------:R-:W-:Y:S01]  /*f1b0*/  HMMA.1688.F32.TF32 R36, R36, R68, RZ ;  /* 0x000000442424723c */ /* 0x000fe200000810ff */
[--C-:B------:R-:W-:Y:S01]  /*f1c0*/  @!P2 IMAD.IADD.U32 R40, R40, 0x1, R197.reuse ;  /* 0x000000012828a824 */ /* 0x100fe200078e00c5 */
[----:B------:R-:W-:Y:S03]  /*f1d0*/  LOP3.LUT R61, R48, 0xffffe000, RZ, 0xc0, !PT ;  /* 0xffffe000303d7812 */ /* 0x000fe600078ec0ff */
[--C-:B------:R-:W-:Y:S01]  /*f1e0*/  @!P1 IMAD.IADD.U32 R41, R41, 0x1, R197.reuse ;  /* 0x0000000129299824 */ /* 0x100fe200078e00c5 */
[C---:B------:R-:W-:Y:S05]  /*f1f0*/  HMMA.1688.F32.TF32 R4, R76.reuse, R2, R4 ;  /* 0x000000024c04723c */ /* 0x040fea0000081004 */
[----:B------:R-:W-:Y:S01]  /*f200*/  IADD3 R94, P1, R194, R200, RZ ;  /* 0x000000c8c25e7210 */ /* 0x000fe20007f3e0ff */
[C---:B------:R-:W-:Y:S05]  /*f210*/  HMMA.1688.F32.TF32 R8, R76.reuse, R12, R8 ;  /* 0x0000000c4c08723c */ /* 0x040fea0000081008 */
[--C-:B------:R-:W-:Y:S01]  /*f220*/  @!P6 IMAD.IADD.U32 R43, R43, 0x1, R197.reuse ;  /* 0x000000012b2be824 */ /* 0x100fe200078e00c5 */
[C---:B------:R-:W-:Y:S05]  /*f230*/  HMMA.1688.F32.TF32 R16, R76.reuse, R40, R16 ;  /* 0x000000284c10723c */ /* 0x040fea0000081010 */
[----:B------:R-:W-:Y:S01]  /*f240*/  @!P0 IMAD.IADD.U32 R42, R42, 0x1, R197 ;  /* 0x000000012a2a8824 */ /* 0x000fe200078e00c5 */
[----:B------:R-:W-:Y:S02]  /*f250*/  IADD3.X R95, R195, R201, RZ, P1, !PT ;  /* 0x000000c9c35f7210 */ /* 0x000fe40000ffe4ff */
[----:B------:R-:W-:Y:S03]  /*f260*/  LOP3.LUT R62, R49, 0xffffe000, RZ, 0xc0, !PT ;  /* 0xffffe000313e7812 */ /* 0x000fe600078ec0ff */
[----:B------:R-:W-:Y:S01]  /*f270*/  LOP3.LUT R53, R64, 0xffffe000, RZ, 0xc0, !PT ;  /* 0xffffe00040357812 */ /* 0x000fe200078ec0ff */
[-C--:B------:R-:W-:Y:S03]  /*f280*/  HMMA.1688.F32.TF32 R20, R76, R42.reuse, R20 ;  /* 0x0000002a4c14723c */ /* 0x080fe60000081014 */
[----:B------:R-:W-:Y:S02]  /*f290*/  LOP3.LUT R54, R65, 0xffffe000, RZ, 0xc0, !PT ;  /* 0xffffe00041367812 */ /* 0x000fe400078ec0ff */
[----:B------:R-:W-:Y:S01]  /*f2a0*/  LOP3.LUT R55, R66, 0xffffe000, RZ, 0xc0, !PT ;  /* 0xffffe00042377812 */ /* 0x000fe200078ec0ff */
[C---:B------:R-:W-:Y:S06]  /*f2b0*/  HMMA.1688.F32.TF32 R24, R80.reuse, R42, R24 ;  /* 0x0000002a5018723c */ /* 0x040fec0000081018 */
[C---:B------:R-:W-:Y:S05]  /*f2c0*/  HMMA.1688.F32.TF32 R28, R80.reuse, R40, R28 ;  /* 0x00000028501c723c */ /* 0x040fea000008101c */
[----:B------:R-:W-:Y:S01]  /*f2d0*/  LOP3.LUT R42, R57, 0xffffe000, RZ, 0xc0, !PT ;  /* 0xffffe000392a7812 */ /* 0x000fe200078ec0ff */
[C---:B------:R-:W-:Y:S05]  /*f2e0*/  HMMA.1688.F32.TF32 R32, R80.reuse, R12, R32 ;  /* 0x0000000c5020723c */ /* 0x040fea0000081020 */
[----:B------:R-:W-:Y:S01]  /*f2f0*/  LOP3.LUT R41, R56, 0xffffe000, RZ, 0xc0, !PT ;  /* 0xffffe00038297812 */ /* 0x000fe200078ec0ff */
[----:B------:R-:W-:Y:S05]  /*f300*/  HMMA.1688.F32.TF32 R36, R80, R2, R36 ;  /* 0x000000025024723c */ /* 0x000fea0000081024 */
[----:B------:R-:W-:Y:S01]  /*f310*/  IADD3 R12, P0, R192, R198, RZ ;  /* 0x000000c6c00c7210 */ /* 0x000fe20007f1e0ff */
[C---:B------:R-:W-:Y:S05]  /*f320*/  HMMA.1688.F32.TF32 R4, R76.reuse, R68, R4 ;  /* 0x000000444c04723c */ /* 0x040fea0000081004 */
[----:B------:R-:W-:Y:S01]  /*f330*/  SHF.L.U32 R3, R203, 0x3, RZ ;  /* 0x00000003cb037819 */ /* 0x000fe200000006ff */
[C---:B------:R-:W-:Y:S03]  /*f340*/  HMMA.1688.F32.TF32 R8, R76.reuse, R70, R8 ;  /* 0x000000464c08723c */ /* 0x040fe60000081008 */
[----:B------:R-:W-:Y:S02]  /*f350*/  LOP3.LUT P3, RZ, R3, 0x10, RZ, 0xc0, !PT ;  /* 0x0000001003ff7812 */ /* 0x000fe4000786c0ff */
[----:B------:R-:W-:Y:S01]  /*f360*/  IMAD.SHL.U32 R2, R204, 0x8, RZ ;  /* 0x00000008cc027824 */ /* 0x000fe200078e00ff */
[C---:B------:R-:W-:Y:S04]  /*f370*/  HMMA.1688.F32.TF32 R16, R76.reuse, R72, R16 ;  /* 0x000000484c10723c */ /* 0x040fe80000081010 */
[----:B------:R-:W-:Y:S01]  /*f380*/  LOP3.LUT P2, RZ, R2, 0x10, RZ, 0xc0, !PT ;  /* 0x0000001002ff7812 */ /* 0x000fe2000784c0ff */
[----:B------:R-:W-:Y:S01]  /*f390*/  VIADD R2, R186, UR14 ;  /* 0x0000000eba027c36 */ /* 0x000fe20008000000 */
[-C--:B------:R-:W-:Y:S01]  /*f3a0*/  HMMA.1688.F32.TF32 R20, R76, R74.reuse, R20 ;  /* 0x0000004a4c14723c */ /* 0x080fe20000081014 */
[----:B------:R-:W-:Y:S02]  /*f3b0*/  @UP1 UIADD3 UR14, UR14, 0x80, URZ ;  /* 0x000000800e0e1890 */ /* 0x000fe4000fffe03f */
[----:B------:R-:W-:Y:S01]  /*f3c0*/  @!UP1 UIADD3 UR14, UR8, -0x100, URZ ;  /* 0xffffff00080e9890 */ /* 0x000fe2000fffe03f */
[----:B------:R-:W-:Y:S01]  /*f3d0*/  @!PT LDS RZ, [RZ] ;  /* 0x00000000fffff984 */ /* 0x000fe20000000800 */
[----:B------:R-:W-:Y:S01]  /*f3e0*/  @!PT LDS RZ, [RZ] ;  /* 0x00000000fffff984 */ /* 0x000fe20000000800 */
[----:B------:R-:W-:Y:S01]  /*f3f0*/  @!PT LDS RZ, [RZ] ;  /* 0x00000000fffff984 */ /* 0x000fe20000000800 */
[----:B------:R-:W-:Y:S01]  /*f400*/  LDGSTS.E.BYPASS.LTC128B.128 [R92+0x600], desc[UR20][R94.64], P3 ;  /* 0x006000005e5c7fae */ /* 0x000fe20009901d54 */
[----:B------:R-:W-:Y:S01]  /*f410*/  IADD3.X R13, R193, R199, RZ, P0, !PT ;  /* 0x000000c7c10d7210 */ /* 0x000fe200007fe4ff */
[C---:B------:R-:W-:Y:S05]  /*f420*/  HMMA.1688.F32.TF32 R24, R80.reuse, R74, R24 ;  /* 0x0000004a5018723c */ /* 0x040fea0000081018 */
[----:B------:R-:W-:Y:S01]  /*f430*/  LOP3.LUT R43, R58, 0xffffe000, RZ, 0xc0, !PT ;  /* 0xffffe0003a2b7812 */ /* 0x000fe200078ec0ff */
[C---:B------:R-:W-:Y:S01]  /*f440*/  HMMA.1688.F32.TF32 R28, R80.reuse, R72, R28 ;  /* 0x00000048501c723c */ /* 0x040fe2000008101c */
[----:B------:R1:W-:Y:S04]  /*f450*/  LDGSTS.E.BYPASS.LTC128B.128 [R2+0x600], desc[UR18][R12.64], P2 ;  /* 0x006000000c027fae */ /* 0x0003e80009101d52 */
[----:B------:R-:W-:Y:S01]  /*f460*/  FADD R40, R56, -R41 ;  /* 0x8000002938287221 */ /* 0x000fe20000000000 */
[C---:B------:R-:W-:Y:S03]  /*f470*/  HMMA.1688.F32.TF32 R32, R80.reuse, R70, R32 ;  /* 0x000000465020723c */ /* 0x040fe60000081020 */
[----:B------:R-:W2:Y:S01]  /*f480*/  LDSM.16.M88.4 R76, [R85+UR4] ;  /* 0x00000004554c783b */ /* 0x000ea20008000200 */
[----:B------:R-:W-:Y:S01]  /*f490*/  FSETP.GEU.AND P0, PT, |R40|, +INF , PT ;  /* 0x7f8000002800780b */ /* 0x000fe20003f0e200 */
[----:B------:R-:W-:Y:S01]  /*f4a0*/  FADD R41, R57, -R42 ;  /* 0x8000002a39297221 */ /* 0x000fe20000000000 */
[----:B------:R-:W-:Y:S04]  /*f4b0*/  HMMA.1688.F32.TF32 R36, R80, R68, R36 ;  /* 0x000000445024723c */ /* 0x000fe80000081024 */
[----:B------:R-:W-:Y:S01]  /*f4c0*/  FSETP.GEU.AND P6, PT, |R41|, +INF , PT ;  /* 0x7f8000002900780b */ /* 0x000fe20003fce200 */
[----:B------:R-:W-:Y:S01]  /*f4d0*/  FADD R42, R58, -R43 ;  /* 0x8000002b3a2a7221 */ /* 0x000fe20000000000 */
[----:B------:R-:W-:Y:S01]  /*f4e0*/  FADD R43, R59, -R52 ;  /* 0x800000343b2b7221 */ /* 0x000fe20000000000 */
[----:B------:R-:W-:Y:S01]  /*f4f0*/  FADD R52, R64, -R53 ;  /* 0x8000003540347221 */ /* 0x000fe20000000000 */
[----:B------:R-:W-:Y:S01]  /*f500*/  FADD R53, R65, -R54 ;  /* 0x8000003641357221 */ /* 0x000fe20000000000 */
[----:B------:R-:W2:Y:S01]  /*f510*/  LDSM.16.M88.4 R80, [R85+UR4+0x1800] ;  /* 0x001800045550783b */ /* 0x000ea20008000200 */
[----:B------:R-:W-:Y:S01]  /*f520*/  FSETP.GEU.AND P5, PT, |R42|, +INF , PT ;  /* 0x7f8000002a00780b */ /* 0x000fe20003fae200 */
[----:B------:R-:W-:Y:S01]  /*f530*/  @!P0 IMAD.IADD.U32 R40, R40, 0x1, R197 ;  /* 0x0000000128288824 */ /* 0x000fe200078e00c5 */
[----:B------:R-:W-:Y:S01]  /*f540*/  FSETP.GEU.AND P4, PT, |R43|, +INF , PT ;  /* 0x7f8000002b00780b */ /* 0x000fe20003f8e200 */
[----:B------:R-:W-:Y:S01]  /*f550*/  FADD R54, R66, -R55 ;  /* 0x8000003742367221 */ /* 0x000fe20000000000 */
[----:B------:R-:W-:Y:S01]  /*f560*/  FSETP.GEU.AND P2, PT, |R53|, +INF , PT ;  /* 0x7f8000003500780b */ /* 0x000fe20003f4e200 */
[----:B------:R-:W-:Y:S01]  /*f570*/  @UP0 UIADD3 UR4, UR4, 0x80, URZ ;  /* 0x0000008004040890 */ /* 0x000fe2000fffe03f */
[----:B-1----:R-:W-:Y:S01]  /*f580*/  LOP3.LUT R2, R67, 0xffffe000, RZ, 0xc0, !PT ;  /* 0xffffe00043027812 */ /* 0x002fe200078ec0ff */
[--C-:B------:R-:W-:Y:S01]  /*f590*/  @!P6 IMAD.IADD.U32 R41, R41, 0x1, R197.reuse ;  /* 0x000000012929e824 */ /* 0x100fe200078e00c5 */
[----:B------:R-:W-:Y:S01]  /*f5a0*/  FSETP.GEU.AND P1, PT, |R54|, +INF , PT ;  /* 0x7f8000003600780b */ /* 0x000fe20003f2e200 */
[----:B------:R-:W-:Y:S01]  /*f5b0*/  LDSM.16.M88.4 R72, [R84+UR5+0x1800] ;  /* 0x001800055448783b */ /* 0x000fe20008000200 */
[----:B------:R-:W-:Y:S01]  /*f5c0*/  FSETP.GEU.AND P3, PT, |R52|, +INF , PT ;  /* 0x7f8000003400780b */ /* 0x000fe20003f6e200 */
[----:B------:R-:W-:Y:S01]  /*f5d0*/  FADD R55, R67, -R2 ;  /* 0x8000000243377221 */ /* 0x000fe20000000000 */
[----:B------:R-:W-:Y:S01]  /*f5e0*/  LOP3.LUT R3, R44, 0xffffe000, RZ, 0xc0, !PT ;  /* 0xffffe0002c037812 */ /* 0x000fe200078ec0ff */
[--C-:B------:R-:W-:Y:S01]  /*f5f0*/  @!P5 IMAD.IADD.U32 R42, R42, 0x1, R197.reuse ;  /* 0x000000012a2ad824 */ /* 0x100fe200078e00c5 */
[----:B------:R-:W-:Y:S01]  /*f600*/  LOP3.LUT R12, R45, 0xffffe000, RZ, 0xc0, !PT ;  /* 0xffffe0002d0c7812 */ /* 0x000fe200078ec0ff */
[--C-:B------:R-:W-:Y:S01]  /*f610*/  @!P4 IMAD.IADD.U32 R43, R43, 0x1, R197.reuse ;  /* 0x000000012b2bc824 */ /* 0x100fe200078e00c5 */
[----:B------:R-:W-:Y:S01]  /*f620*/  LOP3.LUT R68, R51, 0xffffe000, RZ, 0xc0, !PT ;  /* 0xffffe00033447812 */ /* 0x000fe200078ec0ff */
[----:B------:R-:W-:Y:S01]  /*f630*/  @!UP0 UIADD3 UR4, UR9, -0x100, URZ ;  /* 0xffffff0009048890 */ /* 0x000fe2000fffe03f */
[----:B------:R-:W-:Y:S01]  /*f640*/  FSETP.GEU.AND P0, PT, |R55|, +INF , PT ;  /* 0x7f8000003700780b */ /* 0x000fe20003f0e200 */
[----:B------:R-:W-:Y:S02]  /*f650*/  @!P2 IMAD.IADD.U32 R53, R53, 0x1, R197 ;  /* 0x000000013535a824 */ /* 0x000fe400078e00c5 */
[----:B------:R-:W-:Y:S01]  /*f660*/  FADD R2, R44, -R3 ;  /* 0x800000032c027221 */ /* 0x000fe20000000000 */
[----:B------:R-:W-:-:S01]  /*f670*/  @!P1 IMAD.IADD.U32 R54, R54, 0x1, R197 ;  /* 0x0000000136369824 */ /* 0x000fc200078e00c5 */
[C---:B------:R-:W-:Y:S05]  /*f680*/  HMMA.1688.F32.TF32 R4, R40.reuse, R44, R4 ;  /* 0x0000002c2804723c */ /* 0x040fea0000081004 */
[--C-:B------:R-:W-:Y:S01]  /*f690*/  @!P3 IMAD.IADD.U32 R52, R52, 0x1, R197.reuse ;  /* 0x000000013434b824 */ /* 0x100fe200078e00c5 */
[C---:B------:R-:W-:Y:S03]  /*f6a0*/  HMMA.1688.F32.TF32 R8, R40.reuse, R46, R8 ;  /* 0x0000002e2808723c */ /* 0x040fe60000081008 */
[C---:B------:R-:W-:Y:S02]  /*f6b0*/  FSETP.GEU.AND P6, PT, |R2|.reuse, +INF , PT ;  /* 0x7f8000000200780b */ /* 0x040fe40003fce200 */
[--C-:B------:R-:W-:Y:S01]  /*f6c0*/  @!P0 IMAD.IADD.U32 R55, R55, 0x1, R197.reuse ;  /* 0x0000000137378824 */ /* 0x100fe200078e00c5 */
[C---:B------:R-:W-:Y:S05]  /*f6d0*/  HMMA.1688.F32.TF32 R16, R40.reuse, R48, R16 ;  /* 0x000000302810723c */ /* 0x040fea0000081010 */
[----:B------:R-:W-:Y:S01]  /*f6e0*/  FADD R3, R45, -R12 ;  /* 0x8000000c2d037221 */ /* 0x000fe20000000000 */
[-C--:B------:R-:W-:Y:S04]  /*f6f0*/  HMMA.1688.F32.TF32 R20, R40, R50.reuse, R20 ;  /* 0x000000322814723c */ /* 0x080fe80000081014 */
[----:B------:R-:W-:Y:S01]  /*f700*/  FSETP.GEU.AND P5, PT, |R3|, +INF , PT ;  /* 0x7f8000000300780b */ /* 0x000fe20003fae200 */
[----:B------:R-:W-:Y:S01]  /*f710*/  @!P6 IMAD.IADD.U32 R2, R2, 0x1, R197 ;  /* 0x000000010202e824 */ /* 0x000fe200078e00c5 */
[C---:B------:R-:W-:Y:S05]  /*f720*/  HMMA.1688.F32.TF32 R24, R52.reuse, R50, R24 ;  /* 0x000000323418723c */ /* 0x040fea0000081018 */
[C---:B------:R-:W-:Y:S01]  /*f730*/  LOP3.LUT R13, R46.reuse, 0xffffe000, RZ, 0xc0, !PT ;  /* 0xffffe0002e0d7812 */ /* 0x040fe200078ec0ff */
[C---:B------:R-:W-:Y:S05]  /*f740*/  HMMA.1688.F32.TF32 R28, R52.reuse, R48, R28 ;  /* 0x00000030341c723c */ /* 0x040fea000008101c */
[----:B------:R-:W-:Y:S01]  /*f750*/  FADD R12, R46, -R13 ;  /* 0x8000000d2e0c7221 */ /* 0x000fe20000000000 */
[C---:B------:R-:W-:Y:S04]  /*f760*/  HMMA.1688.F32.TF32 R32, R52.reuse, R46, R32 ;  /* 0x0000002e3420723c */ /* 0x040fe80000081020 */
[----:B------:R-:W-:Y:S01]  /*f770*/  FSETP.GEU.AND P4, PT, |R12|, +INF , PT ;  /* 0x7f8000000c00780b */ /* 0x000fe20003f8e200 */
[----:B------:R-:W-:Y:S01]  /*f780*/  FADD R13, R47, -R60 ;  /* 0x8000003c2f0d7221 */ /* 0x000fe20000000000 */
[----:B------:R-:W-:Y:S04]  /*f790*/  HMMA.1688.F32.TF32 R36, R52, R44, R36 ;  /* 0x0000002c3424723c */ /* 0x000fe80000081024 */
[----:B------:R-:W-:Y:S01]  /*f7a0*/  FSETP.GEU.AND P3, PT, |R13|, +INF , PT ;  /* 0x7f8000000d00780b */ /* 0x000fe20003f6e200 */
[----:B------:R-:W-:Y:S01]  /*f7b0*/  FADD R60, R48, -R61 ;  /* 0x8000003d303c7221 */ /* 0x000fe20000000000 */
[----:B------:R-:W-:Y:S01]  /*f7c0*/  FADD R61, R49, -R62 ;  /* 0x8000003e313d7221 */ /* 0x000fe20000000000 */
[----:B------:R-:W-:Y:S01]  /*f7d0*/  FADD R62, R50, -R63 ;  /* 0x8000003f323e7221 */ /* 0x000fe20000000000 */
[----:B------:R-:W-:Y:S02]  /*f7e0*/  FADD R63, R51, -R68 ;  /* 0x80000044333f7221 */ /* 0x000fe40000000000 */
[----:B------:R-:W-:Y:S01]  /*f7f0*/  FSETP.GEU.AND P2, PT, |R60|, +INF , PT ;  /* 0x7f8000003c00780b */ /* 0x000fe20003f4e200 */
[--C-:B------:R-:W-:Y:S01]  /*f800*/  @!P5 IMAD.IADD.U32 R3, R3, 0x1, R197.reuse ;  /* 0x000000010303d824 */ /* 0x100fe200078e00c5 */
[----:B------:R-:W-:Y:S01]  /*f810*/  FSETP.GEU.AND P1, PT, |R61|, +INF , PT ;  /* 0x7f8000003d00780b */ /* 0x000fe20003f2e200 */
[--C-:B------:R-:W-:Y:S01]  /*f820*/  @!P4 IMAD.IADD.U32 R12, R12, 0x1, R197.reuse ;  /* 0x000000010c0cc824 */ /* 0x100fe200078e00c5 */
[----:B------:R-:W-:Y:S01]  /*f830*/  FSETP.GEU.AND P6, PT, |R63|, +INF , PT ;  /* 0x7f8000003f00780b */ /* 0x000fe20003fce200 */
[----:B------:R-:W1:Y:S01]  /*f840*/  LDSM.16.M88.4 R68, [R84+UR5] ;  /* 0x000000055444783b */ /* 0x000e620008000200 */
[----:B------:R-:W-:Y:S01]  /*f850*/  FSETP.GEU.AND P0, PT, |R62|, +INF , PT ;  /* 0x7f8000003e00780b */ /* 0x000fe20003f0e200 */
[--C-:B------:R-:W-:Y:S01]  /*f860*/  @!P3 IMAD.IADD.U32 R13, R13, 0x1, R197.reuse ;  /* 0x000000010d0db824 */ /* 0x100fe200078e00c5 */
[C---:B------:R-:W-:Y:S01]  /*f870*/  HMMA.1688.F32.TF32 R4, R56.reuse, R2, R4 ;  /* 0x000000023804723c */ /* 0x040fe20000081004 */
[----:B------:R-:W-:Y:S02]  /*f880*/  @UP0 UIADD3 UR5, UR5, 0x80, URZ ;  /* 0x0000008005050890 */ /* 0x000fe4000fffe03f */
[----:B------:R-:W-:Y:S02]  /*f890*/  @!UP0 UIADD3 UR5, UR10, -0x100, URZ ;  /* 0xffffff000a058890 */ /* 0x000fe4000fffe03f */
[--C-:B------:R-:W-:Y:S01]  /*f8a0*/  @!P2 IMAD.IADD.U32 R60, R60, 0x1, R197.reuse ;  /* 0x000000013c3ca824 */ /* 0x100fe200078e00c5 */
[C---:B------:R-:W-:Y:S05]  /*f8b0*/  HMMA.1688.F32.TF32 R8, R56.reuse, R12, R8 ;  /* 0x0000000c3808723c */ /* 0x040fea0000081008 */
[--C-:B------:R-:W-:Y:S02]  /*f8c0*/  @!P1 IMAD.IADD.U32 R61, R61, 0x1, R197.reuse ;  /* 0x000000013d3d9824 */ /* 0x100fe400078e00c5 */
[--C-:B------:R-:W-:Y:S04]  /*f8d0*/  @!P0 IMAD.IADD.U32 R62, R62, 0x1, R197.reuse ;  /* 0x000000013e3e8824 */ /* 0x100fe800078e00c5 */
[----:B------:R-:W-:Y:S01]  /*f8e0*/  @!P6 IMAD.IADD.U32 R63, R63, 0x1, R197 ;  /* 0x000000013f3fe824 */ /* 0x000fe200078e00c5 */
[C---:B------:R-:W-:Y:S06]  /*f8f0*/  HMMA.1688.F32.TF32 R16, R56.reuse, R60, R16 ;  /* 0x0000003c3810723c */ /* 0x040fec0000081010 */
[-C--:B------:R-:W-:Y:S06]  /*f900*/  HMMA.1688.F32.TF32 R20, R56, R62.reuse, R20 ;  /* 0x0000003e3814723c */ /* 0x080fec0000081014 */
[C---:B------:R-:W-:Y:S06]  /*f910*/  HMMA.1688.F32.TF32 R24, R64.reuse, R62, R24 ;  /* 0x0000003e4018723c */ /* 0x040fec0000081018 */
[C---:B------:R-:W-:Y:S05]  /*f920*/  HMMA.1688.F32.TF32 R28, R64.reuse, R60, R28 ;  /* 0x0000003c401c723c */ /* 0x040fea000008101c */
[C---:B--2---:R-:W-:Y:S01]  /*f930*/  LOP3.LUT R41, R76.reuse, 0xffffe000, RZ, 0xc0, !PT ;  /* 0xffffe0004c297812 */ /* 0x044fe200078ec0ff */
[C---:B------:R-:W-:Y:S05]  /*f940*/  HMMA.1688.F32.TF32 R32, R64.reuse, R12, R32 ;  /* 0x0000000c4020723c */ /* 0x040fea0000081020 */
[----:B------:R-:W-:Y:S01]  /*f950*/  FADD R40, R76, -R41 ;  /* 0x800000294c287221 */ /* 0x000fe20000000000 */
[----:B------:R-:W-:Y:S05]  /*f960*/  HMMA.1688.F32.TF32 R36, R64, R2, R36 ;  /* 0x000000024024723c */ /* 0x000fea0000081024 */
[----:B------:R-:W-:Y:S01]  /*f970*/  IADD3 R12, P0, R194, R94, RZ ;  /* 0x0000005ec20c7210 */ /* 0x000fe20007f1e0ff */
[C---:B------:R-:W-:Y:S05]  /*f980*/  HMMA.1688.F32.TF32 R4, R56.reuse, R44, R4 ;  /* 0x0000002c3804723c */ /* 0x040fea0000081004 */
[----:B------:R-:W-:Y:S01]  /*f990*/  IADD3.X R13, R195, R95, RZ, P0, !PT ;  /* 0x0000005fc30d7210 */ /* 0x000fe200007fe4ff */
[C---:B------:R-:W-:Y:S05]  /*f9a0*/  HMMA.1688.F32.TF32 R8, R56.reuse, R46, R8 ;  /* 0x0000002e3808723c */ /* 0x040fea0000081008 */
[----:B------:R-:W-:Y:S01]  /*f9b0*/  SHF.L.U32 R3, R203, 0x2, RZ ;  /* 0x00000002cb037819 */ /* 0x000fe200000006ff */
[C---:B------:R-:W-:Y:S03]  /*f9c0*/  HMMA.1688.F32.TF32 R16, R56.reuse, R48, R16 ;  /* 0x000000303810723c */ /* 0x040fe60000081010 */
[----:B------:R-:W-:Y:S02]  /*f9d0*/  LOP3.LUT P2, RZ, R3, 0x10, RZ, 0xc0, !PT ;  /* 0x0000001003ff7812 */ /* 0x000fe4000784c0ff */
[----:B------:R-:W-:Y:S01]  /*f9e0*/  SHF.L.U32 R2, R203, 0x1, RZ ;  /* 0x00000001cb027819 */ /* 0x000fe200000006ff */
[-C--:B------:R-:W-:Y:S03]  /*f9f0*/  HMMA.1688.F32.TF32 R20, R56, R50.reuse, R20 ;  /* 0x000000323814723c */ /* 0x080fe60000081014 */
[----:B------:R-:W-:Y:S02]  /*fa00*/  LOP3.LUT P1, RZ, R2, 0x10, RZ, 0xc0, !PT ;  /* 0x0000001002ff7812 */ /* 0x000fe4000782c0ff */
[----:B------:R-:W-:Y:S01]  /*fa10*/  IADD3 R2, P0, R194, R12, RZ ;  /* 0x0000000cc2027210 */ /* 0x000fe20007f1e0ff */
[C---:B------:R-:W-:Y:S04]  /*fa20*/  HMMA.1688.F32.TF32 R24, R64.reuse, R50, R24 ;  /* 0x000000324018723c */ /* 0x040fe80000081018 */
[----:B------:R-:W-:Y:S01]  /*fa30*/  @!PT LDS RZ, [RZ] ;  /* 0x00000000fffff984 */ /* 0x000fe20000000800 */
[----:B------:R-:W-:Y:S01]  /*fa40*/  @!PT LDS RZ, [RZ] ;  /* 0x00000000fffff984 */ /* 0x000fe20000000800 */
[----:B------:R-:W-:Y:S01]  /*fa50*/  @!PT LDS RZ, [RZ] ;  /* 0x00000000fffff984 */ /* 0x000fe20000000800 */
[----:B------:R-:W-:Y:S01]  /*fa60*/  LDGSTS.E.BYPASS.LTC128B.128 [R93+0xc00], desc[UR20][R12.64], P2 ;  /* 0x00c000000c5d7fae */ /* 0x000fe20009101d54 */
[----:B------:R-:W-:Y:S01]  /*fa70*/  IMAD.X R3, R195, 0x1, R13, P0 ;  /* 0x00000001c3037824 */ /* 0x000fe200000e060d */
[C---:B------:R-:W-:Y:S03]  /*fa80*/  HMMA.1688.F32.TF32 R28, R64.reuse, R48, R28 ;  /* 0x00000030401c723c */ /* 0x040fe6000008101c */
[----:B------:R-:W-:Y:S02]  /*fa90*/  ISETP.NE.AND P0, PT, R205, RZ, PT ;  /* 0x000000ffcd00720c */ /* 0x000fe40003f05270 */
[C---:B------:R-:W-:Y:S01]  /*faa0*/  LOP3.LUT R42, R77.reuse, 0xffffe000, RZ, 0xc0, !PT ;  /* 0xffffe0004d2a7812 */ /* 0x040fe200078ec0ff */
[C---:B------:R-:W-:Y:S01]  /*fab0*/  HMMA.1688.F32.TF32 R32, R64.reuse, R46, R32 ;  /* 0x0000002e4020723c */ /* 0x040fe20000081020 */
[----:B------:R2:W-:Y:S04]  /*fac0*/  LDGSTS.E.BYPASS.LTC128B.128 [R92+0x1200], desc[UR18][R2.64], P1 ;  /* 0x01200000025c7fae */ /* 0x0005e80008901d52 */
[C---:B------:R-:W-:Y:S01]  /*fad0*/  LOP3.LUT R43, R78.reuse, 0xffffe000, RZ, 0xc0, !PT ;  /* 0xffffe0004e2b7812 */ /* 0x040fe200078ec0ff */
[----:B------:R-:W-:Y:S03]  /*fae0*/  HMMA.1688.F32.TF32 R36, R64, R44, R36 ;  /* 0x0000002c4024723c */ /* 0x000fe60000081024 */
[----:B------:R-:W0:Y:S02]  /*faf0*/  LDGDEPBAR ;  /* 0x00000000000079af */ /* 0x000e240000000000 */
[----:B------:R-:W-:Y:S01]  /*fb00*/  FADD R41, R77, -R42 ;  /* 0x8000002a4d297221 */ /* 0x000fe20000000000 */
[----:B------:R-:W-:Y:S01]  /*fb10*/  FADD R42, R78, -R43 ;  /* 0x8000002b4e2a7221 */ /* 0x000fe20000000000 */
[----:B------:R-:W-:Y:S03]  /*fb20*/  LOP3.LUT R44, R79, 0xffffe000, RZ, 0xc0, !PT ;  /* 0xffffe0004f2c7812 */ /* 0x000fe600078ec0ff */
[----:B------:R-:W-:Y:S02]  /*fb30*/  FSETP.GEU.AND P6, PT, |R41|, +INF , PT ;  /* 0x7f8000002900780b */ /* 0x000fe40003fce200 */
[----:B------:R-:W-:Y:S01]  /*fb40*/  FADD R43, R79, -R44 ;  /* 0x8000002c4f2b7221 */ /* 0x000fe20000000000 */
[----:B------:R-:W-:Y:S02]  /*fb50*/  SEL R203, R203, RZ, P0 ;  /* 0x000000ffcbcb7207 */ /* 0x000fe40000000000 */
[----:B------:R-:W-:Y:S02]  /*fb60*/  SEL R204, R204, RZ, P0 ;  /* 0x000000ffcccc7207 */ /* 0x000fe40000000000 */
[----:B------:R-:W-:Y:S02]  /*fb70*/  FSETP.GEU.AND P0, PT, |R40|, +INF , PT ;  /* 0x7f8000002800780b */ /* 0x000fe40003f0e200 */
[----:B------:R-:W-:Y:S02]  /*fb80*/  FSETP.GEU.AND P5, PT, |R42|, +INF , PT ;  /* 0x7f8000002a00780b */ /* 0x000fe40003fae200 */
[----:B------:R-:W-:Y:S02]  /*fb90*/  FSETP.GEU.AND P4, PT, |R43|, +INF , PT ;  /* 0x7f8000002b00780b */ /* 0x000fe40003f8e200 */
[----:B------:R-:W-:Y:S01]  /*fba0*/  LOP3.LUT R45, R80, 0xffffe000, RZ, 0xc0, !PT ;  /* 0xffffe000502d7812 */ /* 0x000fe200078ec0ff */
[--C-:B------:R-:W-:Y:S01]  /*fbb0*/  @!P6 IMAD.IADD.U32 R41, R41, 0x1, R196.reuse ;  /* 0x000000012929e824 */ /* 0x100fe200078e00c4 */
[----:B------:R-:W-:Y:S02]  /*fbc0*/  LOP3.LUT R46, R81, 0xffffe000, RZ, 0xc0, !PT ;  /* 0xffffe000512e7812 */ /* 0x000fe400078ec0ff */
[----:B------:R-:W-:Y:S01]  /*fbd0*/  LOP3.LUT R47, R82, 0xffffe000, RZ, 0xc0, !PT ;  /* 0xffffe000522f7812 */ /* 0x000fe200078ec0ff */
[----:B------:R-:W-:Y:S01]  /*fbe0*/  FADD R44, R80, -R45 ;  /* 0x8000002d502c7221 */ /* 0x000fe20000000000 */
[----:B--2---:R-:W-:Y:S01]  /*fbf0*/  LOP3.LUT R2, R83, 0xffffe000, RZ, 0xc0, !PT ;  /* 0xffffe00053027812 */ /* 0x004fe200078ec0ff */
[----:B------:R-:W-:Y:S02]  /*fc00*/  @!P0 IMAD.IADD.U32 R40, R40, 0x1, R196 ;  /* 0x0000000128288824 */ /* 0x000fe400078e00c4 */
[----:B------:R-:W-:Y:S01]  /*fc10*/  FADD R45, R81, -R46 ;  /* 0x8000002e512d7221 */ /* 0x000fe20000000000 */
[--C-:B------:R-:W-:Y:S02]  /*fc20*/  @!P5 IMAD.IADD.U32 R42, R42, 0x1, R196.reuse ;  /* 0x000000012a2ad824 */ /* 0x100fe400078e00c4 */
[----:B------:R-:W-:Y:S01]  /*fc30*/  FADD R46, R82, -R47 ;  /* 0x8000002f522e7221 */ /* 0x000fe20000000000 */
[----:B------:R-:W-:Y:S02]  /*fc40*/  @!P4 IMAD.IADD.U32 R43, R43, 0x1, R196 ;  /* 0x000000012b2bc824 */ /* 0x000fe400078e00c4 */
[----:B------:R-:W-:Y:S01]  /*fc50*/  FADD R47, R83, -R2 ;  /* 0x80000002532f7221 */ /* 0x000fe20000000000 */
[----:B------:R-:W-:Y:S04]  /*fc60*/  DEPBAR.LE SB0, 0x1 ;  /* 0x000080400000791a */ /* 0x000fe80000000000 */
[----:B------:R-:W-:-:S01]  /*fc70*/  BAR.SYNC.DEFER_BLOCKING 0x0 ;  /* 0x0000000000007b1d */ /* 0x000fc20000010000 */
[C---:B-1----:R-:W-:Y:S05]  /*fc80*/  HMMA.1688.F32.TF32 R4, R40.reuse, R68, R4 ;  /* 0x000000442804723c */ /* 0x042fea0000081004 */
[----:B------:R-:W-:Y:S01]  /*fc90*/  FSETP.GEU.AND P3, PT, |R44|, +INF , PT ;  /* 0x7f8000002c00780b */ /* 0x000fe20003f6e200 */
[C---:B------:R-:W-:Y:S03]  /*fca0*/  HMMA.1688.F32.TF32 R8, R40.reuse, R70, R8 ;  /* 0x000000462808723c */ /* 0x040fe60000081008 */
[----:B------:R-:W-:Y:S02]  /*fcb0*/  FSETP.GEU.AND P2, PT, |R45|, +INF , PT ;  /* 0x7f8000002d00780b */ /* 0x000fe40003f4e200 */
[----:B------:R-:W-:Y:S01]  /*fcc0*/  FSETP.GEU.AND P1, PT, |R46|, +INF , PT ;  /* 0x7f8000002e00780b */ /* 0x000fe20003f2e200 */
[C---:B------:R-:W-:Y:S03]  /*fcd0*/  HMMA.1688.F32.TF32 R16, R40.reuse, R72, R16 ;  /* 0x000000482810723c */ /* 0x040fe60000081010 */
[----:B------:R-:W-:Y:S02]  /*fce0*/  FSETP.GEU.AND P0, PT, |R47|, +INF , PT ;  /* 0x7f8000002f00780b */ /* 0x000fe40003f0e200 */
[----:B------:R-:W-:Y:S01]  /*fcf0*/  LOP3.LUT R3, R68, 0xffffe000, RZ, 0xc0, !PT ;  /* 0xffffe00044037812 */ /* 0x000fe200078ec0ff */
[-C--:B------:R-:W-:Y:S05]  /*fd00*/  HMMA.1688.F32.TF32 R20, R40, R74.reuse, R20 ;  /* 0x0000004a2814723c */ /* 0x080fea0000081014 */
[--C-:B------:R-:W-:Y:S01]  /*fd10*/  @!P3 IMAD.IADD.U32 R44, R44, 0x1, R196.reuse ;  /* 0x000000012c2cb824 */ /* 0x100fe200078e00c4 */
[----:B------:R-:W-:Y:S01]  /*fd20*/  LOP3.LUT R12, R69, 0xffffe000, RZ, 0xc0, !PT ;  /* 0xffffe000450c7812 */ /* 0x000fe200078ec0ff */
[--C-:B------:R-:W-:Y:S04]  /*fd30*/  @!P2 IMAD.IADD.U32 R45, R45, 0x1, R196.reuse ;  /* 0x000000012d2da824 */ /* 0x100fe800078e00c4 */
[----:B------:R-:W-:Y:S01]  /*fd40*/  FADD R2, R68, -R3 ;  /* 0x8000000344027221 */ /* 0x000fe20000000000 */
[----:B------:R-:W-:Y:S01]  /*fd50*/  LDSM.16.M88.4 R56, [R15+UR5] ;  /* 0x000000050f38783b */ /* 0x000fe20008000200 */
[--C-:B------:R-:W-:Y:S01]  /*fd60*/  @!P1 IMAD.IADD.U32 R46, R46, 0x1, R196.reuse ;  /* 0x000000012e2e9824 */ /* 0x100fe200078e00c4 */
[C---:B------:R-:W-:Y:S01]  /*fd70*/  LOP3.LUT R13, R70.reuse, 0xffffe000, RZ, 0xc0, !PT ;  /* 0xffffe000460d7812 */ /* 0x040fe200078ec0ff */
[----:B------:R-:W-:Y:S02]  /*fd80*/  @!P0 IMAD.IADD.U32 R47, R47, 0x1, R196 ;  /* 0x000000012f2f8824 */ /* 0x000fe400078e00c4 */
[----:B------:R-:W-:Y:S01]  /*fd90*/  FADD R3, R69, -R12 ;  /* 0x8000000c45037221 */ /* 0x000fe20000000000 */
[----:B------:R-:W-:Y:S02]  /*fda0*/  LOP3.LUT R48, R71, 0xffffe000, RZ, 0xc0, !PT ;  /* 0xffffe00047307812 */ /* 0x000fe400078ec0ff */
[----:B------:R-:W1:Y:S01]  /*fdb0*/  LDSM.16.M88.4 R96, [R0+UR4] ;  /* 0x000000040060783b */ /* 0x000e620008000200 */
[----:B------:R-:W-:Y:S01]  /*fdc0*/  FADD R12, R70, -R13 ;  /* 0x8000000d460c7221 */ /* 0x000fe20000000000 */
[----:B------:R-:W-:Y:S01]  /*fdd0*/  FSETP.GEU.AND P6, PT, |R2|, +INF , PT ;  /* 0x7f8000000200780b */ /* 0x000fe20003fce200 */
[C---:B------:R-:W-:Y:S04]  /*fde0*/  HMMA.1688.F32.TF32 R24, R44.reuse, R74, R24 ;  /* 0x0000004a2c18723c */ /* 0x040fe80000081018 */
[----:B------:R-:W-:Y:S01]  /*fdf0*/  FSETP.GEU.AND P5, PT, |R3|, +INF , PT ;  /* 0x7f8000000300780b */ /* 0x000fe20003fae200 */
[----:B------:R-:W-:Y:S01]  /*fe00*/  FADD R13, R71, -R48 ;  /* 0x80000030470d7221 */ /* 0x000fe20000000000 */
[C---:B------:R-:W-:Y:S01]  /*fe10*/  HMMA.1688.F32.TF32 R28, R44.reuse, R72, R28 ;  /* 0x000000482c1c723c */ /* 0x040fe2000008101c */
[----:B------:R-:W1:Y:S02]  /*fe20*/  LDSM.16.M88.4 R60, [R15+UR5+0x1800] ;  /* 0x001800050f3c783b */ /* 0x000e640008000200 */
[----:B------:R-:W-:Y:S02]  /*fe30*/  FSETP.GEU.AND P4, PT, |R12|, +INF , PT ;  /* 0x7f8000000c00780b */ /* 0x000fe40003f8e200 */
[C---:B------:R-:W-:Y:S01]  /*fe40*/  LOP3.LUT R49, R72.reuse, 0xffffe000, RZ, 0xc0, !PT ;  /* 0xffffe00048317812 */ /* 0x040fe200078ec0ff */
[C---:B------:R-:W-:Y:S03]  /*fe50*/  HMMA.1688.F32.TF32 R32, R44.reuse, R70, R32 ;  /* 0x000000462c20723c */ /* 0x040fe60000081020 */
[----:B------:R-:W-:Y:S01]  /*fe60*/  FSETP.GEU.AND P3, PT, |R13|, +INF , PT ;  /* 0x7f8000000d00780b */ /* 0x000fe20003f6e200 */
[----:B------:R-:W1:Y:S01]  /*fe70*/  LDSM.16.M88.4 R92, [R0+UR4+0x1800] ;  /* 0x00180004005c783b */ /* 0x000e620008000200 */
[C---:B------:R-:W-:Y:S01]  /*fe80*/  LOP3.LUT R50, R73.reuse, 0xffffe000, RZ, 0xc0, !PT ;  /* 0xffffe00049327812 */ /* 0x040fe200078ec0ff */
[----:B------:R-:W-:Y:S05]  /*fe90*/  HMMA.1688.F32.TF32 R36, R44, R68, R36 ;  /* 0x000000442c24723c */ /* 0x000fea0000081024 */
[----:B------:R-:W-:Y:S01]  /*fea0*/  FADD R48, R72, -R49 ;  /* 0x8000003148307221 */ /* 0x000fe20000000000 */
[----:B------:R-:W-:Y:S01]  /*feb0*/  LOP3.LUT R51, R74, 0xffffe000, RZ, 0xc0, !PT ;  /* 0xffffe0004a337812 */ /* 0x000fe200078ec0ff */
[----:B------:R-:W-:Y:S01]  /*fec0*/  FADD R49, R73, -R50 ;  /* 0x8000003249317221 */ /* 0x000fe20000000000 */
[----:B------:R-:W-:Y:S02]  /*fed0*/  LOP3.LUT R52, R75, 0xffffe000, RZ, 0xc0, !PT ;  /* 0xffffe0004b347812 */ /* 0x000fe400078ec0ff */
[----:B------:R-:W-:Y:S01]  /*fee0*/  FSETP.GEU.AND P2, PT, |R48|, +INF , PT ;  /* 0x7f8000003000780b */ /* 0x000fe20003f4e200 */
[----:B------:R-:W-:Y:S01]  /*fef0*/  FADD R50, R74, -R51 ;  /* 0x800000334a327221 */ /* 0x000fe20000000000 */
[----:B------:R-:W-:Y:S01]  /*ff00*/  FSETP.GEU.AND P1, PT, |R49|, +INF , PT ;  /* 0x7f8000003100780b */ /* 0x000fe20003f2e200 */
[----:B------:R-:W-:Y:S01]  /*ff10*/  FADD R51, R75, -R52 ;  /* 0x800000344b337221 */ /* 0x000fe20000000000 */
[--C-:B------:R-:W-:Y:S02]  /*ff20*/  @!P6 IMAD.IADD.U32 R2, R2, 0x1, R196.reuse ;  /* 0x000000010202e824 */ /* 0x100fe400078e00c4 */
[--C-:B------:R-:W-:Y:S01]  /*ff30*/  @!P5 IMAD.IADD.U32 R3, R3, 0x1, R196.reuse ;  /* 0x000000010303d824 */ /* 0x100fe200078e00c4 */
[----:B------:R-:W-:Y:S01]  /*ff40*/  FSETP.GEU.AND P0, PT, |R50|, +INF , PT ;  /* 0x7f8000003200780b */ /* 0x000fe20003f0e200 */
[--C-:B------:R-:W-:Y:S01]  /*ff50*/  @!P4 IMAD.IADD.U32 R12, R12, 0x1, R196.reuse ;  /* 0x000000010c0cc824 */ /* 0x100fe200078e00c4 */
[----:B------:R-:W-:Y:S01]  /*ff60*/  FSETP.GEU.AND P6, PT, |R51|, +INF , PT ;  /* 0x7f8000003300780b */ /* 0x000fe20003fce200 */
[--C-:B------:R-:W-:Y:S03]  /*ff70*/  @!P3 IMAD.IADD.U32 R13, R13, 0x1, R196.reuse ;  /* 0x000000010d0db824 */ /* 0x100fe600078e00c4 */
[C---:B------:R-:W-:Y:S05]  /*ff80*/  HMMA.1688.F32.TF32 R4, R76.reuse, R2, R4 ;  /* 0x000000024c04723c */ /* 0x040fea0000081004 */
[--C-:B------:R-:W-:Y:S01]  /*ff90*/  @!P2 IMAD.IADD.U32 R48, R48, 0x1, R196.reuse ;  /* 0x000000013030a824 */ /* 0x100fe200078e00c4 */
[C---:B------:R-:W-:Y:S05]  /*ffa0*/  HMMA.1688.F32.TF32 R8, R76.reuse, R12, R8 ;  /* 0x0000000c4c08723c */ /* 0x040fea0000081008 */
[--C-:B------:R-:W-:Y:S01]  /*ffb0*/  @!P1 IMAD.IADD.U32 R49, R49, 0x1, R196.reuse ;  /* 0x0000000131319824 */ /* 0x100fe200078e00c4 */
[----:B------:R-:W-:Y:S01]  /*ffc0*/  IADD3 R200, P1, R200, 0x80, RZ ;  /* 0x00000080c8c87810 */ /* 0x000fe20007f3e0ff */
[--C-:B------:R-:W-:Y:S01]  /*ffd0*/  @!P0 IMAD.IADD.U32 R50, R50, 0x1, R196.reuse ;  /* 0x0000000132328824 */ /* 0x100fe200078e00c4 */
[----:B------:R-:W-:Y:S03]  /*ffe0*/  IADD3 R198, P0, R198, 0x80, RZ ;  /* 0x00000080c6c67810 */ /* 0x000fe60007f1e0ff */
[----:B------:R-:W-:Y:S01]  /*fff0*/  @!P6 IMAD.IADD.U32 R51, R51, 0x1, R196 ;  /* 0x000000013333e824 */ /* 0x000fe200078e00c4 */
[C---:B------:R-:W-:Y:S03]  /*10000*/  HMMA.1688.F32.TF32 R16, R76.reuse, R48, R16 ;  /* 0x000000304c10723c */ /* 0x040fe60000081010 */
[----:B-1----:R-:W-:Y:S02]  /*10010*/  LOP3.LUT R53, R97, 0xffffe000, RZ, 0xc0, !PT ;  /* 0xffffe00061357812 */ /* 0x002fe400078ec0ff */
[----:B------:R-:W-:Y:S01]  /*10020*/  LOP3.LUT R44, R60, 0xffffe000, RZ, 0xc0, !PT ;  /* 0xffffe0003c2c7812 */ /* 0x000fe200078ec0ff */
[-C--:B------:R-:W-:Y:S05]  /*10030*/  HMMA.1688.F32.TF32 R20, R76, R50.reuse, R20 ;  /* 0x000000324c14723c */ /* 0x080fea0000081014 */
[----:B------:R-:W-:Y:S01]  /*10040*/  LOP3.LUT R45, R61, 0xffffe000, RZ, 0xc0, !PT ;  /* 0xffffe0003d2d7812 */ /* 0x000fe200078ec0ff */
[C---:B------:R-:W-:Y:S05]  /*10050*/  HMMA.1688.F32.TF32 R24, R80.reuse, R50, R24 ;  /* 0x000000325018723c */ /* 0x040fea0000081018 */
[----:B------:R-:W-:Y:S01]  /*10060*/  LOP3.LUT R46, R62, 0xffffe000, RZ, 0xc0, !PT ;  /* 0xffffe0003e2e7812 */ /* 0x000fe200078ec0ff */
[C---:B------:R-:W-:Y:S05]  /*10070*/  HMMA.1688.F32.TF32 R28, R80.reuse, R48, R28 ;  /* 0x00000030501c723c */ /* 0x040fea000008101c */
[----:B------:R-:W-:Y:S01]  /*10080*/  LOP3.LUT R47, R63, 0xffffe000, RZ, 0xc0, !PT ;  /* 0xffffe0003f2f7812 */ /* 0x000fe200078ec0ff */
[C---:B------:R-:W-:Y:S05]  /*10090*/  HMMA.1688.F32.TF32 R32, R80.reuse, R12, R32 ;  /* 0x0000000c5020723c */ /* 0x040fea0000081020 */
[----:B------:R-:W-:Y:S01]  /*100a0*/  LOP3.LUT R52, R96, 0xffffe000, RZ, 0xc0, !PT ;  /* 0xffffe00060347812 */ /* 0x000fe200078ec0ff */
[----:B------:R-:W-:Y:S05]  /*100b0*/  HMMA.1688.F32.TF32 R36, R80, R2, R36 ;  /* 0x000000025024723c */ /* 0x000fea0000081024 */
[----:B------:R-:W-:Y:S01]  /*100c0*/  LOP3.LUT R12, R58, 0xffffe000, RZ, 0xc0, !PT ;  /* 0xffffe0003a0c7812 */ /* 0x000fe200078ec0ff */
[----:B------:R-:W-:Y:S05]  /*100d0*/  HMMA.1688.F32.TF32 R4, R76, R68, R4 ;  /* 0x000000444c04723c */ /* 0x000fea0000081004 */
[----:B------:R-:W-:-:S01]  /*100e0*/  LOP3.LUT R2, R56, 0xffffe000, RZ, 0xc0, !PT ;  /* 0xffffe00038027812 */ /* 0x000fc200078ec0ff */
[C---:B------:R-:W-:Y:S05]  /*100f0*/  HMMA.1688.F32.TF32 R8, R76.reuse, R70, R8 ;  /* 0x000000464c08723c */ /* 0x040fea0000081008 */
[----:B------:R-:W-:Y:S01]  /*10100*/  LOP3.LUT R3, R57, 0xffffe000, RZ, 0xc0, !PT ;  /* 0xffffe00039037812 */ /* 0x000fe200078ec0ff */
[C---:B------:R-:W-:Y:S05]  /*10110*/  HMMA.1688.F32.TF32 R16, R76.reuse, R72, R16 ;  /* 0x000000484c10723c */ /* 0x040fea0000081010 */
[----:B------:R-:W-:Y:S01]  /*10120*/  LOP3.LUT R13, R59, 0xffffe000, RZ, 0xc0, !PT ;  /* 0xffffe0003b0d7812 */ /* 0x000fe200078ec0ff */
[----:B------:R-:W-:Y:S01]  /*10130*/  FADD R58, R58, -R12 ;  /* 0x8000000c3a3a7221 */ /* 0x000fe20000000000 */
[----:B------:R-:W-:Y:S01]  /*10140*/  IADD3.X R201, RZ, R201, RZ, P1, !PT ;  /* 0x000000c9ffc97210 */ /* 0x000fe20000ffe4ff */
[----:B------:R-:W-:Y:S01]  /*10150*/  FADD R56, R56, -R2 ;  /* 0x8000000238387221 */ /* 0x000fe20000000000 */
[-C--:B------:R-:W-:Y:S03]  /*10160*/  HMMA.1688.F32.TF32 R20, R76, R74.reuse, R20 ;  /* 0x0000004a4c14723c */ /* 0x080fe60000081014 */
[----:B------:R-:W-:Y:S01]  /*10170*/  FSETP.GEU.AND P4, PT, |R58|, +INF , PT ;  /* 0x7f8000003a00780b */ /* 0x000fe20003f8e200 */
[----:B------:R-:W-:Y:S01]  /*10180*/  FADD R57, R57, -R3 ;  /* 0x8000000339397221 */ /* 0x000fe20000000000 */
[----:B------:R-:W-:Y:S01]  /*10190*/  FSETP.GEU.AND P6, PT, |R56|, +INF , PT ;  /* 0x7f8000003800780b */ /* 0x000fe20003fce200 */
[C---:B------:R-:W-:Y:S04]  /*101a0*/  HMMA.1688.F32.TF32 R24, R80.reuse, R74, R24 ;  /* 0x0000004a5018723c */ /* 0x040fe80000081018 */
[----:B------:R-:W-:Y:S01]  /*101b0*/  FSETP.GEU.AND P5, PT, |R57|, +INF , PT ;  /* 0x7f8000003900780b */ /* 0x000fe20003fae200 */
[----:B------:R-:W-:Y:S01]  /*101c0*/  FADD R41, R97, -R53 ;  /* 0x8000003561297221 */ /* 0x000fe20000000000 */
[----:B------:R-:W-:Y:S01]  /*101d0*/  IADD3.X R199, RZ, R199, RZ, P0, !PT ;  /* 0x000000c7ffc77210 */ /* 0x000fe200007fe4ff */
[----:B------:R-:W-:Y:S01]  /*101e0*/  FADD R59, R59, -R13 ;  /* 0x8000000d3b3b7221 */ /* 0x000fe20000000000 */
[----:B------:R-:W-:Y:S01]  /*101f0*/  LOP3.LUT R54, R98, 0xffffe000, RZ, 0xc0, !PT ;  /* 0xffffe00062367812 */ /* 0x000fe200078ec0ff */
[C---:B------:R-:W-:Y:S03]  /*10200*/  HMMA.1688.F32.TF32 R28, R80.reuse, R72, R28 ;  /* 0x00000048501c723c */ /* 0x040fe6000008101c */
[----:B------:R-:W-:Y:S01]  /*10210*/  FSETP.GEU.AND P3, PT, |R59|, +INF , PT ;  /* 0x7f8000003b00780b */ /* 0x000fe20003f6e200 */
[----:B------:R-:W-:Y:S01]  /*10220*/  FADD R60, R60, -R44 ;  /* 0x8000002c3c3c7221 */ /* 0x000fe20000000000 */
[----:B------:R-:W-:Y:S01]  /*10230*/  LOP3.LUT R55, R99, 0xffffe000, RZ, 0xc0, !PT ;  /* 0xffffe00063377812 */ /* 0x000fe200078ec0ff */
[----:B------:R-:W-:Y:S01]  /*10240*/  FADD R61, R61, -R45 ;  /* 0x8000002d3d3d7221 */ /* 0x000fe20000000000 */
[----:B------:R-:W-:Y:S01]  /*10250*/  LOP3.LUT R64, R92, 0xffffe000, RZ, 0xc0, !PT ;  /* 0xffffe0005c407812 */ /* 0x000fe200078ec0ff */
[----:B------:R-:W-:Y:S01]  /*10260*/  FADD R62, R62, -R46 ;  /* 0x8000002e3e3e7221 */ /* 0x000fe20000000000 */
[----:B------:R-:W-:Y:S01]  /*10270*/  FSETP.GEU.AND P2, PT, |R60|, +INF , PT ;  /* 0x7f8000003c00780b */ /* 0x000fe20003f4e200 */
[C---:B------:R-:W-:Y:S03]  /*10280*/  HMMA.1688.F32.TF32 R32, R80.reuse, R70, R32 ;  /* 0x000000465020723c */ /* 0x040fe60000081020 */
[----:B------:R-:W-:Y:S01]  /*10290*/  FSETP.GEU.AND P1, PT, |R61|, +INF , PT ;  /* 0x7f8000003d00780b */ /* 0x000fe20003f2e200 */
[--C-:B------:R-:W-:Y:S01]  /*102a0*/  @!P4 IMAD.IADD.U32 R58, R58, 0x1, R196.reuse ;  /* 0x000000013a3ac824 */ /* 0x100fe200078e00c4 */
[----:B------:R-:W-:Y:S01]  /*102b0*/  FSETP.GEU.AND P4, PT, |R41|, +INF , PT ;  /* 0x7f8000002900780b */ /* 0x000fe20003f8e200 */
[--C-:B------:R-:W-:Y:S01]  /*102c0*/  @!P6 IMAD.IADD.U32 R56, R56, 0x1, R196.reuse ;  /* 0x000000013838e824 */ /* 0x100fe200078e00c4 */
[----:B------:R-:W-:Y:S01]  /*102d0*/  FSETP.GEU.AND P0, PT, |R62|, +INF , PT ;  /* 0x7f8000003e00780b */ /* 0x000fe20003f0e200 */
[--C-:B------:R-:W-:Y:S01]  /*102e0*/  @!P5 IMAD.IADD.U32 R57, R57, 0x1, R196.reuse ;  /* 0x000000013939d824 */ /* 0x100fe200078e00c4 */
[----:B------:R-:W-:Y:S03]  /*102f0*/  HMMA.1688.F32.TF32 R36, R80, R68, R36 ;  /* 0x000000445024723c */ /* 0x000fe60000081024 */
[----:B------:R-:W-:Y:S01]  /*10300*/  LOP3.LUT R65, R93, 0xffffe000, RZ, 0xc0, !PT ;  /* 0xffffe0005d417812 */ /* 0x000fe200078ec0ff */
[--C-:B------:R-:W-:Y:S01]  /*10310*/  @!P3 IMAD.IADD.U32 R59, R59, 0x1, R196.reuse ;  /* 0x000000013b3bb824 */ /* 0x100fe200078e00c4 */
[----:B------:R-:W-:Y:S01]  /*10320*/  LOP3.LUT R66, R94, 0xffffe000, RZ, 0xc0, !PT ;  /* 0xffffe0005e427812 */ /* 0x000fe200078ec0ff */
[--C-:B------:R-:W-:Y:S01]  /*10330*/  @!P2 IMAD.IADD.U32 R60, R60, 0x1, R196.reuse ;  /* 0x000000013c3ca824 */ /* 0x100fe200078e00c4 */
[----:B------:R-:W-:Y:S01]  /*10340*/  LOP3.LUT R67, R95, 0xffffe000, RZ, 0xc0, !PT ;  /* 0xffffe0005f437812 */ /* 0x000fe200078ec0ff */
[----:B------:R-:W-:Y:S03]  /*10350*/  @!P1 IMAD.IADD.U32 R61, R61, 0x1, R196 ;  /* 0x000000013d3d9824 */ /* 0x000fe600078e00c4 */
[----:B------:R-:W-:Y:S01]  /*10360*/  FADD R63, R63, -R47 ;  /* 0x8000002f3f3f7221 */ /* 0x000fe20000000000 */
[----:B------:R-:W-:Y:S01]  /*10370*/  FADD R40, R96, -R52 ;  /* 0x8000003460287221 */ /* 0x000fe20000000000 */
[----:B------:R-:W-:Y:S01]  /*10380*/  FADD R42, R98, -R54 ;  /* 0x80000036622a7221 */ /* 0x000fe20000000000 */
[----:B------:R-:W-:Y:S01]  /*10390*/  FADD R43, R99, -R55 ;  /* 0x80000037632b7221 */ /* 0x000fe20000000000 */
[----:B------:R-:W-:Y:S01]  /*103a0*/  FADD R48, R92, -R64 ;  /* 0x800000405c307221 */ /* 0x000fe20000000000 */
[----:B------:R-:W-:Y:S01]  /*103b0*/  FSETP.GEU.AND P6, PT, |R63|, +INF , PT ;  /* 0x7f8000003f00780b */ /* 0x000fe20003fce200 */
[--C-:B------:R-:W-:Y:S01]  /*103c0*/  @!P4 IMAD.IADD.U32 R41, R41, 0x1, R196.reuse ;  /* 0x000000012929c824 */ /* 0x100fe200078e00c4 */
[----:B------:R-:W-:Y:S01]  /*103d0*/  FSETP.GEU.AND P5, PT, |R40|, +INF , PT ;  /* 0x7f8000002800780b */ /* 0x000fe20003fae200 */
[----:B------:R-:W-:Y:S01]  /*103e0*/  @!P0 IMAD.IADD.U32 R62, R62, 0x1, R196 ;  /* 0x000000013e3e8824 */ /* 0x000fe200078e00c4 */
[----:B------:R-:W-:Y:S01]  /*103f0*/  ISETP.GT.AND P4, PT, R202, -0x1, PT ;  /* 0xffffffffca00780c */ /* 0x000fe20003f84270 */
[----:B------:R-:W-:Y:S01]  /*10400*/  FADD R49, R93, -R65 ;  /* 0x800000415d317221 */ /* 0x000fe20000000000 */
[----:B------:R-:W-:Y:S01]  /*10410*/  FADD R50, R94, -R66 ;  /* 0x800000425e327221 */ /* 0x000fe20000000000 */
[----:B------:R-:W-:Y:S01]  /*10420*/  FADD R51, R95, -R67 ;  /* 0x800000435f337221 */ /* 0x000fe20000000000 */
[----:B------:R-:W-:Y:S02]  /*10430*/  FSETP.GEU.AND P3, PT, |R42|, +INF , PT ;  /* 0x7f8000002a00780b */ /* 0x000fe40003f6e200 */
[----:B------:R-:W-:Y:S02]  /*10440*/  FSETP.GEU.AND P2, PT, |R43|, +INF , PT ;  /* 0x7f8000002b00780b */ /* 0x000fe40003f4e200 */
[----:B------:R-:W-:Y:S01]  /*10450*/  FSETP.GEU.AND P1, PT, |R48|, +INF , PT ;  /* 0x7f8000003000780b */ /* 0x000fe20003f2e200 */
[--C-:B------:R-:W-:Y:S01]  /*10460*/  @!P6 IMAD.IADD.U32 R63, R63, 0x1, R196.reuse ;  /* 0x000000013f3fe824 */ /* 0x100fe200078e00c4 */
[----:B------:R-:W-:Y:S01]  /*10470*/  FSETP.GEU.AND P0, PT, |R49|, +INF , PT ;  /* 0x7f8000003100780b */ /* 0x000fe20003f0e200 */
[--C-:B------:R-:W-:Y:S01]  /*10480*/  @!P5 IMAD.IADD.U32 R40, R40, 0x1, R196.reuse ;  /* 0x000000012828d824 */ /* 0x100fe200078e00c4 */
[----:B------:R-:W-:Y:S02]  /*10490*/  FSETP.GEU.AND P6, PT, |R50|, +INF , PT ;  /* 0x7f8000003200780b */ /* 0x000fe40003fce200 */
[----:B------:R-:W-:Y:S02]  /*104a0*/  FSETP.GEU.AND P5, PT, |R51|, +INF , PT ;  /* 0x7f8000003300780b */ /* 0x000fe40003fae200 */
[----:B------:R-:W-:Y:S01]  /*104b0*/  MOV R202, R205 ;  /* 0x000000cd00ca7202 */ /* 0x000fe20000000f00 */
[--C-:B------:R-:W-:Y:S02]  /*104c0*/  @!P3 IMAD.IADD.U32 R42, R42, 0x1, R196.reuse ;  /* 0x000000012a2ab824 */ /* 0x100fe400078e00c4 */
[--C-:B------:R-:W-:Y:S02]  /*104d0*/  @!P2 IMAD.IADD.U32 R43, R43, 0x1, R196.reuse ;  /* 0x000000012b2ba824 */ /* 0x100fe400078e00c4 */
[--C-:B------:R-:W-:Y:S02]  /*104e0*/  @!P1 IMAD.IADD.U32 R48, R48, 0x1, R196.reuse ;  /* 0x0000000130309824 */ /* 0x100fe400078e00c4 */
[--C-:B------:R-:W-:Y:S02]  /*104f0*/  @!P0 IMAD.IADD.U32 R49, R49, 0x1, R196.reuse ;  /* 0x0000000131318824 */ /* 0x100fe400078e00c4 */
[--C-:B------:R-:W-:Y:S02]  /*10500*/  @!P6 IMAD.IADD.U32 R50, R50, 0x1, R196.reuse ;  /* 0x000000013232e824 */ /* 0x100fe400078e00c4 */
[----:B------:R-:W-:Y:S01]  /*10510*/  @!P5 IMAD.IADD.U32 R51, R51, 0x1, R196 ;  /* 0x000000013333d824 */ /* 0x000fe200078e00c4 */
[----:B------:R-:W-:Y:S05]  /*10520*/  @P4 BRA `(.L_x_37) ;  /* 0xffffffe000944947 */ /* 0x000fea000383ffff */
.L_x_36:
[----:B-1----:R-:W-:Y:S01]  /*10530*/  SHF.L.U32 R3, R142, 0x5, RZ ;  /* 0x000000058e037819 */ /* 0x002fe200000006ff */
[----:B------:R-:W-:Y:S01]  /*10540*/  BAR.SYNC.DEFER_BLOCKING 0x0 ;  /* 0x0000000000007b1d */ /* 0x000fe20000010000 */
[----:B------:R-:W-:Y:S01]  /*10550*/  MOV R53, UR11 ;  /* 0x0000000b00357c02 */ /* 0x000fe20008000f00 */
[----:B------:R-:W-:Y:S01]  /*10560*/  FADD R190, R190, R5 ;  /* 0x00000005bebe7221 */ /* 0x000fe20000000000 */
[----:B----4-:R-:W-:Y:S01]  /*10570*/  LOP3.LUT R58, R3, 0x1fe0, R90, 0xe2, !PT ;  /* 0x00001fe0033a7812 */ /* 0x010fe200078ee25a */
[----:B------:R-:W-:Y:S01]  /*10580*/  FADD R8, R115, R8 ;  /* 0x0000000873087221 */ /* 0x000fe20000000000 */
[----:B------:R-:W-:Y:S01]  /*10590*/  MOV R54, UR12 ;  /* 0x0000000c00367c02 */ /* 0x000fe20008000f00 */
[----:B------:R-:W-:Y:S01]  /*105a0*/  FADD R4, R191, R4 ;  /* 0x00000004bf047221 */ /* 0x000fe20000000000 */
[C---:B------:R-:W-:Y:S01]  /*105b0*/  SHF.L.U32 R0, R58.reuse, 0x1, RZ ;  /* 0x000000013a007819 */ /* 0x040fe200000006ff */
[----:B------:R-:W-:Y:S01]  /*105c0*/  FADD R16, R123, R16 ;  /* 0x000000107b107221 */ /* 0x000fe20000000000 */
[----:B------:R-:W-:Y:S01]  /*105d0*/  LOP3.LUT R58, R58, 0x1f, RZ, 0xc0, !PT ;  /* 0x0000001f3a3a7812 */ /* 0x000fe200078ec0ff */
[----:B------:R-:W-:Y:S01]  /*105e0*/  FADD R122, R122, R17 ;  /* 0x000000117a7a7221 */ /* 0x000fe20000000000 */
[----:B------:R-:W-:Y:S01]  /*105f0*/  LOP3.LUT R0, R0, 0x6, RZ, 0xc0, !PT ;  /* 0x0000000600007812 */ /* 0x000fe200078ec0ff */
[----:B------:R-:W-:Y:S01]  /*10600*/  FADD R20, R131, R20 ;  /* 0x0000001483147221 */ /* 0x000fe20000000000 */
[----:B------:R-:W-:Y:S01]  /*10610*/  SHF.R.U32.HI R13, RZ, 0x2, R58 ;  /* 0x00000002ff0d7819 */ /* 0x000fe2000001163a */
[----:B------:R-:W-:Y:S01]  /*10620*/  FADD R130, R130, R21 ;  /* 0x0000001582827221 */ /* 0x000fe20000000000 */
[----:B------:R-:W-:Y:S01]  /*10630*/  LEA R53, R53, R0, 0x3 ;  /* 0x0000000035357211 */ /* 0x000fe200078e18ff */
[----:B------:R-:W-:Y:S01]  /*10640*/  FADD R7, R108, R7 ;  /* 0x000000076c077221 */ /* 0x000fe20000000000 */
[----:B------:R-:W-:Y:S01]  /*10650*/  LEA R54, R54, R13, 0x5 ;  /* 0x0000000d36367211 */ /* 0x000fe200078e28ff */
[----:B------:R-:W-:Y:S01]  /*10660*/  FADD R109, R109, R6 ;  /* 0x000000066d6d7221 */ /* 0x000fe20000000000 */
[----:B------:R-:W-:Y:S01]  /*10670*/  IADD3 R3, R53, 0x1, RZ ;  /* 0x0000000135037810 */ /* 0x000fe20007ffe0ff */
[----:B------:R-:W-:Y:S01]  /*10680*/  FADD R117, R117, R10 ;  /* 0x0000000a75757221 */ /* 0x000fe20000000000 */
[C---:B------:R-:W-:Y:S01]  /*10690*/  ISETP.GT.AND P0, PT, R140.reuse, R53, PT ;  /* 0x000000358c00720c */ /* 0x040fe20003f04270 */
[C---:B------:R-:W-:Y:S01]  /*106a0*/  IMAD R0, R53.reuse, 0x88, R54 ;  /* 0x0000008835007824 */ /* 0x040fe200078e0236 */
[----:B------:R-:W-:Y:S01]  /*106b0*/  ISETP.GT.AND P6, PT, R140, R3, PT ;  /* 0x000000038c00720c */ /* 0x000fe20003fc4270 */
[----:B------:R-:W-:Y:S01]  /*106c0*/  FADD R11, R116, R11 ;  /* 0x0000000b740b7221 */ /* 0x000fe20000000000 */
[----:B------:R-:W-:Y:S01]  /*106d0*/  IADD3 R3, R53, 0x8, RZ ;  /* 0x0000000835037810 */ /* 0x000fe20007ffe0ff */
[----:B------:R-:W-:Y:S01]  /*106e0*/  FADD R125, R125, R18 ;  /* 0x000000127d7d7221 */ /* 0x000fe20000000000 */
[----:B------:R-:W-:Y:S01]  /*106f0*/  ISETP.LE.OR P1, PT, R173, R54, !P6 ;  /* 0x00000036ad00720c */ /* 0x000fe20007723670 */
[----:B------:R-:W-:Y:S01]  /*10700*/  FADD R133, R133, R22 ;  /* 0x0000001685857221 */ /* 0x000fe20000000000 */
[----:B------:R-:W-:-:S02]  /*10710*/  ISETP.GT.AND P5, PT, R140, R3, PT ;  /* 0x000000038c00720c */ /* 0x000fc40003fa4270 */
[----:B------:R-:W-:Y:S02]  /*10720*/  CS2R R44, SRZ ;  /* 0x00000000002c7805 */ /* 0x000fe4000001ff00 */
[-C--:B------:R-:W-:Y:S01]  /*10730*/  ISETP.LE.OR P2, PT, R173, R54.reuse, !P0 ;  /* 0x00000036ad00720c */ /* 0x080fe20004743670 */
[----:B------:R-:W-:Y:S01]  /*10740*/  FADD R23, R132, R23 ;  /* 0x0000001784177221 */ /* 0x000fe20000000000 */
[----:B------:R-:W-:Y:S01]  /*10750*/  LEA R52, R54, UR37, 0x2 ;  /* 0x0000002536347c11 */ /* 0x000fe2000f8e10ff */
[----:B------:R-:W-:Y:S01]  /*10760*/  FADD R111, R111, R36 ;  /* 0x000000246f6f7221 */ /* 0x000fe20000000000 */
[----:B------:R-:W-:Y:S01]  /*10770*/  ISETP.LE.OR P0, PT, R173, R54, !P5 ;  /* 0x00000036ad00720c */ /* 0x000fe20006f03670 */
[----:B------:R-:W-:Y:S01]  /*10780*/  FADD R119, R119, R32 ;  /* 0x0000002077777221 */ /* 0x000fe20000000000 */
[----:B------:R-:W-:Y:S01]  /*10790*/  LEA R0, R0, UR37, 0x2 ;  /* 0x0000002500007c11 */ /* 0x000fe2000f8e10ff */
[----:B--2---:R-:W1:Y:S01]  /*107a0*/  LDS R41, [R52] ;  /* 0x0000000034297984 */ /* 0x004e620000000800 */
[----:B------:R-:W-:-:S02]  /*107b0*/  IADD3 R5, R53, 0x9, RZ ;  /* 0x0000000935057810 */ /* 0x000fc40007ffe0ff */
[----:B------:R-:W-:Y:S02]  /*107c0*/  CS2R R46, SRZ ;  /* 0x00000000002e7805 */ /* 0x000fe4000001ff00 */
[----:B------:R-:W-:Y:S01]  /*107d0*/  MOV R15, RZ ;  /* 0x000000ff000f7202 */ /* 0x000fe20000000f00 */
[----:B------:R-:W2:Y:S01]  /*107e0*/  @!P1 LDS R2, [R0+0x420] ;  /* 0x0004200000029984 */ /* 0x000ea20000000800 */
[----:B------:R-:W-:Y:S01]  /*107f0*/  ISETP.GT.AND P4, PT, R140, R5, PT ;  /* 0x000000058c00720c */ /* 0x000fe20003f84270 */
[----:B------:R-:W-:Y:S01]  /*10800*/  FADD R33, R118, R33 ;  /* 0x0000002176217221 */ /* 0x000fe20000000000 */
[----:B------:R-:W-:Y:S01]  /*10810*/  IADD3 R5, R53, 0x10, RZ ;  /* 0x0000001035057810 */ /* 0x000fe20007ffe0ff */
[----:B------:R-:W4:Y:S01]  /*10820*/  @!P2 LDS R12, [R0+0x200] ;  /* 0x00020000000ca984 */ /* 0x000f220000000800 */
[----:B------:R-:W-:Y:S01]  /*10830*/  P2R R40, PR, RZ, 0x20 ;  /* 0x00000020ff287803 */ /* 0x000fe20000000000 */
[----:B------:R-:W-:Y:S01]  /*10840*/  FADD R127, R127, R28 ;  /* 0x0000001c7f7f7221 */ /* 0x000fe20000000000 */
[----:B------:R-:W-:Y:S01]  /*10850*/  ISETP.GT.AND P3, PT, R140, R5, PT ;  /* 0x000000058c00720c */ /* 0x000fe20003f64270 */
[----:B------:R-:W5:Y:S01]  /*10860*/  @!P0 LDS R3, [R0+0x1300] ;  /* 0x0013000000038984 */ /* 0x000f620000000800 */
[----:B------:R-:W-:-:S02]  /*10870*/  MOV R18, RZ ;  /* 0x000000ff00127202 */ /* 0x000fc40000000f00 */
[----:B---3--:R-:W-:Y:S02]  /*10880*/  CS2R R48, SRZ ;  /* 0x0000000000307805 */ /* 0x008fe4000001ff00 */
[----:B------:R-:W-:Y:S01]  /*10890*/  MOV R36, RZ ;  /* 0x000000ff00247202 */ /* 0x000fe20000000f00 */
[----:B------:R-:W-:Y:S01]  /*108a0*/  FADD R29, R126, R29 ;  /* 0x0000001d7e1d7221 */ /* 0x000fe20000000000 */
[----:B------:R-:W-:Y:S01]  /*108b0*/  FADD R175, R175, R24 ;  /* 0x00000018afaf7221 */ /* 0x000fe20000000000 */
[----:B------:R-:W-:Y:S01]  /*108c0*/  CS2R R50, SRZ ;  /* 0x0000000000327805 */ /* 0x000fe2000001ff00 */
[----:B------:R-:W-:Y:S01]  /*108d0*/  FADD R25, R134, R25 ;  /* 0x0000001986197221 */ /* 0x000fe20000000000 */
[----:B------:R-:W-:Y:S01]  /*108e0*/  FADD R113, R113, R38 ;  /* 0x0000002671717221 */ /* 0x000fe20000000000 */
[----:B------:R-:W-:Y:S01]  /*108f0*/  MOV R38, RZ ;  /* 0x000000ff00267202 */ /* 0x000fe20000000f00 */
[----:B------:R-:W-:Y:S01]  /*10900*/  FADD R121, R121, R34 ;  /* 0x0000002279797221 */ /* 0x000fe20000000000 */
[----:B------:R-:W-:Y:S01]  /*10910*/  CS2R R56, SRZ ;  /* 0x0000000000387805 */ /* 0x000fe2000001ff00 */
[----:B------:R-:W-:Y:S01]  /*10920*/  FADD R35, R120, R35 ;  /* 0x0000002378237221 */ /* 0x000fe20000000000 */
[----:B------:R-:W-:Y:S01]  /*10930*/  FADD R129, R129, R30 ;  /* 0x0000001e81817221 */ /* 0x000fe20000000000 */
[----:B------:R-:W-:Y:S01]  /*10940*/  FADD R31, R128, R31 ;  /* 0x0000001f801f7221 */ /* 0x000fe20000000000 */
[----:B------:R-:W-:Y:S01]  /*10950*/  FADD R185, R185, R26 ;  /* 0x0000001ab9b97221 */ /* 0x000fe20000000000 */
[----:B------:R-:W-:Y:S01]  /*10960*/  FADD R27, R184, R27 ;  /* 0x0000001bb81b7221 */ /* 0x000fe20000000000 */
[--C-:B-1----:R-:W-:Y:S01]  /*10970*/  @!P1 FADD R43, R190, -R41.reuse ;  /* 0x80000029be2b9221 */ /* 0x102fe20000000000 */
[--C-:B------:R-:W-:Y:S01]  /*10980*/  @!P0 FADD R8, R8, -R41.reuse ;  /* 0x8000002908088221 */ /* 0x100fe20000000000 */
[----:B------:R-:W-:-:S02]  /*10990*/  @!P2 FADD R13, R4, -R41 ;  /* 0x80000029040da221 */ /* 0x000fc40000000000 */
[----:B--2---:R-:W-:Y:S01]  /*109a0*/  @!P1 FMUL R15, R43, R2 ;  /* 0x000000022b0f9220 */ /* 0x004fe20000400000 */
[CC--:B------:R-:W-:Y:S02]  /*109b0*/  ISETP.LE.OR P1, PT, R173.reuse, R54.reuse, !P4 ;  /* 0x00000036ad00720c */ /* 0x0c0fe40006723670 */
[----:B------:R-:W-:Y:S02]  /*109c0*/  CS2R R42, SRZ ;  /* 0x00000000002a7805 */ /* 0x000fe4000001ff00 */
[----:B------:R-:W-:Y:S01]  /*109d0*/  MOV R2, RZ ;  /* 0x000000ff00027202 */ /* 0x000fe20000000f00 */
[----:B----4-:R-:W-:Y:S01]  /*109e0*/  @!P2 FMUL R14, R12, R13 ;  /* 0x0000000d0c0ea220 */ /* 0x010fe20000400000 */
[----:B------:R-:W-:Y:S01]  /*109f0*/  CS2R R12, SRZ ;  /* 0x00000000000c7805 */ /* 0x000fe2000001ff00 */
[----:B-----5:R-:W-:Y:S01]  /*10a00*/  @!P0 FMUL R2, R8, R3 ;  /* 0x0000000308028220 */ /* 0x020fe20000400000 */
[----:B------:R-:W-:Y:S01]  /*10a10*/  ISETP.LE.OR P0, PT, R173, R54, !P3 ;  /* 0x00000036ad00720c */ /* 0x000fe20005f03670 */
[----:B------:R-:W-:Y:S01]  /*10a20*/  FADD R8, R114, R9 ;  /* 0x0000000972087221 */ /* 0x000fe20000000000 */
[----:B------:R-:W-:-:S02]  /*10a30*/  IADD3 R9, R53, 0x11, RZ ;  /* 0x0000001135097810 */ /* 0x000fc40007ffe0ff */
[----:B------:R-:W-:Y:S01]  /*10a40*/  MOV R3, RZ ;  /* 0x000000ff00037202 */ /* 0x000fe20000000f00 */
[----:B------:R-:W1:Y:S01]  /*10a50*/  @!P1 LDS R5, [R0+0x1520] ;  /* 0x0015200000059984 */ /* 0x000e620000000800 */
[----:B------:R-:W-:Y:S01]  /*10a60*/  @!P1 FADD R8, R8, -R41 ;  /* 0x8000002908089221 */ /* 0x000fe20000000000 */
[----:B------:R-:W-:-:S06]  /*10a70*/  ISETP.GT.AND P2, PT, R140, R9, PT ;  /* 0x000000098c00720c */ /* 0x000fcc0003f44270 */
[----:B------:R-:W2:Y:S01]  /*10a80*/  @!P0 LDS R4, [R0+0x2400] ;  /* 0x0024000000048984 */ /* 0x000ea20000000800 */
[----:B-1----:R-:W-:Y:S01]  /*10a90*/  @!P1 FMUL R3, R8, R5 ;  /* 0x0000000508039220 */ /* 0x002fe20000400000 */
[----:B------:R-:W-:Y:S01]  /*10aa0*/  @!P0 FADD R5, R16, -R41 ;  /* 0x8000002910058221 */ /* 0x000fe20000000000 */
[----:B------:R-:W-:Y:S02]  /*10ab0*/  CS2R R16, SRZ ;  /* 0x0000000000107805 */ /* 0x000fe4000001ff00 */
[----:B------:R-:W-:Y:S01]  /*10ac0*/  IADD3 R8, R54, 0x8, RZ ;  /* 0x0000000836087810 */ /* 0x000fe20007ffe0ff */
[----:B--2---:R-:W-:Y:S01]  /*10ad0*/  @!P0 FMUL R12, R5, R4 ;  /* 0x00000004050c8220 */ /* 0x004fe20000400000 */
[----:B------:R-:W-:Y:S02]  /*10ae0*/  ISETP.LE.OR P0, PT, R173, R54, !P2 ;  /* 0x00000036ad00720c */ /* 0x000fe40005703670 */
[----:B------:R-:W-:-:S04]  /*10af0*/  IADD3 R5, R53, 0x18, RZ ;  /* 0x0000001835057810 */ /* 0x000fc80007ffe0ff */
[----:B------:R-:W-:-:S07]  /*10b00*/  ISETP.GT.AND P1, PT, R140, R5, PT ;  /* 0x000000058c00720c */ /* 0x000fce0003f24270 */
[----:B------:R-:W1:Y:S01]  /*10b10*/  @!P0 LDS R4, [R0+0x2620] ;  /* 0x0026200000048984 */ /* 0x000e620000000800 */
[----:B------:R-:W-:-:S04]  /*10b20*/  @!P0 FADD R9, R122, -R41 ;  /* 0x800000297a098221 */ /* 0x000fc80000000000 */
[----:B-1----:R-:W-:Y:S01]  /*10b30*/  @!P0 FMUL R13, R9, R4 ;  /* 0x00000004090d8220 */ /* 0x002fe20000400000 */
[----:B------:R-:W-:-:S13]  /*10b40*/  ISETP.LE.OR P0, PT, R173, R54, !P1 ;  /* 0x00000036ad00720c */ /* 0x000fda0004f03670 */
[----:B------:R-:W1:Y:S01]  /*10b50*/  @!P0 LDS R4, [R0+0x3500] ;  /* 0x0035000000048984 */ /* 0x000e620000000800 */
[----:B------:R-:W-:-:S04]  /*10b60*/  @!P0 FADD R5, R20, -R41 ;  /* 0x8000002914058221 */ /* 0x000fc80000000000 */
[----:B-1----:R-:W-:Y:S01]  /*10b70*/  @!P0 FMUL R16, R5, R4 ;  /* 0x0000000405108220 */ /* 0x002fe20000400000 */
[----:B------:R-:W-:-:S04]  /*10b80*/  IADD3 R5, R53, 0x19, RZ ;  /* 0x0000001935057810 */ /* 0x000fc80007ffe0ff */
[----:B------:R-:W-:Y:S02]  /*10b90*/  ISETP.GT.AND P0, PT, R140, R5, PT ;  /* 0x000000058c00720c */ /* 0x000fe40003f04270 */
[----:B------:R-:W-:Y:S02]  /*10ba0*/  P2R R5, PR, RZ, 0x40 ;  /* 0x00000040ff057803 */ /* 0x000fe40000000000 */
[----:B------:R-:W-:-:S13]  /*10bb0*/  ISETP.LE.OR P5, PT, R173, R54, !P0 ;  /* 0x00000036ad00720c */ /* 0x000fda00047a3670 */
[----:B------:R-:W1:Y:S01]  /*10bc0*/  @!P5 LDS R4, [R0+0x3720] ;  /* 0x003720000004d984 */ /* 0x000e620000000800 */
[----:B------:R-:W-:-:S04]  /*10bd0*/  @!P5 FADD R41, R130, -R41 ;  /* 0x800000298229d221 */ /* 0x000fc80000000000 */
[----:B-1----:R-:W-:Y:S01]  /*10be0*/  @!P5 FMUL R17, R41, R4 ;  /* 0x000000042911d220 */ /* 0x002fe20000400000 */
[CC--:B------:R-:W-:Y:S01]  /*10bf0*/  ISETP.LE.OR P5, PT, R173.reuse, R8.reuse, !P6 ;  /* 0x00000008ad00720c */ /* 0x0c0fe200077a3670 */
[----:B------:R-:W1:Y:S01]  /*10c00*/  LDS R4, [R52+0x20] ;  /* 0x0000200034047984 */ /* 0x000e620000000800 */
[----:B------:R-:W-:Y:S02]  /*10c10*/  ISETP.GT.AND P6, PT, R140, R53, PT ;  /* 0x000000358c00720c */ /* 0x000fe40003fc4270 */
[----:B------:R-:W-:Y:S02]  /*10c20*/  MOV R41, RZ ;  /* 0x000000ff00297202 */ /* 0x000fe40000000f00 */
[----:B------:R-:W-:-:S07]  /*10c30*/  ISETP.LE.OR P6, PT, R173, R8, !P6 ;  /* 0x00000008ad00720c */ /* 0x000fce00077c3670 */
[----:B------:R-:W2:Y:S01]  /*10c40*/  @!P5 LDS R9, [R0+0x440] ;  /* 0x000440000009d984 */ /* 0x000ea20000000800 */
[----:B-1----:R-:W-:-:S05]  /*10c50*/  @!P5 FADD R20, R7, -R4 ;  /* 0x800000040714d221 */ /* 0x002fca0000000000 */
[----:B------:R-:W-:Y:S01]  /*10c60*/  @!P6 FADD R6, R109, -R4 ;  /* 0x800000046d06e221 */ /* 0x000fe20000000000 */
[----:B------:R-:W1:Y:S01]  /*10c70*/  @!P6 LDS R7, [R0+0x220] ;  /* 0x000220000007e984 */ /* 0x000e620000000800 */
[----:B--2---:R-:W-:Y:S01]  /*10c80*/  @!P5 FMUL R41, R20, R9 ;  /* 0x000000091429d220 */ /* 0x004fe20000400000 */
[----:B------:R-:W-:Y:S01]  /*10c90*/  ISETP.NE.AND P5, PT, R40, RZ, PT ;  /* 0x000000ff2800720c */ /* 0x000fe20003fa5270 */
[----:B------:R-:W-:Y:S01]  /*10ca0*/  FADD R9, R124, R19 ;  /* 0x000000137c097221 */ /* 0x000fe20000000000 */
[----:B------:R-:W-:Y:S02]  /*10cb0*/  MOV R40, RZ ;  /* 0x000000ff00287202 */ /* 0x000fe40000000f00 */
[----:B------:R-:W-:Y:S01]  /*10cc0*/  MOV R19, RZ ;  /* 0x000000ff00137202 */ /* 0x000fe20000000f00 */
[----:B-1----:R-:W-:Y:S01]  /*10cd0*/  @!P6 FMUL R40, R6, R7 ;  /* 0x000000070628e220 */ /* 0x002fe20000400000 */
[----:B------:R-:W-:-:S13]  /*10ce0*/  ISETP.LE.OR P6, PT, R173, R8, !P5 ;  /* 0x00000008ad00720c */ /* 0x000fda0006fc3670 */
[----:B------:R-:W1:Y:S01]  /*10cf0*/  @!P6 LDS R6, [R0+0x1320] ;  /* 0x001320000006e984 */ /* 0x000e620000000800 */
[----:B------:R-:W-:-:S04]  /*10d00*/  @!P6 FADD R117, R117, -R4 ;  /* 0x800000047575e221 */ /* 0x000fc80000000000 */
[----:B-1----:R-:W-:Y:S01]  /*10d10*/  @!P6 FMUL R42, R117, R6 ;  /* 0x00000006752ae220 */ /* 0x002fe20000400000 */
[----:B------:R-:W-:-:S13]  /*10d20*/  ISETP.LE.OR P6, PT, R173, R8, !P4 ;  /* 0x00000008ad00720c */ /* 0x000fda00067c3670 */
[----:B------:R-:W1:Y:S01]  /*10d30*/  @!P6 LDS R6, [R0+0x1540] ;  /* 0x001540000006e984 */ /* 0x000e620000000800 */
[----:B------:R-:W-:-:S04]  /*10d40*/  @!P6 FADD R11, R11, -R4 ;  /* 0x800000040b0be221 */ /* 0x000fc80000000000 */
[----:B-1----:R-:W-:Y:S01]  /*10d50*/  @!P6 FMUL R43, R11, R6 ;  /* 0x000000060b2be220 */ /* 0x002fe20000400000 */
[CC--:B------:R-:W-:Y:S01]  /*10d60*/  ISETP.LE.OR P6, PT, R173.reuse, R8.reuse, !P3 ;  /* 0x00000008ad00720c */ /* 0x0c0fe20005fc3670 */
[----:B------:R-:W-:Y:S01]  /*10d70*/  FADD R11, R112, R39 ;  /* 0x00000027700b7221 */ /* 0x000fe20000000000 */
[----:B------:R-:W-:Y:S02]  /*10d80*/  P2R R6, PR, RZ, 0x8 ;  /* 0x00000008ff067803 */ /* 0x000fe40000000000 */
[----:B------:R-:W-:Y:S02]  /*10d90*/  ISETP.LE.OR P3, PT, R173, R8, !P2 ;  /* 0x00000008ad00720c */ /* 0x000fe40005763670 */
[----:B------:R-:W-:-:S07]  /*10da0*/  MOV R39, RZ ;  /* 0x000000ff00277202 */ /* 0x000fce0000000f00 */
[----:B------:R-:W1:Y:S01]  /*10db0*/  @!P6 LDS R7, [R0+0x2420] ;  /* 0x002420000007e984 */ /* 0x000e620000000800 */
[----:B------:R-:W-:-:S04]  /*10dc0*/  @!P6 FADD R10, R125, -R4 ;  /* 0x800000047d0ae221 */ /* 0x000fc80000000000 */
[----:B-1----:R-:W-:Y:S01]  /*10dd0*/  @!P6 FMUL R18, R10, R7 ;  /* 0x000000070a12e220 */ /* 0x002fe20000400000 */
[----:B------:R-:W-:Y:S01]  /*10de0*/  @!P3 FADD R10, R9, -R4 ;  /* 0x80000004090ab221 */ /* 0x000fe20000000000 */
[----:B------:R-:W1:Y:S01]  /*10df0*/  @!P3 LDS R7, [R0+0x2640] ;  /* 0x002640000007b984 */ /* 0x000e620000000800 */
[CC--:B------:R-:W-:Y:S01]  /*10e00*/  ISETP.LE.OR P6, PT, R173.reuse, R8.reuse, !P0 ;  /* 0x00000008ad00720c */ /* 0x0c0fe200047c3670 */
[----:B------:R-:W-:Y:S01]  /*10e10*/  FADD R9, R110, R37 ;  /* 0x000000256e097221 */ /* 0x000fe20000000000 */
[----:B------:R-:W-:Y:S01]  /*10e20*/  MOV R37, RZ ;  /* 0x000000ff00257202 */ /* 0x000fe20000000f00 */
[----:B-1----:R-:W-:Y:S01]  /*10e30*/  @!P3 FMUL R19, R10, R7 ;  /* 0x000000070a13b220 */ /* 0x002fe20000400000 */
[----:B------:R-:W-:Y:S02]  /*10e40*/  ISETP.LE.OR P3, PT, R173, R8, !P1 ;  /* 0x00000008ad00720c */ /* 0x000fe40004f63670 */
[C---:B------:R-:W-:Y:S02]  /*10e50*/  IADD3 R8, R54.reuse, 0x10, RZ ;  /* 0x0000001036087810 */ /* 0x040fe40007ffe0ff */
[----:B------:R-:W-:-:S09]  /*10e60*/  IADD3 R54, R54, 0x18, RZ ;  /* 0x0000001836367810 */ /* 0x000fd20007ffe0ff */
[----:B------:R-:W1:Y:S01]  /*10e70*/  @!P3 LDS R7, [R0+0x3520] ;  /* 0x003520000007b984 */ /* 0x000e620000000800 */
[--C-:B------:R-:W-:Y:S01]  /*10e80*/  @!P3 FADD R10, R133, -R4.reuse ;  /* 0x80000004850ab221 */ /* 0x100fe20000000000 */
[----:B------:R-:W-:-:S03]  /*10e90*/  @!P6 FADD R4, R23, -R4 ;  /* 0x800000041704e221 */ /* 0x000fc60000000000 */
[----:B-1----:R-:W-:Y:S01]  /*10ea0*/  @!P3 FMUL R44, R10, R7 ;  /* 0x000000070a2cb220 */ /* 0x002fe20000400000 */
[----:B------:R-:W-:Y:S01]  /*10eb0*/  ISETP.GT.AND P3, PT, R140, R53, PT ;  /* 0x000000358c00720c */ /* 0x000fe20003f64270 */
[----:B------:R-:W1:Y:S03]  /*10ec0*/  @!P6 LDS R7, [R0+0x3740] ;  /* 0x003740000007e984 */ /* 0x000e660000000800 */
[----:B------:R-:W-:Y:S01]  /*10ed0*/  ISETP.LE.OR P3, PT, R173, R8, !P3 ;  /* 0x00000008ad00720c */ /* 0x000fe20005f63670 */
[----:B-1----:R-:W-:Y:S01]  /*10ee0*/  @!P6 FMUL R45, R4, R7 ;  /* 0x00000007042de220 */ /* 0x002fe20000400000 */
[----:B------:R-:W-:Y:S01]  /*10ef0*/  ISETP.NE.AND P6, PT, R5, RZ, PT ;  /* 0x000000ff0500720c */ /* 0x000fe20003fc5270 */
[----:B------:R-:W1:Y:S10]  /*10f00*/  LDS R4, [R52+0x40] ;  /* 0x0000400034047984 */ /* 0x000e740000000800 */
[----:B------:R-:W2:Y:S04]  /*10f10*/  @!P3 LDS R5, [R0+0x240] ;  /* 0x000240000005b984 */ /* 0x000ea80000000800 */
[----:B------:R-:W-:Y:S01]  /*10f20*/  LDS R52, [R52+0x60] ;  /* 0x0000600034347984 */ /* 0x000fe20000000800 */
[----:B-1----:R-:W-:-:S04]  /*10f30*/  @!P3 FADD R10, R111, -R4 ;  /* 0x800000046f0ab221 */ /* 0x002fc80000000000 */
[----:B--2---:R-:W-:Y:S01]  /*10f40*/  @!P3 FMUL R36, R10, R5 ;  /* 0x000000050a24b220 */ /* 0x004fe20000400000 */
[CC--:B------:R-:W-:Y:S02]  /*10f50*/  ISETP.LE.OR P3, PT, R173.reuse, R8.reuse, !P6 ;  /* 0x00000008ad00720c */ /* 0x0c0fe40007763670 */
[----:B------:R-:W-:Y:S02]  /*10f60*/  P2R R5, PR, RZ, 0x40 ;  /* 0x00000040ff057803 */ /* 0x000fe40000000000 */
[----:B------:R-:W-:-:S09]  /*10f70*/  ISETP.LE.OR P6, PT, R173, R8, !P5 ;  /* 0x00000008ad00720c */ /* 0x000fd20006fc3670 */
[----:B------:R-:W1:Y:S01]  /*10f80*/  @!P3 LDS R7, [R0+0x460] ;  /* 0x000460000007b984 */ /* 0x000e620000000800 */
[----:B------:R-:W-:-:S04]  /*10f90*/  @!P3 FADD R10, R9, -R4 ;  /* 0x80000004090ab221 */ /* 0x000fc80000000000 */
[----:B-1----:R-:W-:Y:S01]  /*10fa0*/  @!P3 FMUL R37, R10, R7 ;  /* 0x000000070a25b220 */ /* 0x002fe20000400000 */
[----:B------:R-:W-:Y:S01]  /*10fb0*/  ISETP.NE.AND P3, PT, R6, RZ, PT ;  /* 0x000000ff0600720c */ /* 0x000fe20003f65270 */
[----:B------:R-:W1:Y:S01]  /*10fc0*/  @!P6 LDS R7, [R0+0x1340] ;  /* 0x001340000007e984 */ /* 0x000e620000000800 */
[----:B------:R-:W-:Y:S01]  /*10fd0*/  P2R R6, PR, RZ, 0x20 ;  /* 0x00000020ff067803 */ /* 0x000fe20000000000 */
[----:B------:R-:W-:Y:S01]  /*10fe0*/  @!P6 FADD R10, R119, -R4 ;  /* 0x80000004770ae221 */ /* 0x000fe20000000000 */
[C---:B------:R-:W-:Y:S02]  /*10ff0*/  ISETP.LE.OR P5, PT, R173.reuse, R8, !P4 ;  /* 0x00000008ad00720c */ /* 0x040fe400067a3670 */
[----:B------:R-:W-:-:S13]  /*11000*/  ISETP.LE.OR P4, PT, R173, R54, !P4 ;  /* 0x00000036ad00720c */ /* 0x000fda0006783670 */
[----:B------:R-:W-:Y:S01]  /*11010*/  @!P4 FADD R35, R35, -R52 ;  /* 0x800000342323c221 */ /* 0x000fe20000000000 */
[----:B-1----:R-:W-:Y:S01]  /*11020*/  @!P6 FMUL R46, R10, R7 ;  /* 0x000000070a2ee220 */ /* 0x002fe20000400000 */
[----:B------:R-:W-:Y:S01]  /*11030*/  @!P5 FADD R10, R33, -R4 ;  /* 0x80000004210ad221 */ /* 0x000fe20000000000 */
[----:B------:R-:W1:Y:S01]  /*11040*/  @!P5 LDS R7, [R0+0x1560] ;  /* 0x001560000007d984 */ /* 0x000e620000000800 */
[----:B------:R-:W-:-:S04]  /*11050*/  ISETP.GT.AND P6, PT, R140, R53, PT ;  /* 0x000000358c00720c */ /* 0x000fc80003fc4270 */
[----:B------:R-:W-:-:S13]  /*11060*/  ISETP.LE.OR P6, PT, R173, R54, !P6 ;  /* 0x00000036ad00720c */ /* 0x000fda00077c3670 */
[----:B------:R-:W-:Y:S01]  /*11070*/  @!P6 FADD R113, R113, -R52 ;  /* 0x800000347171e221 */ /* 0x000fe20000000000 */
[----:B-1----:R-:W-:Y:S01]  /*11080*/  @!P5 FMUL R47, R10, R7 ;  /* 0x000000070a2fd220 */ /* 0x002fe20000400000 */
[C---:B------:R-:W-:Y:S02]  /*11090*/  ISETP.LE.OR P5, PT, R173.reuse, R8, !P3 ;  /* 0x00000008ad00720c */ /* 0x040fe40005fa3670 */
[----:B------:R-:W-:-:S11]  /*110a0*/  ISETP.LE.OR P3, PT, R173, R54, !P3 ;  /* 0x00000036ad00720c */ /* 0x000fd60005f63670 */
[----:B------:R-:W1:Y:S01]  /*110b0*/  @!P5 LDS R7, [R0+0x2440] ;  /* 0x002440000007d984 */ /* 0x000e620000000800 */
[----:B------:R-:W-:Y:S01]  /*110c0*/  @!P5 FADD R10, R127, -R4 ;  /* 0x800000047f0ad221 */ /* 0x000fe20000000000 */
[----:B------:R-:W-:-:S03]  /*110d0*/  @!P3 FADD R20, R129, -R52 ;  /* 0x800000348114b221 */ /* 0x000fc60000000000 */
        /* <DEDUP_REMOVED lines=14> */
[----:B------:R-:W-:Y:S01]  /*111c0*/  ISETP.LE.OR P0, PT, R173, R54, !P0 ;  /* 0x00000036ad00720c */ /* 0x000fe20004703670 */
[----:B------:R-:W1:Y:S10]  /*111d0*/  @!P4 LDS R8, [R0+0x1580] ;  /* 0x001580000008c984 */ /* 0x000e740000000800 */
[----:B------:R-:W2:Y:S01]  /*111e0*/  @!P5 LDS R7, [R0+0x3760] ;  /* 0x003760000007d984 */ /* 0x000ea20000000800 */
[----:B------:R-:W-:Y:S01]  /*111f0*/  @!P5 FADD R4, R25, -R4 ;  /* 0x800000041904d221 */ /* 0x000fe20000000000 */
[----:B------:R-:W-:Y:S01]  /*11200*/  @!P0 FADD R27, R27, -R52 ;  /* 0x800000341b1b8221 */ /* 0x000fe20000000000 */
[----:B-1----:R-:W-:-:S02]  /*11210*/  @!P4 FMUL R57, R35, R8 ;  /* 0x000000082339c220 */ /* 0x002fc40000400000 */
[----:B--2---:R-:W-:Y:S01]  /*11220*/  @!P5 FMUL R51, R4, R7 ;  /* 0x000000070433d220 */ /* 0x004fe20000400000 */
[----:B------:R-:W-:Y:S01]  /*11230*/  ISETP.NE.AND P5, PT, R6, RZ, PT ;  /* 0x000000ff0600720c */ /* 0x000fe20003fa5270 */
[----:B------:R-:W1:Y:S03]  /*11240*/  @!P6 LDS R4, [R0+0x260] ;  /* 0x000260000004e984 */ /* 0x000e660000000800 */
[----:B------:R-:W-:Y:S01]  /*11250*/  ISETP.LE.OR P5, PT, R173, R54, !P5 ;  /* 0x00000036ad00720c */ /* 0x000fe20006fa3670 */
[----:B------:R-:W2:Y:S04]  /*11260*/  @!P3 LDS R7, [R0+0x2460] ;  /* 0x002460000007b984 */ /* 0x000ea80000000800 */
[----:B------:R-:W3:Y:S08]  /*11270*/  @!P2 LDS R6, [R0+0x2680] ;  /* 0x002680000006a984 */ /* 0x000ef00000000800 */
[----:B------:R-:W4:Y:S01]  /*11280*/  @!P5 LDS R9, [R0+0x1360] ;  /* 0x001360000009d984 */ /* 0x000f220000000800 */
[----:B------:R-:W-:Y:S01]  /*11290*/  @!P5 FADD R24, R121, -R52 ;  /* 0x800000347918d221 */ /* 0x000fe20000000000 */
[----:B-1----:R-:W-:Y:S01]  /*112a0*/  @!P6 FMUL R38, R113, R4 ;  /* 0x000000047126e220 */ /* 0x002fe20000400000 */
[----:B------:R-:W-:Y:S01]  /*112b0*/  ISETP.NE.AND P6, PT, R5, RZ, PT ;  /* 0x000000ff0500720c */ /* 0x000fe20003fc5270 */
[----:B------:R-:W1:Y:S03]  /*112c0*/  @!P0 LDS R4, [R0+0x3780] ;  /* 0x0037800000048984 */ /* 0x000e660000000800 */
[----:B------:R-:W-:Y:S01]  /*112d0*/  ISETP.LE.OR P6, PT, R173, R54, !P6 ;  /* 0x00000036ad00720c */ /* 0x000fe200077c3670 */
[----:B------:R-:W5:Y:S01]  /*112e0*/  @!P1 LDS R5, [R0+0x3560] ;  /* 0x0035600000059984 */ /* 0x000f620000000800 */
[----:B------:R-:W-:-:S02]  /*112f0*/  CS2R R54, SRZ ;  /* 0x0000000000367805 */ /* 0x000fc4000001ff00 */
[----:B--2---:R-:W-:Y:S01]  /*11300*/  @!P3 FMUL R54, R20, R7 ;  /* 0x000000071436b220 */ /* 0x004fe20000400000 */
[----:B---3--:R-:W-:Y:S01]  /*11310*/  @!P2 FMUL R55, R31, R6 ;  /* 0x000000061f37a220 */ /* 0x008fe20000400000 */
[----:B----4-:R-:W-:Y:S01]  /*11320*/  @!P5 FMUL R56, R24, R9 ;  /* 0x000000091838d220 */ /* 0x010fe20000400000 */
[----:B------:R-:W-:-:S06]  /*11330*/  ISETP.NE.U32.AND P5, PT, R149, RZ, PT ;  /* 0x000000ff9500720c */ /* 0x000fcc0003fa5070 */
[----:B------:R-:W2:Y:S01]  /*11340*/  @!P6 LDS R10, [R0+0x480] ;  /* 0x00048000000ae984 */ /* 0x000ea20000000800 */
[----:B------:R-:W-:Y:S01]  /*11350*/  @!P6 FADD R11, R11, -R52 ;  /* 0x800000340b0be221 */ /* 0x000fe20000000000 */
[----:B------:R-:W-:Y:S02]  /*11360*/  CS2R R52, SRZ ;  /* 0x0000000000347805 */ /* 0x000fe4000001ff00 */
[----:B------:R-:W-:Y:S01]  /*11370*/  ISETP.NE.AND.EX P5, PT, R148, RZ, PT, P5 ;  /* 0x000000ff9400720c */ /* 0x000fe20003fa5350 */
[----:B-1----:R-:W-:Y:S01]  /*11380*/  @!P0 FMUL R53, R27, R4 ;  /* 0x000000041b358220 */ /* 0x002fe20000400000 */
[----:B-----5:R-:W-:Y:S01]  /*11390*/  @!P1 FMUL R52, R22, R5 ;  /* 0x0000000516349220 */ /* 0x020fe20000400000 */
[----:B--2---:R-:W-:-:S10]  /*113a0*/  @!P6 FMUL R39, R11, R10 ;  /* 0x0000000a0b27e220 */ /* 0x004fd40000400000 */
[----:B------:R-:W-:Y:S05]  /*113b0*/  @!P5 BRA `(.L_x_38) ;  /* 0x0000000400c0d947 */ /* 0x000fea0003800000 */
[----:B------:R-:W-:Y:S01]  /*113c0*/  ULOP3.LUT UR6, UR6, 0xff, URZ, 0xc0, !UPT ;  /* 0x000000ff06067892 */ /* 0x000fe2000f8ec03f */
[----:B------:R-:W-:Y:S01]  /*113d0*/  BAR.SYNC.DEFER_BLOCKING 0x0 ;  /* 0x0000000000007b1d */ /* 0x000fe20000010000 */
[----:B------:R-:W-:Y:S01]  /*113e0*/  IMAD R4, R103, 0x24, R104 ;  /* 0x0000002467047824 */ /* 0x000fe200078e0268 */
[----:B------:R-:W-:Y:S01]  /*113f0*/  ISETP.GE.AND P0, PT, R107, R140, PT ;  /* 0x0000008c6b00720c */ /* 0x000fe20003f06270 */
[----:B------:R-:W-:Y:S01]  /*11400*/  USHF.R.U32.HI UR4, URZ, 0x1, UR6 ;  /* 0x000000013f047899 */ /* 0x000fe20008011606 */
[C---:B------:R-:W-:Y:S02]  /*11410*/  IMAD R102, R101.reuse, 0x80, R102 ;  /* 0x0000008065667824 */ /* 0x040fe400078e0266 */
[----:B------:R-:W-:Y:S01]  /*11420*/  IMAD.U32 R5, RZ, RZ, UR6 ;  /* 0x00000006ff057e24 */ /* 0x000fe2000f8e00ff */
[----:B------:R-:W-:Y:S01]  /*11430*/  ULOP3.LUT UR4, UR12, 0x7c, UR4, 0xf8, !UPT ;  /* 0x0000007c0c047892 */ /* 0x000fe2000f8ef804 */
[----:B------:R-:W-:Y:S01]  /*11440*/  IMAD R101, R101, -0x60, R102 ;  /* 0xffffffa065657824 */ /* 0x000fe200078e0266 */
[----:B------:R-:W-:Y:S01]  /*11450*/  LOP3.LUT R106, R102, 0x60, R106, 0xf8, !PT ;  /* 0x00000060666a7812 */ /* 0x000fe200078ef86a */
[----:B------:R-:W-:Y:S01]  /*11460*/  IMAD.SHL.U32 R5, R5, 0x20, RZ ;  /* 0x0000002005057824 */ /* 0x000fe200078e00ff */
[----:B------:R-:W-:-:S04]  /*11470*/  UIMAD UR4, UR4, 0x48, UR11 ;  /* 0x00000048040478a4 */ /* 0x000fc8000f8e020b */
[----:B------:R-:W-:Y:S02]  /*11480*/  LOP3.LUT R5, R5, 0x1fe0, R58, 0xe2, !PT ;  /* 0x00001fe005057812 */ /* 0x000fe400078ee23a */
[----:B------:R-:W-:Y:S01]  /*11490*/  IMAD.U32 R61, RZ, RZ, UR4 ;  /* 0x00000004ff3d7e24 */ /* 0x000fe2000f8e00ff */
[----:B------:R-:W1:Y:S01]  /*114a0*/  LDC R58, c[0x0][0x2c8] ;  /* 0x0000b200ff3a7b82 */ /* 0x000e620000000800 */
[----:B------:R-:W-:Y:S02]  /*114b0*/  SHF.R.U32.HI R59, RZ, 0x5, R5 ;  /* 0x00000005ff3b7819 */ /* 0x000fe40000011605 */
[----:B------:R-:W-:-:S03]  /*114c0*/  IMAD.U32 R61, R61, 0x4, R4 ;  /* 0x000000043d3d7824 */ /* 0x000fc600078e0004 */
[----:B------:R-:W-:Y:S02]  /*114d0*/  IMAD.SHL.U32 R59, R59, 0x4, RZ ;  /* 0x000000043b3b7824 */ /* 0x000fe400078e00ff */
[----:B------:R-:W-:-:S03]  /*114e0*/  LEA R61, R61, UR37, 0x3 ;  /* 0x000000253d3d7c11 */ /* 0x000fc6000f8e18ff */
[C---:B------:R-:W-:Y:S02]  /*114f0*/  LOP3.LUT R5, R59.reuse, 0x4, RZ, 0xc0, !PT ;  /* 0x000000043b057812 */ /* 0x040fe400078ec0ff */
[----:B------:R-:W-:Y:S01]  /*11500*/  STS.64 [R61+0x200], R14 ;  /* 0x0002000e3d007388 */ /* 0x000fe20000000a00 */
[----:B------:R-:W-:Y:S02]  /*11510*/  LOP3.LUT R4, R59, 0x18, RZ, 0xc0, !PT ;  /* 0x000000183b047812 */ /* 0x000fe400078ec0ff */
[----:B------:R-:W-:Y:S01]  /*11520*/  LOP3.LUT R59, R106, 0x4, R59, 0xf8, !PT ;  /* 0x000000046a3b7812 */ /* 0x000fe200078ef83b */
[----:B------:R-:W-:Y:S01]  /*11530*/  STS.64 [R61+0x220], R2 ;  /* 0x000220023d007388 */ /* 0x000fe20000000a00 */
[----:B------:R-:W-:Y:S02]  /*11540*/  IADD3 R4, R5, R101, R4 ;  /* 0x0000006505047210 */ /* 0x000fe40007ffe004 */
[C---:B------:R-:W-:Y:S01]  /*11550*/  LOP3.LUT R22, R59.reuse, 0x2, RZ, 0xfc, !PT ;  /* 0x000000023b167812 */ /* 0x040fe200078efcff */
[----:B------:R-:W-:Y:S01]  /*11560*/  STS.64 [R61+0x240], R12 ;  /* 0x0002400c3d007388 */ /* 0x000fe20000000a00 */
[-C--:B------:R-:W-:Y:S01]  /*11570*/  ISETP.LT.AND P4, PT, R59, R173.reuse, !P0 ;  /* 0x000000ad3b00720c */ /* 0x080fe20004781270 */
[----:B------:R-:W-:Y:S01]  /*11580*/  IMAD R60, R4, 0x120, R105 ;  /* 0x00000120043c7824 */ /* 0x000fe200078e0269 */
[----:B------:R-:W-:Y:S01]  /*11590*/  ISETP.LT.AND P3, PT, R22, R173, !P0 ;  /* 0x000000ad1600720c */ /* 0x000fe20004761270 */
[----:B------:R-:W-:Y:S01]  /*115a0*/  STS.64 [R61+0x260], R16 ;  /* 0x000260103d007388 */ /* 0x000fe20000000a00 */
[----:B-1----:R-:W-:-:S02]  /*115b0*/  IMAD R20, R141, R58, RZ ;  /* 0x0000003a8d147224 */ /* 0x002fc400078e02ff */
[----:B------:R-:W-:Y:S01]  /*115c0*/  IMAD.WIDE R24, R59, R58, RZ ;  /* 0x0000003a3b187225 */ /* 0x000fe200078e02ff */
[----:B------:R-:W-:Y:S02]  /*115d0*/  BAR.SYNC.DEFER_BLOCKING 0x0 ;  /* 0x0000000000007b1d */ /* 0x000fe40000010000 */
[----:B------:R-:W-:Y:S02]  /*115e0*/  SHF.R.S32.HI R22, RZ, 0x1f, R20 ;  /* 0x0000001fff167819 */ /* 0x000fe40000011414 */
[----:B------:R-:W-:Y:S02]  /*115f0*/  IADD3 R20, P1, R20, R137, RZ ;  /* 0x0000008914147210 */ /* 0x000fe40007f3e0ff */
[----:B------:R-:W-:Y:S02]  /*11600*/  @P4 R2UR UR6, R180 ;  /* 0x00000000b40642ca */ /* 0x000fe400000e0000 */
[----:B------:R-:W-:Y:S02]  /*11610*/  LEA.HI.X.SX32 R21, R137, R22, 0x1, P1 ;  /* 0x0000001689157211 */ /* 0x000fe400008f0eff */
[----:B------:R-:W-:-:S02]  /*11620*/  LEA R22, P2, R20, R149, 0x2 ;  /* 0x0000009514167211 */ /* 0x000fc400078410ff */
[----:B------:R-:W-:Y:S02]  /*11630*/  LEA R23, P1, R24, R105, 0x2 ;  /* 0x0000006918177211 */ /* 0x000fe400078210ff */
[----:B------:R-:W-:Y:S02]  /*11640*/  LEA.HI.X R20, R20, R148, R21, 0x2, P2 ;  /* 0x0000009414147211 */ /* 0x000fe400010f1415 */
[----:B------:R-:W-:Y:S02]  /*11650*/  LEA.HI.X R21, R24, RZ, R25, 0x2, P1 ;  /* 0x000000ff18157211 */ /* 0x000fe400008f1419 */
[----:B------:R-:W-:Y:S02]  /*11660*/  IADD3 R22, P1, R23, R22, RZ ;  /* 0x0000001617167210 */ /* 0x000fe40007f3e0ff */
[----:B------:R-:W-:Y:S02]  /*11670*/  @P4 R2UR UR7, R181 ;  /* 0x00000000b50742ca */ /* 0x000fe400000e0000 */
[----:B------:R-:W-:Y:S01]  /*11680*/  @P3 R2UR UR4, R180 ;  /* 0x00000000b40432ca */ /* 0x000fe200000e0000 */
[----:B------:R-:W-:Y:S01]  /*11690*/  IMAD.X R23, R21, 0x1, R20, P1 ;  /* 0x0000000115177824 */ /* 0x000fe200008e0614 */
[----:B------:R-:W1:Y:S01]  /*116a0*/  LDS.128 R8, [R60+UR37+0x200] ;  /* 0x000200253c087984 */ /* 0x000e620008000c00 */
[----:B------:R-:W-:Y:S01]  /*116b0*/  @P3 R2UR UR5, R181 ;  /* 0x00000000b50532ca */ /* 0x000fe200000e0000 */
[----:B------:R-:W-:-:S02]  /*116c0*/  IMAD.WIDE R20, R58, 0x8, R22 ;  /* 0x000000083a147825 */ /* 0x000fc400078e0216 */
[----:B------:R-:W2:Y:S01]  /*116d0*/  LDS.128 R4, [R60+UR37+0x440] ;  /* 0x000440253c047984 */ /* 0x000ea20008000c00 */
[----:B------:R-:W-:-:S04]  /*116e0*/  LOP3.LUT R24, R59, 0x8, RZ, 0xfc, !PT ;  /* 0x000000083b187812 */ /* 0x000fc800078efcff */
[----:B------:R-:W-:Y:S01]  /*116f0*/  ISETP.LT.AND P2, PT, R24, R173, !P0 ;  /* 0x000000ad1800720c */ /* 0x000fe20004741270 */
[----:B-1----:R1:W-:-:S12]  /*11700*/  @P4 STG.E.128 desc[UR6][R22.64], R8 ;  /* 0x0000000816004986 */ /* 0x0023d8000c101d06 */
[----:B------:R-:W-:Y:S02]  /*11710*/  @P2 R2UR UR6, R180 ;  /* 0x00000000b40622ca */ /* 0x000fe400000e0000 */
[----:B------:R-:W-:Y:S01]  /*11720*/  @P2 R2UR UR7, R181 ;  /* 0x00000000b50722ca */ /* 0x000fe200000e0000 */
[----:B--2---:R2:W-:Y:S01]  /*11730*/  @P3 STG.E.128 desc[UR4][R20.64], R4 ;  /* 0x0000000414003986 */ /* 0x0045e2000c101d04 */
[----:B------:R-:W-:Y:S06]  /*11740*/  BAR.SYNC.DEFER_BLOCKING 0x0 ;  /* 0x0000000000007b1d */ /* 0x000fec0000010000 */
[----:B------:R-:W-:Y:S01]  /*11750*/  STS.64 [R61+0x200], R40 ;  /* 0x000200283d007388 */ /* 0x000fe20000000a00 */
[----:B-1----:R-:W-:-:S02]  /*11760*/  LOP3.LUT R8, R59, 0xa, RZ, 0xfc, !PT ;  /* 0x0000000a3b087812 */ /* 0x002fc400078efcff */
[C---:B------:R-:W-:Y:S01]  /*11770*/  LOP3.LUT R10, R59.reuse, 0x10, RZ, 0xfc, !PT ;  /* 0x000000103b0a7812 */ /* 0x040fe200078efcff */
[----:B------:R-:W-:Y:S01]  /*11780*/  STS.64 [R61+0x220], R42 ;  /* 0x0002202a3d007388 */ /* 0x000fe20000000a00 */
[----:B------:R-:W-:Y:S01]  /*11790*/  ISETP.LT.AND P1, PT, R8, R173, !P0 ;  /* 0x000000ad0800720c */ /* 0x000fe20004721270 */
[C---:B--2---:R-:W-:Y:S01]  /*117a0*/  IMAD.WIDE R6, R58.reuse, 0x20, R22 ;  /* 0x000000203a067825 */ /* 0x044fe200078e0216 */
[----:B------:R-:W-:Y:S01]  /*117b0*/  LOP3.LUT R8, R59, 0x12, RZ, 0xfc, !PT ;  /* 0x000000123b087812 */ /* 0x000fe200078efcff */
[----:B------:R-:W-:Y:S02]  /*117c0*/  STS.64 [R61+0x240], R18 ;  /* 0x000240123d007388 */ /* 0x000fe40000000a00 */
[----:B------:R-:W-:Y:S02]  /*117d0*/  IMAD.WIDE R4, R58, 0x20, R20 ;  /* 0x000000203a047825 */ /* 0x000fe400078e0214 */
[----:B------:R-:W-:Y:S01]  /*117e0*/  STS.64 [R61+0x260], R44 ;  /* 0x0002602c3d007388 */ /* 0x000fe20000000a00 */
[----:B------:R-:W-:Y:S05]  /*117f0*/  BAR.SYNC.DEFER_BLOCKING 0x0 ;  /* 0x0000000000007b1d */ /* 0x000fea0000010000 */
[----:B------:R-:W-:-:S02]  /*11800*/  @P1 R2UR UR4, R180 ;  /* 0x00000000b40412ca */ /* 0x000fc400000e0000 */
[----:B------:R-:W-:Y:S01]  /*11810*/  @P1 R2UR UR5, R181 ;  /* 0x00000000b50512ca */ /* 0x000fe200000e0000 */
[----:B------:R-:W1:Y:S04]  /*11820*/  LDS.128 R32, [R60+UR37+0x200] ;  /* 0x000200253c207984 */ /* 0x000e680008000c00 */
[----:B------:R-:W2:Y:S04]  /*11830*/  LDS.128 R28, [R60+UR37+0x440] ;  /* 0x000440253c1c7984 */ /* 0x000ea80008000c00 */
[----:B-1----:R1:W-:Y:S01]  /*11840*/  @P2 STG.E.128 desc[UR6][R6.64], R32 ;  /* 0x0000002006002986 */ /* 0x0023e2000c101d06 */
[----:B------:R-:W-:-:S03]  /*11850*/  ISETP.LT.AND P2, PT, R10, R173, !P0 ;  /* 0x000000ad0a00720c */ /* 0x000fc60004741270 */
[----:B--2---:R2:W-:Y:S01]  /*11860*/  @P1 STG.E.128 desc[UR4][R4.64], R28 ;  /* 0x0000001c04001986 */ /* 0x0045e2000c101d04 */
[----:B------:R-:W-:Y:S01]  /*11870*/  BAR.SYNC.DEFER_BLOCKING 0x0 ;  /* 0x0000000000007b1d */ /* 0x000fe20000010000 */
[----:B------:R-:W-:-:S08]  /*11880*/  ISETP.LT.AND P1, PT, R8, R173, !P0 ;  /* 0x000000ad0800720c */ /* 0x000fd00004721270 */
[----:B------:R-:W-:Y:S02]  /*11890*/  @P2 R2UR UR6, R180 ;  /* 0x00000000b40622ca */ /* 0x000fe400000e0000 */
[----:B------:R-:W-:-:S03]  /*118a0*/  @P2 R2UR UR7, R181 ;  /* 0x00000000b50722ca */ /* 0x000fc600000e0000 */
[----:B------:R-:W-:Y:S02]  /*118b0*/  @P1 R2UR UR4, R180 ;  /* 0x00000000b40412ca */ /* 0x000fe400000e0000 */
[----:B------:R-:W-:Y:S01]  /*118c0*/  @P1 R2UR UR5, R181 ;  /* 0x00000000b50512ca */ /* 0x000fe200000e0000 */
[----:B------:R-:W-:Y:S01]  /*118d0*/  STS.64 [R61+0x200], R36 ;  /* 0x000200243d007388 */ /* 0x000fe20000000a00 */
[----:B-1----:R-:W-:-:S03]  /*118e0*/  LOP3.LUT R32, R59, 0x18, RZ, 0xfc, !PT ;  /* 0x000000183b207812 */ /* 0x002fc600078efcff */
[----:B------:R-:W-:Y:S01]  /*118f0*/  STS.64 [R61+0x220], R46 ;  /* 0x0002202e3d007388 */ /* 0x000fe20000000a00 */
[----:B--2---:R-:W-:-:S03]  /*11900*/  IMAD.WIDE R30, R58, 0x20, R6 ;  /* 0x000000203a1e7825 */ /* 0x004fc600078e0206 */
[----:B------:R-:W-:Y:S01]  /*11910*/  STS.64 [R61+0x240], R48 ;  /* 0x000240303d007388 */ /* 0x000fe20000000a00 */
[----:B------:R-:W-:-:S03]  /*11920*/  IMAD.WIDE R28, R58, 0x20, R4 ;  /* 0x000000203a1c7825 */ /* 0x000fc600078e0204 */
[----:B------:R-:W-:Y:S01]  /*11930*/  STS.64 [R61+0x260], R50 ;  /* 0x000260323d007388 */ /* 0x000fe20000000a00 */
[----:B------:R-:W-:Y:S06]  /*11940*/  BAR.SYNC.DEFER_BLOCKING 0x0 ;  /* 0x0000000000007b1d */ /* 0x000fec0000010000 */
[----:B------:R-:W1:Y:S04]  /*11950*/  LDS.128 R24, [R60+UR37+0x200] ;  /* 0x000200253c187984 */ /* 0x000e680008000c00 */
[----:B------:R-:W2:Y:S04]  /*11960*/  LDS.128 R20, [R60+UR37+0x440] ;  /* 0x000440253c147984 */ /* 0x000ea80008000c00 */
[----:B-1----:R1:W-:Y:S04]  /*11970*/  @P2 STG.E.128 desc[UR6][R30.64], R24 ;  /* 0x000000181e002986 */ /* 0x0023e8000c101d06 */
[----:B--2---:R2:W-:Y:S01]  /*11980*/  @P1 STG.E.128 desc[UR4][R28.64], R20 ;  /* 0x000000141c001986 */ /* 0x0045e2000c101d04 */
[----:B------:R-:W-:Y:S01]  /*11990*/  BAR.SYNC.DEFER_BLOCKING 0x0 ;  /* 0x0000000000007b1d */ /* 0x000fe20000010000 */
[----:B------:R-:W-:-:S13]  /*119a0*/  ISETP.LT.AND P1, PT, R32, R173, !P0 ;  /* 0x000000ad2000720c */ /* 0x000fda0004721270 */
[----:B------:R-:W-:Y:S02]  /*119b0*/  @P1 R2UR UR6, R180 ;  /* 0x00000000b40612ca */ /* 0x000fe400000e0000 */
[----:B------:R-:W-:Y:S01]  /*119c0*/  @P1 R2UR UR7, R181 ;  /* 0x00000000b50712ca */ /* 0x000fe200000e0000 */
[----:B------:R-:W-:Y:S01]  /*119d0*/  STS.64 [R61+0x200], R38 ;  /* 0x000200263d007388 */ /* 0x000fe20000000a00 */
[----:B-1----:R-:W-:Y:S01]  /*119e0*/  LOP3.LUT R24, R59, 0x1a, RZ, 0xfc, !PT ;  /* 0x0000001a3b187812 */ /* 0x002fe200078efcff */
[----:B------:R-:W-:Y:S02]  /*119f0*/  IMAD.WIDE R30, R58, 0x20, R30 ;  /* 0x000000203a1e7825 */ /* 0x000fe400078e021e */
[----:B------:R-:W-:Y:S01]  /*11a00*/  STS.64 [R61+0x220], R56 ;  /* 0x000220383d007388 */ /* 0x000fe20000000a00 */
[----:B------:R-:W-:Y:S01]  /*11a10*/  ISETP.LT.AND P0, PT, R24, R173, !P0 ;  /* 0x000000ad1800720c */ /* 0x000fe20004701270 */
[----:B--2---:R-:W-:Y:S02]  /*11a20*/  IMAD.WIDE R28, R58, 0x20, R28 ;  /* 0x000000203a1c7825 */ /* 0x004fe400078e021c */
[----:B------:R-:W-:Y:S04]  /*11a30*/  STS.64 [R61+0x240], R54 ;  /* 0x000240363d007388 */ /* 0x000fe80000000a00 */
[----:B------:R-:W-:Y:S01]  /*11a40*/  STS.64 [R61+0x260], R52 ;  /* 0x000260343d007388 */ /* 0x000fe20000000a00 */
[----:B------:R-:W-:Y:S05]  /*11a50*/  BAR.SYNC.DEFER_BLOCKING 0x0 ;  /* 0x0000000000007b1d */ /* 0x000fea0000010000 */
[----:B------:R-:W-:-:S02]  /*11a60*/  @P0 R2UR UR4, R180 ;  /* 0x00000000b40402ca */ /* 0x000fc400000e0000 */
[----:B------:R-:W-:Y:S01]  /*11a70*/  @P0 R2UR UR5, R181 ;  /* 0x00000000b50502ca */ /* 0x000fe200000e0000 */
[----:B------:R-:W1:Y:S04]  /*11a80*/  LDS.128 R8, [R60+UR37+0x200] ;  /* 0x000200253c087984 */ /* 0x000e680008000c00 */
[----:B------:R-:W2:Y:S04]  /*11a90*/  LDS.128 R4, [R60+UR37+0x440] ;  /* 0x000440253c047984 */ /* 0x000ea80008000c00 */
[----:B-1----:R1:W-:Y:S04]  /*11aa0*/  @P1 STG.E.128 desc[UR6][R30.64], R8 ;  /* 0x000000081e001986 */ /* 0x0023e8000c101d06 */
[----:B--2---:R1:W-:Y:S02]  /*11ab0*/  @P0 STG.E.128 desc[UR4][R28.64], R4 ;  /* 0x000000041c000986 */ /* 0x0043e4000c101d04 */
.L_x_38:
[----:B-1----:R-:W-:Y:S01]  /*11ac0*/  LOP3.LUT R4, R91, 0xffff, RZ, 0xc0, !PT ;  /* 0x0000ffff5b047812 */ /* 0x002fe200078ec0ff */
[----:B------:R-:W1:Y:S01]  /*11ad0*/  SHFL.IDX PT, R172, R172, RZ, 0x1f ;  /* 0x00001fffacac7589 */ /* 0x000e6200000e0000 */
[----:B------:R-:W-:Y:S01]  /*11ae0*/  UIMAD UR11, UR12, 0x120, UR11 ;  /* 0x000001200c0b78a4 */ /* 0x000fe2000f8e020b */
[----:B------:R-:W-:Y:S01]  /*11af0*/  IMAD R104, R103, 0x24, R104 ;  /* 0x0000002467687824 */ /* 0x000fe200078e0268 */
[----:B------:R-:W-:Y:S01]  /*11b00*/  SHF.R.U32.HI R4, RZ, 0x5, R4 ;  /* 0x00000005ff047819 */ /* 0x000fe20000011604 */
[----:B------:R-:W-:Y:S03]  /*11b10*/  BAR.SYNC.DEFER_BLOCKING 0x0 ;  /* 0x0000000000007b1d */ /* 0x000fe60000010000 */
[----:B------:R-:W-:Y:S02]  /*11b20*/  LOP3.LUT R4, R4, 0xffff, RZ, 0xc0, !PT ;  /* 0x0000ffff04047812 */ /* 0x000fe400078ec0ff */
[----:B------:R-:W-:Y:S01]  /*11b30*/  MOV R5, UR11 ;  /* 0x0000000b00057c02 */ /* 0x000fe20008000f00 */
[----:B------:R-:W-:-:S02]  /*11b40*/  ULDC UR4, c[0x0][0x298] ;  /* 0x0000a60000047ab9 */ /* 0x000fc40000000800 */
[----:B------:R-:W-:Y:S01]  /*11b50*/  FMUL R14, R14, UR4 ;  /* 0x000000040e0e7c20 */ /* 0x000fe20008400000 */
[----:B------:R-:W2:Y:S01]  /*11b60*/  SHFL.IDX PT, R4, R4, RZ, 0x1f ;  /* 0x00001fff04047589 */ /* 0x000ea200000e0000 */
[----:B------:R-:W-:Y:S01]  /*11b70*/  LEA R5, R5, R104, 0x2 ;  /* 0x0000006805057211 */ /* 0x000fe200078e10ff */
        /* <DEDUP_REMOVED lines=9> */
[----:B-1----:R-:W-:Y:S01]  /*11c10*/  ISETP.GT.AND P0, PT, R172, RZ, PT ;  /* 0x000000ffac00720c */ /* 0x002fe20003f04270 */
        /* <DEDUP_REMOVED lines=12> */
[----:B--2---:R-:W-:Y:S01]  /*11ce0*/  R2UR UR5, R4 ;  /* 0x00000000040572ca */ /* 0x004fe200000e0000 */
        /* <DEDUP_REMOVED lines=10> */
[----:B------:R-:W-:Y:S01]  /*11d90*/  LEA R5, R5, UR37, 0x3 ;  /* 0x0000002505057c11 */ /* 0x000fe2000f8e18ff */
[----:B------:R-:W-:Y:S01]  /*11da0*/  STS [R0+0x200], R14 ;  /* 0x0002000e00007388 */ /* 0x000fe20000000800 */
[----:B------:R-:W-:-:S03]  /*11db0*/  USHF.L.U32 UR4, UR5, 0x5, URZ ;  /* 0x0000000505047899 */ /* 0x000fc6000800063f */
[----:B------:R-:W-:Y:S04]  /*11dc0*/  STS [R0+0x420], R15 ;  /* 0x0004200f00007388 */ /* 0x000fe80000000800 */
        /* <DEDUP_REMOVED lines=30> */
[----:B------:R1:W-:Y:S04]  /*11fb0*/  STS.64 [R5+0x8a20], R2 ;  /* 0x008a200205007388 */ /* 0x0003e80000000a00 */
[----:B------:R2:W-:Y:S04]  /*11fc0*/  STS.64 [R5+0x8a00], R14 ;  /* 0x008a000e05007388 */ /* 0x0005e80000000a00 */
[----:B------:R2:W-:Y:S04]  /*11fd0*/  STS.64 [R5+0x8a40], R12 ;  /* 0x008a400c05007388 */ /* 0x0005e80000000a00 */
[----:B------:R2:W-:Y:S04]  /*11fe0*/  STS.64 [R5+0x8a60], R16 ;  /* 0x008a601005007388 */ /* 0x0005e80000000a00 */
[----:B------:R2:W-:Y:S04]  /*11ff0*/  STS.64 [R5+0x9300], R40 ;  /* 0x0093002805007388 */ /* 0x0005e80000000a00 */
[----:B------:R2:W-:Y:S04]  /*12000*/  STS.64 [R5+0x9320], R42 ;  /* 0x0093202a05007388 */ /* 0x0005e80000000a00 */
[----:B------:R2:W-:Y:S01]  /*12010*/  STS.64 [R5+0x9340], R18 ;  /* 0x0093401205007388 */ /* 0x0005e20000000a00 */
[----:B-1----:R-:W-:-:S03]  /*12020*/  MOV R3, UR4 ;  /* 0x0000000400037c02 */ /* 0x002fc60008000f00 */
[----:B------:R2:W-:Y:S01]  /*12030*/  STS.64 [R5+0x9360], R44 ;  /* 0x0093602c05007388 */ /* 0x0005e20000000a00 */
[----:B------:R-:W-:-:S03]  /*12040*/  LOP3.LUT R128, R100, 0x1fe0, R3, 0xf8, !PT ;  /* 0x00001fe064807812 */ /* 0x000fc600078ef803 */
[----:B------:R2:W-:Y:S04]  /*12050*/  STS.64 [R5+0x9c00], R36 ;  /* 0x009c002405007388 */ /* 0x0005e80000000a00 */
[----:B------:R2:W-:Y:S04]  /*12060*/  STS.64 [R5+0x9c20], R46 ;  /* 0x009c202e05007388 */ /* 0x0005e80000000a00 */
[----:B------:R2:W-:Y:S04]  /*12070*/  STS.64 [R5+0x9c40], R48 ;  /* 0x009c403005007388 */ /* 0x0005e80000000a00 */
[----:B------:R2:W-:Y:S04]  /*12080*/  STS.64 [R5+0x9c60], R50 ;  /* 0x009c603205007388 */ /* 0x0005e80000000a00 */
[----:B------:R2:W-:Y:S04]  /*12090*/  STS.64 [R5+0xa500], R38 ;  /* 0x00a5002605007388 */ /* 0x0005e80000000a00 */
[----:B------:R2:W-:Y:S04]  /*120a0*/  STS.64 [R5+0xa520], R56 ;  /* 0x00a5203805007388 */ /* 0x0005e80000000a00 */
[----:B------:R2:W-:Y:S04]  /*120b0*/  STS.64 [R5+0xa540], R54 ;  /* 0x00a5403605007388 */ /* 0x0005e80000000a00 */
[----:B------:R2:W-:Y:S04]  /*120c0*/  STS.64 [R5+0xa560], R52 ;  /* 0x00a5603405007388 */ /* 0x0005e80000000a00 */
[----:B------:R-:W1:Y:S01]  /*120d0*/  SHFL.IDX PT, R174, R174, RZ, 0x1f ;  /* 0x00001fffaeae7589 */ /* 0x000e6200000e0000 */
[----:B------:R-:W-:Y:S06]  /*120e0*/  BAR.SYNC.DEFER_BLOCKING 0x0 ;  /* 0x0000000000007b1d */ /* 0x000fec0000010000 */
[----:B------:R-:W-:Y:S05]  /*120f0*/  @!P0 BRA `(.L_x_39) ;  /* 0x00000044005c8947 */ /* 0x000fea0003800000 */
[--C-:B--2---:R-:W-:Y:S01]  /*12100*/  SHF.R.U32.HI R5, RZ, 0x8, R128.reuse ;  /* 0x00000008ff057819 */ /* 0x104fe20000011680 */
[----:B------:R-:W-:Y:S01]  /*12110*/  VIADD R3, R172, 0x3f ;  /* 0x0000003fac037836 */ /* 0x000fe20000000000 */
[--C-:B------:R-:W-:Y:S01]  /*12120*/  SHF.R.U32.HI R134, RZ, 0x3, R128.reuse ;  /* 0x00000003ff867819 */ /* 0x100fe20000011680 */
[----:B------:R-:W-:Y:S01]  /*12130*/  IMAD.SHL.U32 R11, R91, 0x8, RZ ;  /* 0x000000085b0b7824 */ /* 0x000fe200078e00ff */
[C---:B------:R-:W-:Y:S01]  /*12140*/  LOP3.LUT R7, R128.reuse, 0x1f, RZ, 0xc0, !PT ;  /* 0x0000001f80077812 */ /* 0x040fe200078ec0ff */
[----:B------:R-:W-:Y:S01]  /*12150*/  IMAD.SHL.U32 R186, R5, 0x80, RZ ;  /* 0x0000008005ba7824 */ /* 0x000fe200078e00ff */
[----:B------:R-:W-:Y:S01]  /*12160*/  SHF.R.S32.HI R0, RZ, 0x1f, R3 ;  /* 0x0000001fff007819 */ /* 0x000fe20000011403 */
[----:B------:R-:W-:Y:S01]  /*12170*/  ULDC UR4, c[0x0][0x2ac] ;  /* 0x0000ab0000047ab9 */ /* 0x000fe20000000800 */
[----:B------:R-:W-:Y:S01]  /*12180*/  LOP3.LUT R2, R128, 0x18, RZ, 0xc0, !PT ;  /* 0x0000001880027812 */ /* 0x000fe200078ec0ff */
[----:B------:R-:W-:Y:S01]  /*12190*/  IMAD R175, R138, UR4, RZ ;  /* 0x000000048aaf7c24 */ /* 0x000fe2000f8e02ff */
[----:B------:R-:W-:Y:S01]  /*121a0*/  LOP3.LUT R129, R134, 0x3fc, RZ, 0xc0, !PT ;  /* 0x000003fc86817812 */ /* 0x000fe200078ec0ff */
[----:B------:R-:W-:Y:S01]  /*121b0*/  IMAD.SHL.U32 R131, R128, 0x10, RZ ;  /* 0x0000001080837824 */ /* 0x000fe200078e00ff */
[----:B------:R-:W-:Y:S01]  /*121c0*/  LEA.HI R0, R0, R3, RZ, 0x6 ;  /* 0x0000000300007211 */ /* 0x000fe200078f30ff */
[----:B------:R-:W-:Y:S01]  /*121d0*/  USHF.L.U32 UR7, UR5, 0x4, URZ ;  /* 0x0000000405077899 */ /* 0x000fe2000800063f */
[----:B------:R-:W-:Y:S01]  /*121e0*/  LEA.HI R186, R7, R186, RZ, 0x1c ;  /* 0x000000ba07ba7211 */ /* 0x000fe200078fe0ff */
[----:B------:R-:W-:Y:S01]  /*121f0*/  IMAD.SHL.U32 R7, R91, 0x40, RZ ;  /* 0x000000405b077824 */ /* 0x000fe200078e00ff */
[----:B------:R-:W-:Y:S01]  /*12200*/  SHF.R.U32.HI R3, RZ, 0x1, R128 ;  /* 0x00000001ff037819 */ /* 0x000fe20000011680 */
[----:B------:R-:W-:Y:S01]  /*12210*/  IMAD R175, R172, R175, RZ ;  /* 0x000000afacaf7224 */ /* 0x000fe200078e02ff */
[----:B------:R-:W-:Y:S01]  /*12220*/  LEA.HI R129, R2, R129, RZ, 0x1d ;  /* 0x0000008102817211 */ /* 0x000fe200078fe8ff */
[----:B------:R-:W-:Y:S01]  /*12230*/  ULOP3.LUT UR9, UR5, 0xf8, URZ, 0xc0, !UPT ;  /* 0x000000f805097892 */ /* 0x000fe2000f8ec03f */
[----:B------:R-:W-:Y:S01]  /*12240*/  SHF.R.S32.HI R2, RZ, 0x1f, R141 ;  /* 0x0000001fff027819 */ /* 0x000fe2000001148d */
[----:B------:R-:W-:Y:S01]  /*12250*/  ULOP3.LUT UR8, UR5, 0x3, URZ, 0xc0, !UPT ;  /* 0x0000000305087892 */ /* 0x000fe2000f8ec03f */
[----:B------:R-:W-:Y:S01]  /*12260*/  LOP3.LUT R3, R186, 0x60, R3, 0xf8, !PT ;  /* 0x00000060ba037812 */ /* 0x000fe200078ef803 */
[----:B------:R-:W-:Y:S01]  /*12270*/  IMAD R186, R5, -0x60, R186 ;  /* 0xffffffa005ba7824 */ /* 0x000fe200078e02ba */
[----:B------:R-:W-:Y:S01]  /*12280*/  LEA.HI R185, R2, R141, RZ, 0x7 ;  /* 0x0000008d02b97211 */ /* 0x000fe200078f38ff */
[----:B------:R-:W-:Y:S01]  /*12290*/  IMAD.SHL.U32 R132, R129, 0x10, RZ ;  /* 0x0000001081847824 */ /* 0x000fe200078e00ff */
[C---:B------:R-:W-:Y:S01]  /*122a0*/  LOP3.LUT R2, R134.reuse, 0x4, RZ, 0xc0, !PT ;  /* 0x0000000486027812 */ /* 0x040fe200078ec0ff */
[----:B------:R-:W-:Y:S01]  /*122b0*/  USHF.L.U32 UR6, UR5, 0x8, URZ ;  /* 0x0000000805067899 */ /* 0x000fe2000800063f */
[----:B------:R-:W-:Y:S01]  /*122c0*/  LOP3.LUT R5, R134, 0x18, RZ, 0xc0, !PT ;  /* 0x0000001886057812 */ /* 0x000fe200078ec0ff */
[----:B------:R-:W-:Y:S01]  /*122d0*/  USHF.L.U32 UR36, UR5, 0x3, URZ ;  /* 0x0000000305247899 */ /* 0x000fe2000800063f */
[----:B------:R-:W-:Y:S01]  /*122e0*/  LOP3.LUT R134, R3, 0x4, R134, 0xf8, !PT ;  /* 0x0000000403867812 */ /* 0x000fe200078ef886 */
[----:B------:R-:W-:Y:S01]  /*122f0*/  IMAD.SHL.U32 R3, R129, 0x2, RZ ;  /* 0x0000000281037824 */ /* 0x000fe200078e00ff */
[----:B------:R-:W-:Y:S01]  /*12300*/  SHF.R.U32.HI R92, RZ, 0x2, R100 ;  /* 0x00000002ff5c7819 */ /* 0x000fe20000011664 */
[----:B------:R-:W-:Y:S01]  /*12310*/  ULOP3.LUT UR7, UR7, 0xf80, URZ, 0xc0, !UPT ;  /* 0x00000f8007077892 */ /* 0x000fe2000f8ec03f */
[----:B------:R-:W-:Y:S01]  /*12320*/  LOP3.LUT R11, R11, 0x18, RZ, 0xc0, !PT ;  /* 0x000000180b0b7812 */ /* 0x000fe200078ec0ff */
[----:B------:R-:W-:Y:S01]  /*12330*/  USHF.L.U32 UR5, UR5, 0x2, URZ ;  /* 0x0000000205057899 */ /* 0x000fe2000800063f */
[----:B------:R-:W-:Y:S01]  /*12340*/  LOP3.LUT R3, R3, 0x6, RZ, 0xc0, !PT ;  /* 0x0000000603037812 */ /* 0x000fe200078ec0ff */
[----:B------:R-:W-:Y:S01]  /*12350*/  UIMAD UR7, UR8, 0x900, UR7 ;  /* 0x00000900080778a4 */ /* 0x000fe2000f8e0207 */
[----:B------:R-:W-:Y:S01]  /*12360*/  LOP3.LUT R7, R7, 0xc0, RZ, 0xc0, !PT ;  /* 0x000000c007077812 */ /* 0x000fe200078ec0ff */
[----:B------:R-:W-:Y:S01]  /*12370*/  ULEA.HI UR9, UR9, UR8, URZ, 0x1f ;  /* 0x0000000809097291 */ /* 0x000fe2000f8ff83f */
[----:B------:R-:W-:Y:S01]  /*12380*/  LOP3.LUT R3, R3, 0x7, R128, 0x78, !PT ;  /* 0x0000000703037812 */ /* 0x000fe200078e7880 */
[----:B------:R-:W-:Y:S01]  /*12390*/  ULOP3.LUT UR5, UR5, 0x10, URZ, 0xc0, !UPT ;  /* 0x0000001005057892 */ /* 0x000fe2000f8ec03f */
[----:B------:R-:W-:Y:S01]  /*123a0*/  LOP3.LUT R4, R92, 0x10, R11, 0xf6, !PT ;  /* 0x000000105c047812 */ /* 0x000fe200078ef60b */
[----:B------:R-:W-:Y:S01]  /*123b0*/  IMAD.SHL.U32 R184, R128, 0x4, RZ ;  /* 0x0000000480b87824 */ /* 0x000fe200078e00ff */
[----:B------:R-:W-:Y:S01]  /*123c0*/  LOP3.LUT R132, R3, 0x3fc0, R132, 0xf8, !PT ;  /* 0x00003fc003847812 */ /* 0x000fe200078ef884 */
[----:B------:R-:W-:Y:S01]  /*123d0*/  IMAD.SHL.U32 R3, R129, 0x40, RZ ;  /* 0x0000004081037824 */ /* 0x000fe200078e00ff */
[----:B------:R-:W-:Y:S01]  /*123e0*/  LOP3.LUT R193, R91, 0x3, RZ, 0xc0, !PT ;  /* 0x000000035bc17812 */ /* 0x000fe200078ec0ff */
[----:B------:R-:W-:Y:S01]  /*123f0*/  VIADD R9, R140, 0x1f ;  /* 0x0000001f8c097836 */ /* 0x000fe20000000000 */
[----:B------:R-:W-:Y:S01]  /*12400*/  LOP3.LUT R93, R7, R4, RZ, 0xfc, !PT ;  /* 0x00000004075d7212 */ /* 0x000fe200078efcff */
[----:B------:R-:W-:Y:S01]  /*12410*/  UIMAD UR5, UR9, 0x120, UR5 ;  /* 0x00000120090578a4 */ /* 0x000fe2000f8e0205 */
[----:B------:R-:W-:Y:S01]  /*12420*/  LOP3.LUT R3, R3, 0xc0, RZ, 0xc0, !PT ;  /* 0x000000c003037812 */ /* 0x000fe200078ec0ff */
[C---:B------:R-:W-:Y:S01]  /*12430*/  IMAD R195, R92.reuse, 0x48, R193 ;  /* 0x000000485cc37824 */ /* 0x040fe200078e02c1 */
[----:B------:R-:W-:Y:S01]  /*12440*/  SHF.R.S32.HI R185, RZ, 0x7, R185 ;  /* 0x00000007ffb97819 */ /* 0x000fe200000114b9 */
[----:B------:R-:W-:Y:S01]  /*12450*/  IMAD R193, R92, 0x24, R193 ;  /* 0x000000245cc17824 */ /* 0x000fe200078e02c1 */
[----:B------:R-:W-:Y:S01]  /*12460*/  SHF.R.S32.HI R0, RZ, 0x6, R0 ;  /* 0x00000006ff007819 */ /* 0x000fe20000011400 */
[----:B------:R-:W-:Y:S01]  /*12470*/  IMAD R132, R132, 0x4, R3 ;  /* 0x0000000484847824 */ /* 0x000fe200078e0203 */
[----:B------:R-:W-:Y:S01]  /*12480*/  SHF.R.S32.HI R3, RZ, 0x1f, R140 ;  /* 0x0000001fff037819 */ /* 0x000fe2000001148c */
[----:B------:R-:W-:Y:S01]  /*12490*/  VIADD R195, R195, UR7 ;  /* 0x00000007c3c37c36 */ /* 0x000fe20008000000 */
[----:B------:R-:W-:Y:S01]  /*124a0*/  IADD3 R186, R2, R186, R5 ;  /* 0x000000ba02ba7210 */ /* 0x000fe20007ffe005 */
[----:B------:R-:W-:Y:S01]  /*124b0*/  IMAD.WIDE R4, R175, R134, RZ ;  /* 0x00000086af047225 */ /* 0x000fe200078e02ff */
[----:B------:R-:W-:Y:S01]  /*124c0*/  LEA.HI R3, R3, R140, RZ, 0x5 ;  /* 0x0000008c03037211 */ /* 0x000fe200078f28ff */
[----:B------:R-:W-:Y:S01]  /*124d0*/  UIADD3 UR4, UR37, 0x11a00, URZ ;  /* 0x00011a0025047890 */ /* 0x000fe2000fffe03f */
[----:B------:R-:W-:Y:S01]  /*124e0*/  LOP3.LUT R131, R131, 0xf0, RZ, 0xc0, !PT ;  /* 0x000000f083837812 */ /* 0x000fe200078ec0ff */
[----:B------:R-:W-:Y:S01]  /*124f0*/  IMAD R185, R0, R185, RZ ;  /* 0x000000b900b97224 */ /* 0x000fe200078e02ff */
[----:B------:R-:W-:Y:S01]  /*12500*/  LOP3.LUT R3, R3, 0xffffffe0, RZ, 0xc0, !PT ;  /* 0xffffffe003037812 */ /* 0x000fe200078ec0ff */
[----:B------:R-:W-:Y:S01]  /*12510*/  IMAD.MOV.U32 R201, RZ, RZ, RZ ;  /* 0x000000ffffc97224 */ /* 0x000fe200078e00ff */
[----:B------:R-:W-:Y:S01]  /*12520*/  LOP3.LUT R94, R92, 0x8, R11, 0xf6, !PT ;  /* 0x000000085c5e7812 */ /* 0x000fe200078ef60b */
[----:B------:R-:W-:Y:S01]  /*12530*/  IMAD R186, R186, 0x120, R131 ;  /* 0x00000120baba7824 */ /* 0x000fe200078e0283 */
[----:B------:R-:W-:Y:S01]  /*12540*/  LEA R131, P0, R4, R131, 0x2 ;  /* 0x0000008304837211 */ /* 0x000fe200078010ff */
[----:B------:R-:W-:Y:S01]  /*12550*/  IMAD.IADD R0, R140, 0x1, -R3 ;  /* 0x000000018c007824 */ /* 0x000fe200078e0a03 */
[----:B------:R-:W-:Y:S01]  /*12560*/  LOP3.LUT R95, R7, R11, R92, 0xfe, !PT ;  /* 0x0000000b075f7212 */ /* 0x000fe200078efe5c */
[----:B------:R-:W-:Y:S01]  /*12570*/  VIADD R193, R193, UR5 ;  /* 0x00000005c1c17c36 */ /* 0x000fe20008000000 */
[----:B------:R-:W-:Y:S01]  /*12580*/  LEA.HI.X R130, R4, RZ, R5, 0x2, P0 ;  /* 0x000000ff04827211 */ /* 0x000fe200000f1405 */
[----:B------:R-:W-:Y:S01]  /*12590*/  ULOP3.LUT UR6, UR6, 0xf800, URZ, 0xc0, !UPT ;  /* 0x0000f80006067892 */ /* 0x000fe2000f8ec03f */
[----:B-1----:R-:W-:Y:S01]  /*125a0*/  SHF.R.S32.HI R2, RZ, 0x1f, R174 ;  /* 0x0000001fff027819 */ /* 0x002fe200000114ae */
[----:B------:R-:W-:Y:S01]  /*125b0*/  IMAD.MOV.U32 R187, RZ, RZ, RZ ;  /* 0x000000ffffbb7224 */ /* 0x000fe200078e00ff */
[----:B------:R-:W-:Y:S01]  /*125c0*/  LOP3.LUT R200, R184, 0x1c, RZ, 0xc0, !PT ;  /* 0x0000001cb8c87812 */ /* 0x000fe200078ec0ff */
[----:B------:R-:W-:Y:S01]  /*125d0*/  ULOP3.LUT UR36, UR6, 0x20, UR36, 0xf8, !UPT ;  /* 0x0000002006247892 */ /* 0x000fe2000f8ef824 */
[----:B------:R-:W-:Y:S01]  /*125e0*/  SHF.R.S32.HI R188, RZ, 0x1f, R9 ;  /* 0x0000001fffbc7819 */ /* 0x000fe20000011409 */
[-C--:B------:R-:W-:Y:S01]  /*125f0*/  IMAD R3, R2, R129.reuse, RZ ;  /* 0x0000008102037224 */ /* 0x080fe200078e02ff */
[----:B------:R-:W-:Y:S01]  /*12600*/  LOP3.LUT R92, R92, 0x18, R11, 0xf6, !PT ;  /* 0x000000185c5c7812 */ /* 0x000fe200078ef60b */
[----:B------:R-:W-:Y:S01]  /*12610*/  IMAD.WIDE.U32 R202, R174, R129, R200 ;  /* 0x00000081aeca7225 */ /* 0x000fe200078e00c8 */
[----:B------:R-:W-:-:S02]  /*12620*/  ISETP.NE.AND P0, PT, R0, RZ, PT ;  /* 0x000000ff0000720c */ /* 0x000fc40003f05270 */
[----:B------:R-:W-:Y:S01]  /*12630*/  LEA R195, R195, UR37, 0x2 ;  /* 0x00000025c3c37c11 */ /* 0x000fe2000f8e10ff */
[----:B------:R-:W-:Y:S01]  /*12640*/  IMAD.IADD R196, R203, 0x1, R3 ;  /* 0x00000001cbc47824 */ /* 0x000fe200078e0203 */
[----:B------:R-:W-:Y:S02]  /*12650*/  LEA.HI R188, R188, R9, RZ, 0x5 ;  /* 0x00000009bcbc7211 */ /* 0x000fe400078f28ff */
[----:B------:R-:W-:Y:S01]  /*12660*/  LOP3.LUT R94, R7, R94, RZ, 0xfc, !PT ;  /* 0x0000005e075e7212 */ /* 0x000fe200078efcff */
[----:B------:R-:W-:Y:S01]  /*12670*/  VIADD R194, R195, 0x8a00 ;  /* 0x00008a00c3c27836 */ /* 0x000fe20000000000 */
[----:B------:R-:W-:Y:S02]  /*12680*/  LOP3.LUT R92, R7, R92, RZ, 0xfc, !PT ;  /* 0x0000005c075c7212 */ /* 0x000fe400078efcff */
[----:B------:R-:W-:Y:S02]  /*12690*/  IADD3 R133, -R167, 0x80, R168 ;  /* 0x00000080a7857810 */ /* 0x000fe40007ffe1a8 */
[----:B------:R-:W-:-:S02]  /*126a0*/  SEL R5, R0, 0x20, P0 ;  /* 0x0000002000057807 */ /* 0x000fc40000000000 */
[----:B------:R-:W-:Y:S02]  /*126b0*/  VIADDMNMX R133, R133, R141, R168, PT ;  /* 0x0000008d85857246 */ /* 0x000fe400038001a8 */
[----:B------:R-:W-:Y:S02]  /*126c0*/  LEA R95, R95, UR4, 0x2 ;  /* 0x000000045f5f7c11 */ /* 0x000fe4000f8e10ff */
[----:B------:R-:W-:Y:S02]  /*126d0*/  SHF.R.S32.HI R188, RZ, 0x5, R188 ;  /* 0x00000005ffbc7819 */ /* 0x000fe400000114bc */
[----:B------:R-:W-:Y:S02]  /*126e0*/  LEA R94, R94, UR4, 0x2 ;  /* 0x000000045e5e7c11 */ /* 0x000fe4000f8e10ff */
[----:B------:R-:W-:Y:S02]  /*126f0*/  LEA R93, R93, UR4, 0x2 ;  /* 0x000000045d5d7c11 */ /* 0x000fe4000f8e10ff */
[----:B------:R-:W-:-:S02]  /*12700*/  LEA R92, R92, UR4, 0x2 ;  /* 0x000000045c5c7c11 */ /* 0x000fc4000f8e10ff */
[----:B------:R-:W-:Y:S02]  /*12710*/  LEA R193, R193, UR4, 0x3 ;  /* 0x00000004c1c17c11 */ /* 0x000fe4000f8e18ff */
[----:B------:R-:W-:-:S07]  /*12720*/  VIMNMX R198, R140, R5, PT ;  /* 0x000000058cc67248 */ /* 0x000fce0003fe0100 */
.L_x_57:
[----:B------:R-:W-:Y:S01]  /*12730*/  IMAD.IADD R192, R172, 0x1, -R187 ;  /* 0x00000001acc07824 */ /* 0x000fe200078e0abb */
[----:B-12---:R-:W-:Y:S01]  /*12740*/  PRMT R4, R139, 0x9910, RZ ;  /* 0x000099108b047816 */ /* 0x006fe200000000ff */
[----:B------:R-:W-:Y:S05]  /*12750*/  YIELD ;  /* 0x0000000000007946 */ /* 0x000fea0003800000 */
[----:B------:R-:W-:Y:S02]  /*12760*/  ISETP.GE.AND P0, PT, R129, R198, PT ;  /* 0x000000c68100720c */ /* 0x000fe40003f06270 */
[----:B----4-:R-:W-:Y:S02]  /*12770*/  LOP3.LUT R3, R200, 0x20, RZ, 0xfc, !PT ;  /* 0x00000020c8037812 */ /* 0x010fe400078efcff */
[----:B------:R-:W-:-:S02]  /*12780*/  ISETP.GT.AND P2, PT, R4, 0x1, PT ;  /* 0x000000010400780c */ /* 0x000fc40003f44270 */
[CC--:B------:R-:W-:Y:S02]  /*12790*/  ISETP.LT.AND P1, PT, R3.reuse, R192.reuse, !P0 ;  /* 0x000000c00300720c */ /* 0x0c0fe40004721270 */
[-C--:B------:R-:W-:Y:S02]  /*127a0*/  ISETP.LT.AND P0, PT, R200, R192.reuse, !P0 ;  /* 0x000000c0c800720c */ /* 0x080fe40004701270 */
[----:B------:R-:W-:Y:S02]  /*127b0*/  SEL R0, RZ, 0xffffffff, !P1 ;  /* 0xffffffffff007807 */ /* 0x000fe40004800000 */
[----:B------:R-:W-:Y:S02]  /*127c0*/  SEL R5, RZ, 0x1, !P0 ;  /* 0x00000001ff057807 */ /* 0x000fe40004000000 */
[-C--:B------:R-:W-:Y:S01]  /*127d0*/  ISETP.GE.AND P0, PT, R3, R192.reuse, PT ;  /* 0x000000c00300720c */ /* 0x080fe20003f06270 */
[----:B------:R-:W-:Y:S01]  /*127e0*/  IMAD.SHL.U32 R0, R0, 0x2, RZ ;  /* 0x0000000200007824 */ /* 0x000fe200078e00ff */
[----:B------:R-:W-:-:S02]  /*127f0*/  ISETP.GE.AND P1, PT, R200, R192, PT ;  /* 0x000000c0c800720c */ /* 0x000fc40003f26270 */
[----:B------:R-:W-:Y:S02]  /*12800*/  LEA.HI R191, R187, R185, RZ, 0x1a ;  /* 0x000000b9bbbf7211 */ /* 0x000fe400078fd0ff */
[----:B------:R-:W-:Y:S01]  /*12810*/  LOP3.LUT R0, R0, 0x2, R5, 0xe2, !PT ;  /* 0x0000000200007812 */ /* 0x000fe200078ee205 */
[----:B---3--:R-:W-:Y:S08]  /*12820*/  @!P2 BRA `(.L_x_40) ;  /* 0x000000000068a947 */ /* 0x008ff00003800000 */
[----:B------:R-:W-:-:S13]  /*12830*/  ISETP.NE.AND P2, PT, R128, RZ, PT ;  /* 0x000000ff8000720c */ /* 0x000fda0003f45270 */
[----:B------:R-:W-:Y:S05]  /*12840*/  @P2 BRA `(.L_x_41) ;  /* 0x0000000000342947 */ /* 0x000fea0003800000 */
[----:B------:R-:W-:Y:S01]  /*12850*/  MOV R7, R169 ;  /* 0x000000a900077202 */ /* 0x000fe20000000f00 */
[----:B------:R-:W-:Y:S01]  /*12860*/  IMAD.MOV.U32 R6, RZ, RZ, R170 ;  /* 0x000000ffff067224 */ /* 0x000fe200078e00aa */
[----:B------:R-:W-:Y:S01]  /*12870*/  LEA.HI.SX32 R3, R147, 0x1, 0x10 ;  /* 0x0000000193037811 */ /* 0x000fe200078f82ff */
[----:B------:R-:W-:Y:S02]  /*12880*/  IMAD.MOV.U32 R2, RZ, RZ, RZ ;  /* 0x000000ffff027224 */ /* 0x000fe400078e00ff */
[----:B------:R-:W-:-:S05]  /*12890*/  IMAD.WIDE R6, R191, 0x8010, R6 ;  /* 0x00008010bf067825 */ /* 0x000fca00078e0206 */
[----:B------:R-:W2:Y:S02]  /*128a0*/  ATOM.E.CAS.STRONG.GPU PT, R2, [R6], R2, R3 ;  /* 0x000000020602738b */ /* 0x000ea400001ee103 */
[----:B--2---:R-:W-:-:S13]  /*128b0*/  ISETP.NE.AND P2, PT, R2, R3, PT ;  /* 0x000000030200720c */ /* 0x004fda0003f45270 */
[----:B------:R-:W-:Y:S05]  /*128c0*/  @!P2 BRA `(.L_x_41) ;  /* 0x000000000014a947 */ /* 0x000fea0003800000 */
.L_x_42:
[----:B------:R-:W-:Y:S01]  /*128d0*/  MOV R2, RZ ;  /* 0x000000ff00027202 */ /* 0x000fe20000000f00 */
[----:B------:R-:W-:Y:S05]  /*128e0*/  NANOSLEEP 0x28 ;  /* 0x000000280000795d */ /* 0x000fea0003800000 */
[----:B------:R-:W2:Y:S02]  /*128f0*/  ATOM.E.CAS.STRONG.GPU PT, R2, [R6], R2, R3 ;  /* 0x000000020602738b */ /* 0x000ea400001ee103 */
[----:B--2---:R-:W-:-:S13]  /*12900*/  ISETP.NE.AND P2, PT, R2, R3, PT ;  /* 0x000000030200720c */ /* 0x004fda0003f45270 */
[----:B------:R-:W-:Y:S05]  /*12910*/  @P2 BRA `(.L_x_42) ;  /* 0xfffffffc00ec2947 */ /* 0x000fea000383ffff */
.L_x_41:
[----:B------:R-:W-:Y:S05]  /*12920*/  WARPSYNC.ALL ;  /* 0x0000000000007948 */ /* 0x000fea0003800000 */
[----:B------:R-:W-:Y:S06]  /*12930*/  BAR.SYNC.DEFER_BLOCKING 0x0 ;  /* 0x0000000000007b1d */ /* 0x000fec0000010000 */
[----:B------:R-:W-:Y:S01]  /*12940*/  @!PT LDS RZ, [RZ] ;  /* 0x00000000fffff984 */ /* 0x000fe20000000800 */
[----:B------:R-:W-:Y:S01]  /*12950*/  @!PT LDS RZ, [RZ] ;  /* 0x00000000fffff984 */ /* 0x000fe20000000800 */
[----:B------:R-:W-:Y:S01]  /*12960*/  @!PT LDS RZ, [RZ] ;  /* 0x00000000fffff984 */ /* 0x000fe20000000800 */
[----:B------:R-:W-:Y:S01]  /*12970*/  @!PT LDS RZ, [RZ] ;  /* 0x00000000fffff984 */ /* 0x000fe20000000800 */
[----:B------:R1:W-:Y:S06]  /*12980*/  MEMBAR.ALL.CTA ;  /* 0x0000000000007992 */ /* 0x0003ec0000008000 */
[----:B-1----:R-:W-:Y:S06]  /*12990*/  MEMBAR.SC.GPU ;  /* 0x0000000000007992 */ /* 0x002fec0000002000 */
[----:B------:R-:W-:-:S00]  /*129a0*/  ERRBAR ;  /* 0x00000000000079ab */ /* 0x000fc00000000000 */
[----:B------:R-:W-:Y:S06]  /*129b0*/  CGAERRBAR ;  /* 0x00000000000075ab */ /* 0x000fec0000000000 */
[----:B------:R-:W-:Y:S01]  /*129c0*/  CCTL.IVALL ;  /* 0x00000000ff00798f */ /* 0x000fe20002000000 */
.L_x_40:
[----:B------:R-:W-:Y:S02]  /*129d0*/  ISETP.NE.AND P3, PT, R137, RZ, PT ;  /* 0x000000ff8900720c */ /* 0x000fe40003f65270 */
[----:B------:R-:W-:Y:S02]  /*129e0*/  CS2R R98, SRZ ;  /* 0x0000000000627805 */ /* 0x000fe4000001ff00 */
[----:B------:R-:W-:Y:S02]  /*129f0*/  SHF.R.S32.HI R190, RZ, 0x1f, R191 ;  /* 0x0000001fffbe7819 */ /* 0x000fe400000114bf */
[----:B------:R-:W-:Y:S02]  /*12a00*/  CS2R R96, SRZ ;  /* 0x0000000000607805 */ /* 0x000fe4000001ff00 */
[----:B------:R-:W-:Y:S02]  /*12a10*/  ISETP.EQ.AND P3, PT, R4, 0x1, !P3 ;  /* 0x000000010400780c */ /* 0x000fe40005f62270 */
        /* <DEDUP_REMOVED lines=11> */
[----:B------:R-:W-:Y:S01]  /*12ad0*/  CS2R R120, SRZ ;  /* 0x0000000000787805 */ /* 0x000fe2000001ff00 */
[----:B------:R-:W-:Y:S01]  /*12ae0*/  @!P3 IMAD.MOV.U32 R2, RZ, RZ, R170 ;  /* 0x000000ffff02b224 */ /* 0x000fe200078e00aa */
[----:B------:R-:W-:Y:S01]  /*12af0*/  @!P3 R2UR UR18, R180 ;  /* 0x00000000b412b2ca */ /* 0x000fe200000e0000 */
[----:B------:R-:W-:Y:S01]  /*12b00*/  @!P3 IMAD.MOV.U32 R3, RZ, RZ, R169 ;  /* 0x000000ffff03b224 */ /* 0x000fe200078e00a9 */
[----:B------:R-:W-:-:S02]  /*12b10*/  @!P3 R2UR UR19, R181 ;  /* 0x00000000b513b2ca */ /* 0x000fc400000e0000 */
[----:B------:R-:W-:Y:S02]  /*12b20*/  CS2R R126, SRZ ;  /* 0x00000000007e7805 */ /* 0x000fe4000001ff00 */
[C---:B------:R-:W-:Y:S01]  /*12b30*/  @!P3 R2UR UR16, R180.reuse ;  /* 0x00000000b410b2ca */ /* 0x040fe200000e0000 */
[----:B------:R-:W-:Y:S01]  /*12b40*/  @!P3 IMAD.WIDE.U32 R4, R191, 0x8010, R2 ;  /* 0x00008010bf04b825 */ /* 0x000fe200078e0002 */
[----:B------:R-:W-:Y:S02]  /*12b50*/  @!P3 R2UR UR17, R181 ;  /* 0x00000000b511b2ca */ /* 0x000fe400000e0000 */
[----:B------:R-:W-:Y:S02]  /*12b60*/  CS2R R124, SRZ ;  /* 0x00000000007c7805 */ /* 0x000fe4000001ff00 */
[----:B------:R-:W-:Y:S01]  /*12b70*/  @!P3 R2UR UR14, R180 ;  /* 0x00000000b40eb2ca */ /* 0x000fe200000e0000 */
[----:B------:R-:W-:Y:S01]  /*12b80*/  @!P3 IMAD R2, R190, 0x8010, RZ ;  /* 0x00008010be02b824 */ /* 0x000fe200078e02ff */
[----:B------:R-:W-:-:S02]  /*12b90*/  @!P3 LEA R6, P2, R184, R4, 0x2 ;  /* 0x00000004b806b211 */ /* 0x000fc400078410ff */
[----:B------:R-:W-:Y:S02]  /*12ba0*/  @!P3 R2UR UR15, R181 ;  /* 0x00000000b50fb2ca */ /* 0x000fe400000e0000 */
[----:B------:R-:W-:Y:S01]  /*12bb0*/  @!P3 R2UR UR12, R180 ;  /* 0x00000000b40cb2ca */ /* 0x000fe200000e0000 */
[----:B------:R-:W-:Y:S01]  /*12bc0*/  @!P3 IMAD.X R7, R5, 0x1, R2, P2 ;  /* 0x000000010507b824 */ /* 0x000fe200010e0602 */
[C---:B------:R-:W-:Y:S01]  /*12bd0*/  @!P3 R2UR UR13, R181.reuse ;  /* 0x00000000b50db2ca */ /* 0x040fe200000e0000 */
[----:B------:R-:W-:Y:S01]  /*12be0*/  VIADD R2, R140, 0xffffffff ;  /* 0xffffffff8c027836 */ /* 0x000fe20000000000 */
[C---:B------:R-:W-:Y:S02]  /*12bf0*/  @!P3 R2UR UR10, R180.reuse ;  /* 0x00000000b40ab2ca */ /* 0x040fe400000e0000 */
[----:B------:R-:W-:Y:S02]  /*12c00*/  @!P3 R2UR UR11, R181 ;  /* 0x00000000b50bb2ca */ /* 0x000fe400000e0000 */
[----:B------:R-:W-:-:S02]  /*12c10*/  @!P3 R2UR UR8, R180 ;  /* 0x00000000b408b2ca */ /* 0x000fc400000e0000 */
[C---:B------:R-:W-:Y:S02]  /*12c20*/  @!P3 R2UR UR9, R181.reuse ;  /* 0x00000000b509b2ca */ /* 0x040fe400000e0000 */
[C---:B------:R-:W-:Y:S02]  /*12c30*/  @!P3 R2UR UR6, R180.reuse ;  /* 0x00000000b406b2ca */ /* 0x040fe400000e0000 */
[C---:B------:R-:W-:Y:S02]  /*12c40*/  @!P3 R2UR UR7, R181.reuse ;  /* 0x00000000b507b2ca */ /* 0x040fe400000e0000 */
[----:B------:R-:W-:Y:S02]  /*12c50*/  @!P3 R2UR UR4, R180 ;  /* 0x00000000b404b2ca */ /* 0x000fe400000e0000 */
[----:B------:R-:W-:Y:S01]  /*12c60*/  @!P3 R2UR UR5, R181 ;  /* 0x00000000b505b2ca */ /* 0x000fe200000e0000 */
[----:B------:R-:W-:Y:S01]  /*12c70*/  VIADD R3, R140, 0x3e ;  /* 0x0000003e8c037836 */ /* 0x000fe20000000000 */
[----:B------:R-:W-:Y:S01]  /*12c80*/  ISETP.GT.U32.AND P2, PT, R2, 0x1f, PT ;  /* 0x0000001f0200780c */ /* 0x000fe20003f44070 */
[----:B------:R-:W5:Y:S01]  /*12c90*/  @!P3 LDG.E.LTC128B.128 R96, desc[UR18][R6.64+0x10] ;  /* 0x000010120660b981 */ /* 0x000f62000c1e1d20 */
[----:B------:R-:W-:-:S02]  /*12ca0*/  SEL R2, RZ, 0xffffffff, P0 ;  /* 0xffffffffff027807 */ /* 0x000fc40000000000 */
[----:B------:R-:W-:Y:S01]  /*12cb0*/  SEL R5, RZ, 0x1, P1 ;  /* 0x00000001ff057807 */ /* 0x000fe20000800000 */
[----:B------:R-:W5:Y:S02]  /*12cc0*/  @!P3 LDG.E.LTC128B.128 R100, desc[UR16][R6.64+0x1010] ;  /* 0x001010100664b981 */ /* 0x000f64000c1e1d20 */
[----:B------:R-:W-:Y:S01]  /*12cd0*/  IMAD.SHL.U32 R2, R2, 0x2, RZ ;  /* 0x0000000202027824 */ /* 0x000fe200078e00ff */
[----:B------:R-:W-:Y:S01]  /*12ce0*/  ISETP.NE.AND P0, PT, R188, 0x2, PT ;  /* 0x00000002bc00780c */ /* 0x000fe20003f05270 */
[----:B------:R-:W5:Y:S01]  /*12cf0*/  @!P3 LDG.E.LTC128B.128 R104, desc[UR14][R6.64+0x2010] ;  /* 0x0020100e0668b981 */ /* 0x000f62000c1e1d20 */
[----:B------:R-:W-:Y:S02]  /*12d00*/  ISETP.GE.U32.AND P1, PT, R3, 0x3f, PT ;  /* 0x0000003f0300780c */ /* 0x000fe40003f26070 */
[----:B------:R-:W-:Y:S01]  /*12d10*/  LOP3.LUT R2, R2, 0x2, R5, 0xe2, !PT ;  /* 0x0000000202027812 */ /* 0x000fe200078ee205 */
[----:B------:R-:W-:Y:S01]  /*12d20*/  @!P2 IMAD.MOV.U32 R2, RZ, RZ, R0 ;  /* 0x000000ffff02a224 */ /* 0x000fe200078e0000 */
[----:B------:R-:W5:Y:S04]  /*12d30*/  @!P3 LDG.E.LTC128B.128 R108, desc[UR12][R6.64+0x3010] ;  /* 0x0030100c066cb981 */ /* 0x000f68000c1e1d20 */
[----:B------:R-:W5:Y:S04]  /*12d40*/  @!P3 LDG.E.LTC128B.128 R112, desc[UR10][R6.64+0x4010] ;  /* 0x0040100a0670b981 */ /* 0x000f68000c1e1d20 */
[----:B------:R-:W5:Y:S04]  /*12d50*/  @!P3 LDG.E.LTC128B.128 R116, desc[UR8][R6.64+0x5010] ;  /* 0x005010080674b981 */ /* 0x000f68000c1e1d20 */
[----:B------:R-:W5:Y:S04]  /*12d60*/  @!P3 LDG.E.LTC128B.128 R120, desc[UR6][R6.64+0x6010] ;  /* 0x006010060678b981 */ /* 0x000f68000c1e1d20 */
[----:B------:R1:W5:Y:S01]  /*12d70*/  @!P3 LDG.E.LTC128B.128 R124, desc[UR4][R6.64+0x7010] ;  /* 0x00701004067cb981 */ /* 0x000362000c1e1d20 */
[----:B------:R-:W-:Y:S05]  /*12d80*/  WARPSYNC.ALL ;  /* 0x0000000000007948 */ /* 0x000fea0003800000 */
[----:B------:R-:W-:Y:S01]  /*12d90*/  IMAD R4, R174, R137, RZ ;  /* 0x00000089ae047224 */ /* 0x000fe200078e02ff */
[----:B------:R-:W-:-:S02]  /*12da0*/  SHF.R.S32.HI R189, RZ, 0x1f, R187 ;  /* 0x0000001fffbd7819 */ /* 0x000fc400000114bb */
[----:B------:R-:W-:Y:S02]  /*12db0*/  CS2R R36, SRZ ;  /* 0x0000000000247805 */ /* 0x000fe4000001ff00 */
[C---:B------:R-:W-:Y:S02]  /*12dc0*/  R2UR UR10, R180.reuse ;  /* 0x00000000b40a72ca */ /* 0x040fe400000e0000 */
[----:B------:R-:W-:Y:S02]  /*12dd0*/  CS2R R38, SRZ ;  /* 0x0000000000267805 */ /* 0x000fe4000001ff00 */
[----:B------:R-:W-:Y:S02]  /*12de0*/  R2UR UR11, R181 ;  /* 0x00000000b50b72ca */ /* 0x000fe400000e0000 */
[----:B------:R-:W-:Y:S02]  /*12df0*/  CS2R R10, SRZ ;  /* 0x00000000000a7805 */ /* 0x000fe4000001ff00 */
[----:B------:R-:W-:-:S02]  /*12e00*/  R2UR UR8, R180 ;  /* 0x00000000b40872ca */ /* 0x000fc400000e0000 */
[----:B------:R-:W-:Y:S02]  /*12e10*/  CS2R R32, SRZ ;  /* 0x0000000000207805 */ /* 0x000fe4000001ff00 */
[C---:B------:R-:W-:Y:S02]  /*12e20*/  R2UR UR9, R181.reuse ;  /* 0x00000000b50972ca */ /* 0x040fe400000e0000 */
[----:B------:R-:W-:Y:S02]  /*12e30*/  CS2R R34, SRZ ;  /* 0x0000000000227805 */ /* 0x000fe4000001ff00 */
[----:B------:R-:W-:Y:S02]  /*12e40*/  R2UR UR6, R180 ;  /* 0x00000000b40672ca */ /* 0x000fe400000e0000 */
[----:B------:R-:W-:Y:S02]  /*12e50*/  CS2R R16, SRZ ;  /* 0x0000000000107805 */ /* 0x000fe4000001ff00 */
[----:B------:R-:W-:-:S02]  /*12e60*/  R2UR UR7, R181 ;  /* 0x00000000b50772ca */ /* 0x000fc400000e0000 */
[----:B------:R-:W-:Y:S02]  /*12e70*/  CS2R R18, SRZ ;  /* 0x0000000000127805 */ /* 0x000fe4000001ff00 */
[----:B------:R-:W-:Y:S02]  /*12e80*/  R2UR UR4, R180 ;  /* 0x00000000b40472ca */ /* 0x000fe400000e0000 */
[----:B------:R-:W-:Y:S02]  /*12e90*/  CS2R R28, SRZ ;  /* 0x00000000001c7805 */ /* 0x000fe4000001ff00 */
[----:B------:R-:W-:Y:S02]  /*12ea0*/  R2UR UR5, R181 ;  /* 0x00000000b50572ca */ /* 0x000fe400000e0000 */
[----:B------:R-:W-:Y:S02]  /*12eb0*/  CS2R R30, SRZ ;  /* 0x00000000001e7805 */ /* 0x000fe4000001ff00 */
[----:B-1----:R-:W-:-:S02]  /*12ec0*/  SEL R6, R2, RZ, P1 ;  /* 0x000000ff02067207 */ /* 0x002fc40000800000 */
[----:B------:R-:W-:Y:S02]  /*12ed0*/  CS2R R20, SRZ ;  /* 0x0000000000147805 */ /* 0x000fe4000001ff00 */
[----:B------:R-:W-:Y:S02]  /*12ee0*/  CS2R R22, SRZ ;  /* 0x0000000000167805 */ /* 0x000fe4000001ff00 */
[----:B------:R-:W-:Y:S02]  /*12ef0*/  CS2R R24, SRZ ;  /* 0x0000000000187805 */ /* 0x000fe4000001ff00 */
[----:B------:R-:W-:Y:S01]  /*12f00*/  CS2R R26, SRZ ;  /* 0x00000000001a7805 */ /* 0x000fe2000001ff00 */
[C---:B------:R-:W-:Y:S02]  /*12f10*/  IMAD.SHL.U32 R3, R6.reuse, 0x10, RZ ;  /* 0x0000001006037824 */ /* 0x040fe400078e00ff */
[----:B------:R-:W-:Y:S02]  /*12f20*/  IMAD.SHL.U32 R2, R6, 0x8, RZ ;  /* 0x0000000806027824 */ /* 0x000fe400078e00ff */
[----:B------:R-:W-:Y:S01]  /*12f30*/  @!P0 IMAD.MOV.U32 R6, RZ, RZ, R0 ;  /* 0x000000ffff068224 */ /* 0x000fe200078e0000 */
[----:B------:R-:W-:Y:S01]  /*12f40*/  BAR.SYNC.DEFER_BLOCKING 0x0 ;  /* 0x0000000000007b1d */ /* 0x000fe20000010000 */
[----:B------:R-:W-:-:S02]  /*12f50*/  ISETP.NE.AND P0, PT, R188, 0x1, PT ;  /* 0x00000001bc00780c */ /* 0x000fc40003f05270 */
[--C-:B------:R-:W-:Y:S02]  /*12f60*/  SHF.R.S32.HI R0, RZ, 0x1f, R4.reuse ;  /* 0x0000001fff007819 */ /* 0x100fe40000011404 */
[----:B------:R-:W-:Y:S02]  /*12f70*/  SEL R6, R6, RZ, P0 ;  /* 0x000000ff06067207 */ /* 0x000fe40000000000 */
[----:B------:R-:W-:Y:S02]  /*12f80*/  IADD3 R4, P1, P0, R202, R187, R4 ;  /* 0x000000bbca047210 */ /* 0x000fe4000783e004 */
[----:B------:R-:W-:Y:S01]  /*12f90*/  LOP3.LUT P4, RZ, R3, 0x10, RZ, 0xc0, !PT ;  /* 0x0000001003ff7812 */ /* 0x000fe2000788c0ff */
[----:B------:R-:W-:Y:S01]  /*12fa0*/  IMAD.SHL.U32 R5, R6, 0x10, RZ ;  /* 0x0000001006057824 */ /* 0x000fe200078e00ff */
[----:B------:R-:W-:Y:S01]  /*12fb0*/  LOP3.LUT P3, RZ, R2, 0x10, RZ, 0xc0, !PT ;  /* 0x0000001002ff7812 */ /* 0x000fe2000786c0ff */
[----:B------:R-:W-:Y:S01]  /*12fc0*/  IMAD.SHL.U32 R6, R6, 0x8, RZ ;  /* 0x0000000806067824 */ /* 0x000fe200078e00ff */
[----:B------:R-:W-:-:S02]  /*12fd0*/  IADD3.X R3, R196, R189, R0, P1, P0 ;  /* 0x000000bdc4037210 */ /* 0x000fc40000fe0400 */
[----:B------:R-:W-:Y:S02]  /*12fe0*/  LEA R2, P0, R4, R163, 0x2 ;  /* 0x000000a304027211 */ /* 0x000fe400078010ff */
[----:B------:R-:W-:Y:S02]  /*12ff0*/  LOP3.LUT P2, RZ, R5, 0x10, RZ, 0xc0, !PT ;  /* 0x0000001005ff7812 */ /* 0x000fe4000784c0ff */
[----:B------:R-:W-:Y:S02]  /*13000*/  LOP3.LUT P1, RZ, R6, 0x10, RZ, 0xc0, !PT ;  /* 0x0000001006ff7812 */ /* 0x000fe4000782c0ff */
[----:B------:R-:W-:Y:S02]  /*13010*/  CS2R R6, SRZ ;  /* 0x0000000000067805 */ /* 0x000fe4000001ff00 */
[----:B------:R-:W-:Y:S02]  /*13020*/  LEA.HI.X R3, R4, R162, R3, 0x2, P0 ;  /* 0x000000a204037211 */ /* 0x000fe400000f1403 */
[----:B------:R-:W-:-:S02]  /*13030*/  CS2R R4, SRZ ;  /* 0x0000000000047805 */ /* 0x000fc4000001ff00 */
[----:B------:R-:W-:Y:S02]  /*13040*/  LEA R0, R132, UR37, 0x2 ;  /* 0x0000002584007c11 */ /* 0x000fe4000f8e10ff */
[----:B------:R-:W-:Y:S01]  /*13050*/  ISETP.GE.AND P0, PT, R140, 0x1, PT ;  /* 0x000000018c00780c */ /* 0x000fe20003f06270 */
[----:B------:R-:W-:Y:S02]  /*13060*/  IMAD.WIDE R8, R174, 0x80, R2 ;  /* 0x00000080ae087825 */ /* 0x000fe400078e0202 */
[----:B------:R-:W-:Y:S01]  /*13070*/  @!PT LDS RZ, [RZ] ;  /* 0x00000000fffff984 */ /* 0x000fe20000000800 */
[----:B------:R-:W-:Y:S01]  /*13080*/  @!PT LDS RZ, [RZ] ;  /* 0x00000000fffff984 */ /* 0x000fe20000000800 */
[----:B------:R-:W-:Y:S01]  /*13090*/  @!PT LDS RZ, [RZ] ;  /* 0x00000000fffff984 */ /* 0x000fe20000000800 */
[----:B------:R-:W-:Y:S04]  /*130a0*/  LDGSTS.E.BYPASS.LTC128B.128 [R0+0x11a00], desc[UR10][R2.64], P4 ;  /* 0x11a0000002007fae */ /* 0x000fe8000a101d4a */
[----:B------:R-:W-:Y:S04]  /*130b0*/  LDGSTS.E.BYPASS.LTC128B.128 [R0+0x11a80], desc[UR8][R2.64+0x80], P3 ;  /* 0x11a8008002007fae */ /* 0x000fe80009901d48 */
[----:B------:R-:W0:Y:S04]  /*130c0*/  LDGDEPBAR ;  /* 0x00000000000079af */ /* 0x000e280000000000 */
[----:B------:R-:W-:Y:S04]  /*130d0*/  LDGSTS.E.BYPASS.LTC128B.128 [R0+0x13a00], desc[UR6][R8.64], P2 ;  /* 0x13a0000008007fae */ /* 0x000fe80009101d46 */
[----:B------:R1:W-:Y:S04]  /*130e0*/  LDGSTS.E.BYPASS.LTC128B.128 [R0+0x13a80], desc[UR4][R8.64+0x80], P1 ;  /* 0x13a8008008007fae */ /* 0x0003e80008901d44 */
[----:B------:R-:W0:Y:S01]  /*130f0*/  LDGDEPBAR ;  /* 0x00000000000079af */ /* 0x000e220000000000 */
[----:B-1----:R-:W-:Y:S01]  /*13100*/  CS2R R8, SRZ ;  /* 0x0000000000087805 */ /* 0x002fe2000001ff00 */
[----:B------:R-:W-:-:S04]  /*13110*/  DEPBAR.LE SB0, 0x1 ;  /* 0x000080400000791a */ /* 0x000fc80000000000 */
[----:B------:R-:W-:Y:S06]  /*13120*/  BAR.SYNC.DEFER_BLOCKING 0x0 ;  /* 0x0000000000007b1d */ /* 0x000fec0000010000 */
[----:B------:R-:W-:Y:S05]  /*13130*/  @!P0 BRA `(.L_x_43) ;  /* 0x0000002000ec8947 */ /* 0x000fea0003800000 */
[----:B------:R-:W1:Y:S01]  /*13140*/  LDS R42, [R195+0xa510] ;  /* 0x00a51000c32a7984 */ /* 0x000e620000000800 */
[----:B------:R-:W-:Y:S01]  /*13150*/  MOV R45, UR36 ;  /* 0x00000024002d7c02 */ /* 0x000fe20008000f00 */
[----:B------:R-:W-:Y:S01]  /*13160*/  IMAD.MOV.U32 R204, RZ, RZ, R188 ;  /* 0x000000ffffcc7224 */ /* 0x000fe200078e00bc */
[----:B------:R-:W-:Y:S01]  /*13170*/  MOV R0, 0x1000 ;  /* 0x0000100000007802 */ /* 0x000fe20000000f00 */
[----:B------:R-:W2:Y:S01]  /*13180*/  LDS R43, [R195+0x9c10] ;  /* 0x009c1000c32b7984 */ /* 0x000ea20000000800 */
[C---:B------:R-:W-:Y:S01]  /*13190*/  LEA R47, R45.reuse, R92, 0x2 ;  /* 0x0000005c2d2f7211 */ /* 0x040fe200078e10ff */
[C---:B------:R-:W-:Y:S01]  /*131a0*/  IMAD R46, R45.reuse, 0x4, R93 ;  /* 0x000000042d2e7824 */ /* 0x040fe200078e025d */
[C---:B------:R-:W-:Y:S01]  /*131b0*/  LEA R44, R45.reuse, R95, 0x2 ;  /* 0x0000005f2d2c7211 */ /* 0x040fe200078e10ff */
[----:B------:R-:W3:Y:S01]  /*131c0*/  LDS R41, [R195+0x9c00] ;  /* 0x009c0000c3297984 */ /* 0x000ee20000000800 */
[----:B------:R-:W-:Y:S01]  /*131d0*/  IMAD R45, R45, 0x4, R94 ;  /* 0x000000042d2d7824 */ /* 0x000fe200078e025e */
[----:B------:R-:W-:Y:S01]  /*131e0*/  MOV R197, 0x1000 ;  /* 0x0000100000c57802 */ /* 0x000fe20000000f00 */
[----:B------:R-:W-:Y:S01]  /*131f0*/  IMAD.MOV.U32 R199, RZ, RZ, 0x1000 ;  /* 0x00001000ffc77424 */ /* 0x000fe200078e00ff */
[----:B------:R-:W4:Y:S01]  /*13200*/  LDS R40, [R195+0xa500] ;  /* 0x00a50000c3287984 */ /* 0x000f220000000800 */
[----:B------:R-:W-:-:S03]  /*13210*/  ULEA UR4, UR36, 0x800, 0x2 ;  /* 0x0000080024047891 */ /* 0x000fc6000f8e103f */
[----:B------:R-:W4:Y:S04]  /*13220*/  LDS R12, [R195+0x9310] ;  /* 0x00931000c30c7984 */ /* 0x000f280000000800 */
[----:B------:R-:W4:Y:S04]  /*13230*/  LDS R13, [R195+0x8a10] ;  /* 0x008a1000c30d7984 */ /* 0x000f280000000800 */
[----:B------:R-:W4:Y:S04]  /*13240*/  LDS R2, [R195+0x9300] ;  /* 0x00930000c3027984 */ /* 0x000f280000000800 */
[----:B------:R-:W4:Y:S04]  /*13250*/  LDS R61, [R47] ;  /* 0x000000002f3d7984 */ /* 0x000f280000000800 */
[----:B------:R-:W4:Y:S04]  /*13260*/  LDS R58, [R47+0x400] ;  /* 0x000400002f3a7984 */ /* 0x000f280000000800 */
[----:B------:R-:W4:Y:S04]  /*13270*/  LDS R3, [R195+0x8a00] ;  /* 0x008a0000c3037984 */ /* 0x000f280000000800 */
[----:B------:R-:W4:Y:S01]  /*13280*/  LDS R59, [R46] ;  /* 0x000000002e3b7984 */ /* 0x000f220000000800 */
[----:B-1----:R-:W-:-:S03]  /*13290*/  LOP3.LUT R67, R42, 0xffffe000, RZ, 0xc0, !PT ;  /* 0xffffe0002a437812 */ /* 0x002fc600078ec0ff */
[----:B------:R1:W1:Y:S01]  /*132a0*/  LDS R56, [R46+0x400] ;  /* 0x000400002e387984 */ /* 0x0002620000000800 */
[----:B--2---:R-:W-:Y:S01]  /*132b0*/  LOP3.LUT R66, R43, 0xffffe000, RZ, 0xc0, !PT ;  /* 0xffffe0002b427812 */ /* 0x004fe200078ec0ff */
[----:B------:R-:W-:Y:S02]  /*132c0*/  FADD R51, R42, -R67 ;  /* 0x800000432a337221 */ /* 0x000fe40000000000 */
[----:B------:R-:W2:Y:S01]  /*132d0*/  LDS R57, [R45] ;  /* 0x000000002d397984 */ /* 0x000ea20000000800 */
[----:B---3--:R-:W-:Y:S01]  /*132e0*/  LOP3.LUT R64, R41, 0xffffe000, RZ, 0xc0, !PT ;  /* 0xffffe00029407812 */ /* 0x008fe200078ec0ff */
[----:B------:R-:W-:Y:S01]  /*132f0*/  FADD R50, R43, -R66 ;  /* 0x800000422b327221 */ /* 0x000fe20000000000 */
[----:B------:R-:W-:Y:S01]  /*13300*/  FSETP.GEU.AND P1, PT, |R51|, +INF , PT ;  /* 0x7f8000003300780b */ /* 0x000fe20003f2e200 */
[----:B------:R-:W3:Y:S01]  /*13310*/  LDS R14, [R45+0x400] ;  /* 0x000400002d0e7984 */ /* 0x000ee20000000800 */
[----:B----4-:R-:W-:Y:S01]  /*13320*/  LOP3.LUT R65, R40, 0xffffe000, RZ, 0xc0, !PT ;  /* 0xffffe00028417812 */ /* 0x010fe200078ec0ff */
[----:B------:R-:W-:Y:S01]  /*13330*/  FADD R48, R41, -R64 ;  /* 0x8000004029307221 */ /* 0x000fe20000000000 */
[----:B------:R-:W-:Y:S01]  /*13340*/  FSETP.GEU.AND P6, PT, |R50|, +INF , PT ;  /* 0x7f8000003200780b */ /* 0x000fe20003fce200 */
[----:B------:R-:W4:Y:S01]  /*13350*/  LDS R15, [R44] ;  /* 0x000000002c0f7984 */ /* 0x000f220000000800 */
[----:B------:R-:W-:Y:S01]  /*13360*/  LOP3.LUT R55, R12, 0xffffe000, RZ, 0xc0, !PT ;  /* 0xffffe0000c377812 */ /* 0x000fe200078ec0ff */
[----:B------:R-:W-:Y:S01]  /*13370*/  FADD R49, R40, -R65 ;  /* 0x8000004128317221 */ /* 0x000fe20000000000 */
[----:B------:R-:W-:Y:S01]  /*13380*/  FSETP.GEU.AND P4, PT, |R48|, +INF , PT ;  /* 0x7f8000003000780b */ /* 0x000fe20003f8e200 */
[----:B------:R2:W4:Y:S01]  /*13390*/  LDS R4, [R44+0x400] ;  /* 0x000400002c047984 */ /* 0x0005220000000800 */
        /* <DEDUP_REMOVED lines=8> */
[C---:B-1----:R-:W-:Y:S01]  /*13420*/  LOP3.LUT R46, R61.reuse, 0xffffe000, RZ, 0xc0, !PT ;  /* 0xffffe0003d2e7812 */ /* 0x042fe200078ec0ff */
[----:B------:R-:W-:Y:S01]  /*13430*/  FADD R41, R2, -R53 ;  /* 0x8000003502297221 */ /* 0x000fe20000000000 */
[----:B------:R-:W-:Y:S01]  /*13440*/  FSETP.GEU.AND P2, PT, |R42|, +INF , PT ;  /* 0x7f8000002a00780b */ /* 0x000fe20003f4e200 */
[----:B------:R-:W-:Y:S01]  /*13450*/  @!P4 IMAD.IADD.U32 R48, R48, 0x1, R0 ;  /* 0x000000013030c824 */ /* 0x000fe200078e0000 */
[C---:B------:R-:W-:Y:S01]  /*13460*/  LOP3.LUT R47, R58.reuse, 0xffffe000, RZ, 0xc0, !PT ;  /* 0xffffe0003a2f7812 */ /* 0x040fe200078ec0ff */
[----:B------:R-:W-:Y:S01]  /*13470*/  FADD R62, R61, -R46 ;  /* 0x8000002e3d3e7221 */ /* 0x000fe20000000000 */
[----:B------:R-:W-:Y:S01]  /*13480*/  FSETP.GEU.AND P0, PT, |R41|, +INF , PT ;  /* 0x7f8000002900780b */ /* 0x000fe20003f0e200 */
[--C-:B------:R-:W-:Y:S01]  /*13490*/  @!P5 IMAD.IADD.U32 R49, R49, 0x1, R0.reuse ;  /* 0x000000013131d824 */ /* 0x100fe200078e0000 */
[----:B------:R-:W-:Y:S01]  /*134a0*/  LOP3.LUT R52, R3, 0xffffe000, RZ, 0xc0, !PT ;  /* 0xffffe00003347812 */ /* 0x000fe200078ec0ff */
[----:B------:R-:W-:Y:S01]  /*134b0*/  FADD R63, R58, -R47 ;  /* 0x8000002f3a3f7221 */ /* 0x000fe20000000000 */
[----:B------:R-:W-:Y:S01]  /*134c0*/  FSETP.GEU.AND P6, PT, |R62|, +INF , PT ;  /* 0x7f8000003e00780b */ /* 0x000fe20003fce200 */
[----:B------:R-:W-:-:S02]  /*134d0*/  @!P3 IMAD.IADD.U32 R43, R43, 0x1, R0 ;  /* 0x000000012b2bb824 */ /* 0x000fc400078e0000 */
[----:B------:R-:W-:Y:S01]  /*134e0*/  FADD R40, R3, -R52 ;  /* 0x8000003403287221 */ /* 0x000fe20000000000 */
[----:B------:R-:W-:Y:S01]  /*134f0*/  FSETP.GEU.AND P1, PT, |R63|, +INF , PT ;  /* 0x7f8000003f00780b */ /* 0x000fe20003f2e200 */
[--C-:B------:R-:W-:Y:S01]  /*13500*/  @!P2 IMAD.IADD.U32 R42, R42, 0x1, R0.reuse ;  /* 0x000000012a2aa824 */ /* 0x100fe200078e0000 */
[----:B--2---:R-:W-:Y:S02]  /*13510*/  LOP3.LUT R44, R59, 0xffffe000, RZ, 0xc0, !PT ;  /* 0xffffe0003b2c7812 */ /* 0x004fe400078ec0ff */
[----:B------:R-:W-:Y:S01]  /*13520*/  LOP3.LUT R45, R56, 0xffffe000, RZ, 0xc0, !PT ;  /* 0xffffe000382d7812 */ /* 0x000fe200078ec0ff */
[----:B------:R-:W-:Y:S01]  /*13530*/  @!P0 IMAD.IADD.U32 R41, R41, 0x1, R0 ;  /* 0x0000000129298824 */ /* 0x000fe200078e0000 */
[----:B------:R-:W-:Y:S01]  /*13540*/  LOP3.LUT R12, R57, 0xffffe000, RZ, 0xc0, !PT ;  /* 0xffffe000390c7812 */ /* 0x000fe200078ec0ff */
[----:B------:R-:W-:Y:S01]  /*13550*/  FADD R60, R59, -R44 ;  /* 0x8000002c3b3c7221 */ /* 0x000fe20000000000 */
[----:B---3--:R-:W-:Y:S01]  /*13560*/  LOP3.LUT R13, R14, 0xffffe000, RZ, 0xc0, !PT ;  /* 0xffffe0000e0d7812 */ /* 0x008fe200078ec0ff */
[----:B------:R-:W-:-:S02]  /*13570*/  FADD R61, R56, -R45 ;  /* 0x8000002d383d7221 */ /* 0x000fc40000000000 */
[----:B------:R-:W-:Y:S01]  /*13580*/  FADD R58, R57, -R12 ;  /* 0x8000000c393a7221 */ /* 0x000fe20000000000 */
[--C-:B------:R-:W-:Y:S01]  /*13590*/  @!P6 IMAD.IADD.U32 R62, R62, 0x1, R0.reuse ;  /* 0x000000013e3ee824 */ /* 0x100fe200078e0000 */
[----:B----4-:R-:W-:Y:S01]  /*135a0*/  LOP3.LUT R2, R15, 0xffffe000, RZ, 0xc0, !PT ;  /* 0xffffe0000f027812 */ /* 0x010fe200078ec0ff */
[----:B------:R-:W-:Y:S01]  /*135b0*/  FADD R59, R14, -R13 ;  /* 0x8000000d0e3b7221 */ /* 0x000fe20000000000 */
[----:B------:R-:W-:Y:S01]  /*135c0*/  @!P1 IMAD.IADD.U32 R63, R63, 0x1, R0 ;  /* 0x000000013f3f9824 */ /* 0x000fe200078e0000 */
[----:B------:R-:W-:Y:S01]  /*135d0*/  FSETP.GEU.AND P4, PT, |R60|, +INF , PT ;  /* 0x7f8000003c00780b */ /* 0x000fe20003f8e200 */
[----:B------:R-:W-:Y:S01]  /*135e0*/  IMAD.MOV.U32 R14, RZ, RZ, 0x1000 ;  /* 0x00001000ff0e7424 */ /* 0x000fe200078e00ff */
[----:B------:R-:W-:Y:S01]  /*135f0*/  LOP3.LUT R3, R4, 0xffffe000, RZ, 0xc0, !PT ;  /* 0xffffe00004037812 */ /* 0x000fe200078ec0ff */
[----:B------:R-:W-:Y:S01]  /*13600*/  FADD R56, R15, -R2 ;  /* 0x800000020f387221 */ /* 0x000fe20000000000 */
[----:B------:R-:W-:Y:S01]  /*13610*/  FSETP.GEU.AND P5, PT, |R61|, +INF , PT ;  /* 0x7f8000003d00780b */ /* 0x000fe20003fae200 */
[----:B------:R-:W-:Y:S01]  /*13620*/  IMAD.MOV.U32 R15, RZ, RZ, 0x1 ;  /* 0x00000001ff0f7424 */ /* 0x000fe200078e00ff */
[----:B------:R-:W-:Y:S01]  /*13630*/  FSETP.GEU.AND P2, PT, |R58|, +INF , PT ;  /* 0x7f8000003a00780b */ /* 0x000fe20003f4e200 */
[----:B------:R-:W-:Y:S01]  /*13640*/  FADD R57, R4, -R3 ;  /* 0x8000000304397221 */ /* 0x000fe20000000000 */
[----:B------:R-:W-:-:S02]  /*13650*/  FSETP.GEU.AND P3, PT, |R59|, +INF , PT ;  /* 0x7f8000003b00780b */ /* 0x000fc40003f6e200 */
[----:B------:R-:W-:Y:S02]  /*13660*/  FSETP.GEU.AND P0, PT, |R56|, +INF , PT ;  /* 0x7f8000003800780b */ /* 0x000fe40003f0e200 */
[----:B------:R-:W-:Y:S01]  /*13670*/  FSETP.GEU.AND P1, PT, |R57|, +INF , PT ;  /* 0x7f8000003900780b */ /* 0x000fe20003f2e200 */
[--C-:B------:R-:W-:Y:S01]  /*13680*/  @!P4 IMAD.IADD.U32 R60, R60, 0x1, R0.reuse ;  /* 0x000000013c3cc824 */ /* 0x100fe200078e0000 */
[----:B------:R-:W-:Y:S02]  /*13690*/  FSETP.GEU.AND P6, PT, |R40|, +INF , PT ;  /* 0x7f8000002800780b */ /* 0x000fe40003fce200 */
[----:B------:R-:W-:Y:S01]  /*136a0*/  MOV R4, RZ ;  /* 0x000000ff00047202 */ /* 0x000fe20000000f00 */
[--C-:B------:R-:W-:Y:S02]  /*136b0*/  @!P5 IMAD.IADD.U32 R61, R61, 0x1, R0.reuse ;  /* 0x000000013d3dd824 */ /* 0x100fe400078e0000 */
[--C-:B------:R-:W-:Y:S02]  /*136c0*/  @!P2 IMAD.IADD.U32 R58, R58, 0x1, R0.reuse ;  /* 0x000000013a3aa824 */ /* 0x100fe400078e0000 */
[----:B------:R-:W-:-:S02]  /*136d0*/  @!P3 IMAD.IADD.U32 R59, R59, 0x1, R0 ;  /* 0x000000013b3bb824 */ /* 0x000fc400078e0000 */
[--C-:B------:R-:W-:Y:S02]  /*136e0*/  @!P0 IMAD.IADD.U32 R56, R56, 0x1, R0.reuse ;  /* 0x0000000138388824 */ /* 0x100fe400078e0000 */
[--C-:B------:R-:W-:Y:S02]  /*136f0*/  @!P1 IMAD.IADD.U32 R57, R57, 0x1, R0.reuse ;  /* 0x0000000139399824 */ /* 0x100fe400078e0000 */
[----:B------:R-:W-:Y:S01]  /*13700*/  @!P6 IMAD.IADD.U32 R40, R40, 0x1, R0 ;  /* 0x000000012828e824 */ /* 0x000fe200078e0000 */
[----:B------:R-:W-:-:S07]  /*13710*/  MOV R0, R194 ;  /* 0x000000c200007202 */ /* 0x000fce0000000f00 */
.L_x_44:
[C---:B------:R-:W-:Y:S01]  /*13720*/  HMMA.1688.F32.TF32 R4, R40.reuse, R2, R4 ;  /* 0x000000022804723c */ /* 0x040fe20000081004 */
[----:B------:R-:W-:Y:S04]  /*13730*/  LDS R72, [R93+UR4] ;  /* 0x000000045d487984 */ /* 0x000fe80008000800 */
[----:B------:R-:W-:Y:S01]  /*13740*/  LDS R73, [R93+UR4+0x400] ;  /* 0x000400045d497984 */ /* 0x000fe20008000800 */
[C---:B------:R-:W-:Y:S03]  /*13750*/  HMMA.1688.F32.TF32 R8, R40.reuse, R12, R8 ;  /* 0x0000000c2808723c */ /* 0x040fe60000081008 */
[----:B------:R-:W-:Y:S01]  /*13760*/  LDS R74, [R92+UR4] ;  /* 0x000000045c4a7984 */ /* 0x000fe20008000800 */
[C---:B------:R-:W-:Y:S02]  /*13770*/  ISETP.GE.AND P0, PT, R15.reuse, 0x3, PT ;  /* 0x000000030f00780c */ /* 0x040fe40003f06270 */
[C---:B------:R-:W-:Y:S01]  /*13780*/  HMMA.1688.F32.TF32 R16, R40.reuse, R44, R16 ;  /* 0x0000002c2810723c */ /* 0x040fe20000081010 */
[----:B------:R-:W-:Y:S04]  /*13790*/  LDS R75, [R92+UR4+0x400] ;  /* 0x000400045c4b7984 */ /* 0x000fe80008000800 */
[----:B------:R-:W-:Y:S01]  /*137a0*/  LDS R68, [R95+UR4] ;  /* 0x000000045f447984 */ /* 0x000fe20008000800 */
[-C--:B------:R-:W-:Y:S03]  /*137b0*/  HMMA.1688.F32.TF32 R20, R40, R46.reuse, R20 ;  /* 0x0000002e2814723c */ /* 0x080fe60000081014 */
[----:B------:R-:W-:Y:S02]  /*137c0*/  LDS R69, [R95+UR4+0x400] ;  /* 0x000400045f457984 */ /* 0x000fe40008000800 */
[C---:B------:R-:W-:Y:S01]  /*137d0*/  LEA R84, R15.reuse, R0, 0x5 ;  /* 0x000000000f547211 */ /* 0x040fe200078e28ff */
[C---:B------:R-:W-:Y:S01]  /*137e0*/  HMMA.1688.F32.TF32 R24, R48.reuse, R46, R24 ;  /* 0x0000002e3018723c */ /* 0x040fe20000081018 */
[----:B------:R-:W-:Y:S04]  /*137f0*/  LDS R70, [R94+UR4] ;  /* 0x000000045e467984 */ /* 0x000fe80008000800 */
[----:B------:R-:W1:Y:S01]  /*13800*/  LDS R76, [R84] ;  /* 0x00000000544c7984 */ /* 0x000e620000000800 */
[C---:B------:R-:W-:Y:S03]  /*13810*/  HMMA.1688.F32.TF32 R28, R48.reuse, R44, R28 ;  /* 0x0000002c301c723c */ /* 0x040fe6000008101c */
[----:B------:R-:W1:Y:S02]  /*13820*/  LDS R77, [R84+0x900] ;  /* 0x00090000544d7984 */ /* 0x000e640000000800 */
[----:B------:R-:W-:Y:S01]  /*13830*/  IADD3 R85, R15, 0x1, RZ ;  /* 0x000000010f557810 */ /* 0x000fe20007ffe0ff */
[C---:B------:R-:W-:Y:S01]  /*13840*/  HMMA.1688.F32.TF32 R32, R48.reuse, R12, R32 ;  /* 0x0000000c3020723c */ /* 0x040fe20000081020 */
[----:B------:R-:W1:Y:S01]  /*13850*/  LDS R78, [R84+0x10] ;  /* 0x00001000544e7984 */ /* 0x000e620000000800 */
[----:B------:R-:W-:Y:S03]  /*13860*/  @P0 MOV R85, RZ ;  /* 0x000000ff00550202 */ /* 0x000fe60000000f00 */
[----:B------:R-:W1:Y:S01]  /*13870*/  LDS R79, [R84+0x910] ;  /* 0x00091000544f7984 */ /* 0x000e620000000800 */
[----:B------:R-:W-:Y:S03]  /*13880*/  HMMA.1688.F32.TF32 R36, R48, R2, R36 ;  /* 0x000000023024723c */ /* 0x000fe60000081024 */
[----:B------:R-:W1:Y:S02]  /*13890*/  LDS R80, [R84+0x1200] ;  /* 0x0012000054507984 */ /* 0x000e640000000800 */
[C---:B------:R-:W-:Y:S01]  /*138a0*/  IADD3 R15, R85.reuse, 0x1, RZ ;  /* 0x00000001550f7810 */ /* 0x040fe20007ffe0ff */
[C---:B------:R-:W-:Y:S01]  /*138b0*/  HMMA.1688.F32.TF32 R4, R52.reuse, R56, R4 ;  /* 0x000000383404723c */ /* 0x040fe20000081004 */
[----:B------:R-:W1:Y:S04]  /*138c0*/  LDS R81, [R84+0x1b00] ;  /* 0x001b000054517984 */ /* 0x000e680000000800 */
[----:B------:R-:W1:Y:S01]  /*138d0*/  LDS R82, [R84+0x1210] ;  /* 0x0012100054527984 */ /* 0x000e620000000800 */
[C---:B------:R-:W-:Y:S03]  /*138e0*/  HMMA.1688.F32.TF32 R8, R52.reuse, R58, R8 ;  /* 0x0000003a3408723c */ /* 0x040fe60000081008 */
[----:B------:R-:W1:Y:S02]  /*138f0*/  LDS R83, [R84+0x1b10] ;  /* 0x001b100054537984 */ /* 0x000e640000000800 */
[----:B------:R-:W-:Y:S01]  /*13900*/  @P0 IADD3 R0, R0, 0x80, RZ ;  /* 0x0000008000000810 */ /* 0x000fe20007ffe0ff */
[C---:B------:R-:W-:Y:S01]  /*13910*/  HMMA.1688.F32.TF32 R16, R52.reuse, R60, R16 ;  /* 0x0000003c3410723c */ /* 0x040fe20000081010 */
[----:B------:R-:W1:Y:S02]  /*13920*/  LDS R71, [R94+UR4+0x400] ;  /* 0x000400045e477984 */ /* 0x000e640008000800 */
[C---:B------:R-:W-:Y:S02]  /*13930*/  ISETP.GE.AND P0, PT, R85.reuse, 0x3, PT ;  /* 0x000000035500780c */ /* 0x040fe40003f06270 */
[----:B------:R-:W-:Y:S01]  /*13940*/  LDS R48, [R95+UR4+0x800] ;  /* 0x000800045f307984 */ /* 0x000fe20008000800 */
[-C--:B------:R-:W-:Y:S03]  /*13950*/  HMMA.1688.F32.TF32 R20, R52, R62.reuse, R20 ;  /* 0x0000003e3414723c */ /* 0x080fe60000081014 */
[----:B------:R-:W-:Y:S03]  /*13960*/  LDS R49, [R95+UR4+0xc00] ;  /* 0x000c00045f317984 */ /* 0x000fe60008000800 */
[C---:B------:R-:W-:Y:S01]  /*13970*/  HMMA.1688.F32.TF32 R24, R64.reuse, R62, R24 ;  /* 0x0000003e4018723c */ /* 0x040fe20000081018 */
[----:B------:R-:W-:Y:S04]  /*13980*/  LDS R50, [R94+UR4+0x800] ;  /* 0x000800045e327984 */ /* 0x000fe80008000800 */
[----:B------:R-:W-:Y:S01]  /*13990*/  LDS R51, [R94+UR4+0xc00] ;  /* 0x000c00045e337984 */ /* 0x000fe20008000800 */
[C---:B------:R-:W-:Y:S01]  /*139a0*/  HMMA.1688.F32.TF32 R28, R64.reuse, R60, R28 ;  /* 0x0000003c401c723c */ /* 0x040fe2000008101c */
[----:B------:R-:W-:Y:S02]  /*139b0*/  @P0 MOV R15, RZ ;  /* 0x000000ff000f0202 */ /* 0x000fe40000000f00 */
[----:B------:R-:W-:Y:S03]  /*139c0*/  LDS R60, [R93+UR4+0x800] ;  /* 0x000800045d3c7984 */ /* 0x000fe60008000800 */
[C---:B------:R-:W-:Y:S01]  /*139d0*/  HMMA.1688.F32.TF32 R32, R64.reuse, R58, R32 ;  /* 0x0000003a4020723c */ /* 0x040fe20000081020 */
[----:B------:R-:W-:Y:S04]  /*139e0*/  LDS R61, [R93+UR4+0xc00] ;  /* 0x000c00045d3d7984 */ /* 0x000fe80008000800 */
[----:B------:R-:W-:Y:S01]  /*139f0*/  LDS R62, [R92+UR4+0x800] ;  /* 0x000800045c3e7984 */ /* 0x000fe20008000800 */
[----:B------:R-:W-:Y:S03]  /*13a00*/  HMMA.1688.F32.TF32 R36, R64, R56, R36 ;  /* 0x000000384024723c */ /* 0x000fe60000081024 */
[----:B------:R-:W-:Y:S03]  /*13a10*/  LDS R63, [R92+UR4+0xc00] ;  /* 0x000c00045c3f7984 */ /* 0x000fe60008000800 */
[C---:B------:R-:W-:Y:S01]  /*13a20*/  HMMA.1688.F32.TF32 R4, R52.reuse, R2, R4 ;  /* 0x000000023404723c */ /* 0x040fe20000081004 */
[----:B------:R-:W-:Y:S04]  /*13a30*/  LDS R56, [R95+UR4+0x1000] ;  /* 0x001000045f387984 */ /* 0x000fe80008000800 */
[----:B------:R-:W-:Y:S01]  /*13a40*/  LDS R57, [R95+UR4+0x1400] ;  /* 0x001400045f397984 */ /* 0x000fe20008000800 */
[C---:B------:R-:W-:Y:S03]  /*13a50*/  HMMA.1688.F32.TF32 R8, R52.reuse, R12, R8 ;  /* 0x0000000c3408723c */ /* 0x040fe60000081008 */
[----:B------:R-:W-:Y:S03]  /*13a60*/  LDS R59, [R94+UR4+0x1400] ;  /* 0x001400045e3b7984 */ /* 0x000fe60008000800 */
[C---:B------:R-:W-:Y:S01]  /*13a70*/  HMMA.1688.F32.TF32 R16, R52.reuse, R44, R16 ;  /* 0x0000002c3410723c */ /* 0x040fe20000081010 */
[----:B------:R-:W0:Y:S05]  /*13a80*/  LDGDEPBAR ;  /* 0x00000000000079af */ /* 0x000e2a0000000000 */
[-C--:B------:R-:W-:Y:S06]  /*13a90*/  HMMA.1688.F32.TF32 R20, R52, R46.reuse, R20 ;  /* 0x0000002e3414723c */ /* 0x080fec0000081014 */
[C---:B------:R-:W-:Y:S05]  /*13aa0*/  HMMA.1688.F32.TF32 R24, R64.reuse, R46, R24 ;  /* 0x0000002e4018723c */ /* 0x040fea0000081018 */
[----:B-----5:R-:W-:Y:S01]  /*13ab0*/  FADD R96, R4, R96 ;  /* 0x0000006004607221 */ /* 0x020fe20000000000 */
[C---:B------:R-:W-:Y:S05]  /*13ac0*/  HMMA.1688.F32.TF32 R28, R64.reuse, R44, R28 ;  /* 0x0000002c401c723c */ /* 0x040fea000008101c */
[----:B------:R-:W-:Y:S01]  /*13ad0*/  LEA R4, R85, R0, 0x5 ;  /* 0x0000000055047211 */ /* 0x000fe200078e28ff */
[C---:B------:R-:W-:Y:S04]  /*13ae0*/  HMMA.1688.F32.TF32 R32, R64.reuse, R12, R32 ;  /* 0x0000000c4020723c */ /* 0x040fe80000081020 */
[----:B------:R-:W-:Y:S01]  /*13af0*/  LDS R84, [R4] ;  /* 0x0000000004547984 */ /* 0x000fe20000000800 */
[----:B------:R-:W-:Y:S01]  /*13b00*/  FADD R112, R16, R112 ;  /* 0x0000007010707221 */ /* 0x000fe20000000000 */
[----:B------:R-:W-:Y:S02]  /*13b10*/  HMMA.1688.F32.TF32 R36, R64, R2, R36 ;  /* 0x000000024024723c */ /* 0x000fe40000081024 */
[----:B------:R-:W-:Y:S03]  /*13b20*/  LDS R85, [R4+0x900] ;  /* 0x0009000004557984 */ /* 0x000fe60000000800 */
[----:B------:R-:W-:Y:S01]  /*13b30*/  FADD R113, R17, R113 ;  /* 0x0000007111717221 */ /* 0x000fe20000000000 */
[----:B------:R-:W-:Y:S01]  /*13b40*/  FADD R114, R18, R114 ;  /* 0x0000007212727221 */ /* 0x000fe20000000000 */
[----:B------:R-:W-:Y:S01]  /*13b50*/  FADD R115, R19, R115 ;  /* 0x0000007313737221 */ /* 0x000fe20000000000 */
[----:B------:R-:W-:Y:S03]  /*13b60*/  LDS R86, [R4+0x10] ;  /* 0x0000100004567984 */ /* 0x000fe60000000800 */
[----:B-1----:R-:W-:Y:S01]  /*13b70*/  LOP3.LUT R19, R76, 0xffffe000, RZ, 0xc0, !PT ;  /* 0xffffe0004c137812 */ /* 0x002fe200078ec0ff */
[----:B------:R-:W1:Y:S01]  /*13b80*/  LDS R87, [R4+0x910] ;  /* 0x0009100004577984 */ /* 0x000e620000000800 */
[----:B------:R-:W-:Y:S01]  /*13b90*/  LOP3.LUT R18, R77, 0xffffe000, RZ, 0xc0, !PT ;  /* 0xffffe0004d127812 */ /* 0x000fe200078ec0ff */
[----:B------:R-:W-:Y:S01]  /*13ba0*/  FADD R120, R20, R120 ;  /* 0x0000007814787221 */ /* 0x000fe20000000000 */
[----:B------:R-:W-:Y:S01]  /*13bb0*/  LOP3.LUT R17, R78, 0xffffe000, RZ, 0xc0, !PT ;  /* 0xffffe0004e117812 */ /* 0x000fe200078ec0ff */
[----:B------:R-:W1:Y:S01]  /*13bc0*/  LDS R88, [R4+0x1200] ;  /* 0x0012000004587984 */ /* 0x000e620000000800 */
[----:B------:R-:W-:Y:S01]  /*13bd0*/  LOP3.LUT R16, R79, 0xffffe000, RZ, 0xc0, !PT ;  /* 0xffffe0004f107812 */ /* 0x000fe200078ec0ff */
[----:B------:R-:W-:Y:S01]  /*13be0*/  FADD R121, R21, R121 ;  /* 0x0000007915797221 */ /* 0x000fe20000000000 */
[----:B------:R-:W-:Y:S01]  /*13bf0*/  FADD R122, R22, R122 ;  /* 0x0000007a167a7221 */ /* 0x000fe20000000000 */
[----:B------:R-:W1:Y:S01]  /*13c00*/  LDS R89, [R4+0x1b00] ;  /* 0x001b000004597984 */ /* 0x000e620000000800 */
[----:B------:R-:W-:Y:S01]  /*13c10*/  FADD R123, R23, R123 ;  /* 0x0000007b177b7221 */ /* 0x000fe20000000000 */
[----:B------:R-:W-:Y:S01]  /*13c20*/  FADD R20, R76, -R19 ;  /* 0x800000134c147221 */ /* 0x000fe20000000000 */
[----:B------:R-:W-:Y:S01]  /*13c30*/  FADD R21, R77, -R18 ;  /* 0x800000124d157221 */ /* 0x000fe20000000000 */
[----:B------:R-:W1:Y:S01]  /*13c40*/  LDS R90, [R4+0x1210] ;  /* 0x00121000045a7984 */ /* 0x000e620000000800 */
[----:B------:R-:W-:Y:S01]  /*13c50*/  FADD R22, R78, -R17 ;  /* 0x800000114e167221 */ /* 0x000fe20000000000 */
[----:B------:R-:W-:Y:S01]  /*13c60*/  FADD R23, R79, -R16 ;  /* 0x800000104f177221 */ /* 0x000fe20000000000 */
[----:B------:R-:W-:Y:S01]  /*13c70*/  FSETP.GEU.AND P6, PT, |R20|, +INF , PT ;  /* 0x7f8000001400780b */ /* 0x000fe20003fce200 */
[----:B------:R2:W1:Y:S01]  /*13c80*/  LDS R91, [R4+0x1b10] ;  /* 0x001b1000045b7984 */ /* 0x0004620000000800 */
        /* <DEDUP_REMOVED lines=20> */
[----:B------:R-:W-:Y:S01]  /*13dd0*/  LOP3.LUT R3, R68, 0xffffe000, RZ, 0xc0, !PT ;  /* 0xffffe00044037812 */ /* 0x000fe200078ec0ff */
[----:B------:R-:W-:Y:S01]  /*13de0*/  FADD R41, R73, -R6 ;  /* 0x8000000649297221 */ /* 0x000fe20000000000 */
[----:B--2---:R-:W-:Y:S01]  /*13df0*/  LOP3.LUT R4, R75, 0xffffe000, RZ, 0xc0, !PT ;  /* 0xffffe0004b047812 */ /* 0x004fe200078ec0ff */
[----:B------:R-:W-:Y:S01]  /*13e00*/  FADD R42, R74, -R5 ;  /* 0x800000054a2a7221 */ /* 0x000fe20000000000 */
[----:B------:R-:W-:Y:S01]  /*13e10*/  FADD R105, R9, R105 ;  /* 0x0000006909697221 */ /* 0x000fe20000000000 */
[----:B------:R-:W-:Y:S01]  /*13e20*/  FADD R106, R10, R106 ;  /* 0x0000006a0a6a7221 */ /* 0x000fe20000000000 */
[----:B------:R-:W-:Y:S01]  /*13e30*/  FADD R100, R36, R100 ;  /* 0x0000006424647221 */ /* 0x000fe20000000000 */
[----:B------:R-:W-:Y:S01]  /*13e40*/  FADD R43, R75, -R4 ;  /* 0x800000044b2b7221 */ /* 0x000fe20000000000 */
[----:B------:R-:W-:-:S01]  /*13e50*/  FADD R101, R37, R101 ;  /* 0x0000006525657221 */ /* 0x000fc20000000000 */
[C---:B------:R-:W-:Y:S01]  /*13e60*/  HMMA.1688.F32.TF32 R4, R20.reuse, R68, RZ ;  /* 0x000000441404723c */ /* 0x040fe200000810ff */
[----:B------:R-:W-:Y:S02]  /*13e70*/  LDS R65, [R93+UR4+0x1400] ;  /* 0x001400045d417984 */ /* 0x000fe40008000800 */
[----:B------:R-:W-:Y:S01]  /*13e80*/  FADD R102, R38, R102 ;  /* 0x0000006626667221 */ /* 0x000fe20000000000 */
[----:B------:R-:W-:Y:S01]  /*13e90*/  FADD R103, R39, R103 ;  /* 0x0000006727677221 */ /* 0x000fe20000000000 */
[----:B------:R-:W-:Y:S01]  /*13ea0*/  LOP3.LUT R10, R69, 0xffffe000, RZ, 0xc0, !PT ;  /* 0xffffe000450a7812 */ /* 0x000fe200078ec0ff */
[----:B------:R-:W-:Y:S01]  /*13eb0*/  FADD R36, R80, -R13 ;  /* 0x8000000d50247221 */ /* 0x000fe20000000000 */
[----:B------:R-:W-:Y:S01]  /*13ec0*/  LOP3.LUT R9, R70, 0xffffe000, RZ, 0xc0, !PT ;  /* 0xffffe00046097812 */ /* 0x000fe200078ec0ff */
[----:B------:R-:W-:Y:S01]  /*13ed0*/  FADD R37, R81, -R12 ;  /* 0x8000000c51257221 */ /* 0x000fe20000000000 */
[----:B------:R-:W-:Y:S02]  /*13ee0*/  LDS R66, [R92+UR4+0x1000] ;  /* 0x001000045c427984 */ /* 0x000fe40008000800 */
[----:B------:R-:W-:Y:S01]  /*13ef0*/  LOP3.LUT R8, R71, 0xffffe000, RZ, 0xc0, !PT ;  /* 0xffffe00047087812 */ /* 0x000fe200078ec0ff */
[----:B------:R-:W-:Y:S01]  /*13f00*/  FADD R38, R82, -R11 ;  /* 0x8000000b52267221 */ /* 0x000fe20000000000 */
[----:B------:R-:W-:Y:S01]  /*13f10*/  FADD R39, R83, -R2 ;  /* 0x8000000253277221 */ /* 0x000fe20000000000 */
[----:B------:R-:W-:Y:S01]  /*13f20*/  FADD R2, R68, -R3 ;  /* 0x8000000344027221 */ /* 0x000fe20000000000 */
[----:B------:R-:W-:Y:S01]  /*13f30*/  @P0 IADD3 R0, R0, 0x80, RZ ;  /* 0x0000008000000810 */ /* 0x000fe20007ffe0ff */
[----:B------:R-:W-:Y:S01]  /*13f40*/  FADD R3, R69, -R10 ;  /* 0x8000000a45037221 */ /* 0x000fe20000000000 */
[----:B------:R-:W-:Y:S01]  /*13f50*/  FADD R12, R70, -R9 ;  /* 0x80000009460c7221 */ /* 0x000fe20000000000 */
[----:B------:R-:W-:Y:S01]  /*13f60*/  FADD R13, R71, -R8 ;  /* 0x80000008470d7221 */ /* 0x000fe20000000000 */
[----:B------:R-:W-:Y:S01]  /*13f70*/  FSETP.GEU.AND P2, PT, |R36|, +INF , PT ;  /* 0x7f8000002400780b */ /* 0x000fe20003f4e200 */
[C---:B------:R-:W-:Y:S01]  /*13f80*/  HMMA.1688.F32.TF32 R8, R20.reuse, R70, RZ ;  /* 0x000000461408723c */ /* 0x040fe200000810ff */
[----:B------:R-:W-:Y:S01]  /*13f90*/  FSETP.GEU.AND P1, PT, |R37|, +INF , PT ;  /* 0x7f8000002500780b */ /* 0x000fe20003f2e200 */
[----:B------:R-:W-:Y:S01]  /*13fa0*/  LDS R67, [R92+UR4+0x1400] ;  /* 0x001400045c437984 */ /* 0x000fe20008000800 */
[----:B------:R-:W-:Y:S01]  /*13fb0*/  FSETP.GEU.AND P0, PT, |R38|, +INF , PT ;  /* 0x7f8000002600780b */ /* 0x000fe20003f0e200 */
[----:B------:R-:W-:Y:S01]  /*13fc0*/  FADD R124, R24, R124 ;  /* 0x0000007c187c7221 */ /* 0x000fe20000000000 */
[----:B------:R-:W-:Y:S01]  /*13fd0*/  FSETP.GEU.AND P6, PT, |R39|, +INF , PT ;  /* 0x7f8000002700780b */ /* 0x000fe20003fce200 */
[C---:B------:R-:W-:Y:S01]  /*13fe0*/  HMMA.1688.F32.TF32 R16, R20.reuse, R72, RZ ;  /* 0x000000481410723c */ /* 0x040fe200000810ff */
[----:B-1----:R-:W-:Y:S01]  /*13ff0*/  LOP3.LUT R44, R87, 0xffffe000, RZ, 0xc0, !PT ;  /* 0xffffe000572c7812 */ /* 0x002fe200078ec0ff */
        /* <DEDUP_REMOVED lines=12> */
[----:B------:R-:W-:Y:S01]  /*140c0*/  @!P6 IMAD.IADD.U32 R39, R39, 0x1, R199 ;  /* 0x000000012727e824 */ /* 0x000fe200078e00c7 */
[----:B------:R-:W-:Y:S01]  /*140d0*/  LOP3.LUT R46, R89, 0xffffe000, RZ, 0xc0, !PT ;  /* 0xffffe000592e7812 */ /* 0x000fe200078ec0ff */
[----:B------:R-:W-:Y:S01]  /*140e0*/  FADD R117, R29, R117 ;  /* 0x000000751d757221 */ /* 0x000fe20000000000 */
[----:B------:R-:W-:Y:S01]  /*140f0*/  LOP3.LUT R47, R90, 0xffffe000, RZ, 0xc0, !PT ;  /* 0xffffe0005a2f7812 */ /* 0x000fe200078ec0ff */
[----:B------:R-:W-:Y:S01]  /*14100*/  FADD R118, R30, R118 ;  /* 0x000000761e767221 */ /* 0x000fe20000000000 */
[----:B------:R-:W-:Y:S01]  /*14110*/  LOP3.LUT R64, R91, 0xffffe000, RZ, 0xc0, !PT ;  /* 0xffffe0005b407812 */ /* 0x000fe200078ec0ff */
[----:B------:R-:W-:Y:S01]  /*14120*/  FADD R119, R31, R119 ;  /* 0x000000771f777221 */ /* 0x000fe20000000000 */
[C---:B------:R-:W-:Y:S02]  /*14130*/  HMMA.1688.F32.TF32 R24, R36.reuse, R74, RZ ;  /* 0x0000004a2418723c */ /* 0x040fe400000810ff */
[----:B------:R-:W-:Y:S01]  /*14140*/  LOP3.LUT R52, R51, 0xffffe000, RZ, 0xc0, !PT ;  /* 0xffffe00033347812 */ /* 0x000fe200078ec0ff */
[----:B------:R-:W-:Y:S01]  /*14150*/  FADD R108, R32, R108 ;  /* 0x0000006c206c7221 */ /* 0x000fe20000000000 */
[----:B------:R-:W-:Y:S01]  /*14160*/  LOP3.LUT R53, R60, 0xffffe000, RZ, 0xc0, !PT ;  /* 0xffffe0003c357812 */ /* 0x000fe200078ec0ff */
[----:B------:R-:W-:Y:S01]  /*14170*/  FADD R109, R33, R109 ;  /* 0x0000006d216d7221 */ /* 0x000fe20000000000 */
[C---:B------:R-:W-:Y:S01]  /*14180*/  HMMA.1688.F32.TF32 R28, R36.reuse, R72, RZ ;  /* 0x00000048241c723c */ /* 0x040fe200000810ff */
[----:B------:R-:W-:Y:S01]  /*14190*/  FADD R110, R34, R110 ;  /* 0x0000006e226e7221 */ /* 0x000fe20000000000 */
[----:B------:R-:W-:Y:S01]  /*141a0*/  FADD R111, R35, R111 ;  /* 0x0000006f236f7221 */ /* 0x000fe20000000000 */
[----:B------:R-:W-:Y:S02]  /*141b0*/  FSETP.GEU.AND P2, PT, |R13|, +INF , PT ;  /* 0x7f8000000d00780b */ /* 0x000fe40003f4e200 */
[----:B------:R-:W-:Y:S01]  /*141c0*/  LOP3.LUT R54, R61, 0xffffe000, RZ, 0xc0, !PT ;  /* 0xffffe0003d367812 */ /* 0x000fe200078ec0ff */
[C---:B------:R-:W-:Y:S01]  /*141d0*/  HMMA.1688.F32.TF32 R32, R36.reuse, R70, RZ ;  /* 0x000000462420723c */ /* 0x040fe200000810ff */
[----:B------:R-:W-:Y:S01]  /*141e0*/  FSETP.GEU.AND P1, PT, |R40|, +INF , PT ;  /* 0x7f8000002800780b */ /* 0x000fe20003f2e200 */
[--C-:B------:R-:W-:Y:S01]  /*141f0*/  @!P5 IMAD.IADD.U32 R2, R2, 0x1, R199.reuse ;  /* 0x000000010202d824 */ /* 0x100fe200078e00c7 */
[----:B------:R-:W-:Y:S02]  /*14200*/  FSETP.GEU.AND P0, PT, |R41|, +INF , PT ;  /* 0x7f8000002900780b */ /* 0x000fe40003f0e200 */
[--C-:B------:R-:W-:Y:S01]  /*14210*/  @!P4 IMAD.IADD.U32 R3, R3, 0x1, R199.reuse ;  /* 0x000000010303c824 */ /* 0x100fe200078e00c7 */
[----:B------:R-:W-:Y:S01]  /*14220*/  HMMA.1688.F32.TF32 R36, R36, R68, RZ ;  /* 0x000000442424723c */ /* 0x000fe200000810ff */
[----:B------:R-:W-:Y:S01]  /*14230*/  FSETP.GEU.AND P6, PT, |R42|, +INF , PT ;  /* 0x7f8000002a00780b */ /* 0x000fe20003fce200 */
[--C-:B------:R-:W-:Y:S01]  /*14240*/  @!P3 IMAD.IADD.U32 R12, R12, 0x1, R199.reuse ;  /* 0x000000010c0cb824 */ /* 0x100fe200078e00c7 */
[----:B------:R-:W-:Y:S02]  /*14250*/  FSETP.GEU.AND P5, PT, |R43|, +INF , PT ;  /* 0x7f8000002b00780b */ /* 0x000fe40003fae200 */
[--C-:B------:R-:W-:Y:S01]  /*14260*/  @!P2 IMAD.IADD.U32 R13, R13, 0x1, R199.reuse ;  /* 0x000000010d0da824 */ /* 0x100fe200078e00c7 */
[C---:B------:R-:W-:Y:S05]  /*14270*/  HMMA.1688.F32.TF32 R4, R76.reuse, R2, R4 ;  /* 0x000000024c04723c */ /* 0x040fea0000081004 */
[--C-:B------:R-:W-:Y:S01]  /*14280*/  @!P1 IMAD.IADD.U32 R40, R40, 0x1, R199.reuse ;  /* 0x0000000128289824 */ /* 0x100fe200078e00c7 */
[C---:B------:R-:W-:Y:S05]  /*14290*/  HMMA.1688.F32.TF32 R8, R76.reuse, R12, R8 ;  /* 0x0000000c4c08723c */ /* 0x040fea0000081008 */
[--C-:B------:R-:W-:Y:S01]  /*142a0*/  @!P0 IMAD.IADD.U32 R41, R41, 0x1, R199.reuse ;  /* 0x0000000129298824 */ /* 0x100fe200078e00c7 */
[----:B------:R-:W-:Y:S01]  /*142b0*/  @!P5 LEA R43, R43, R199, 0x0 ;  /* 0x000000c72b2bd211 */ /* 0x000fe200078e00ff */
[----:B------:R-:W-:Y:S01]  /*142c0*/  @!P6 IMAD.IADD.U32 R42, R42, 0x1, R199 ;  /* 0x000000012a2ae824 */ /* 0x000fe200078e00c7 */
[----:B------:R-:W-:Y:S02]  /*142d0*/  LOP3.LUT R55, R62, 0xffffe000, RZ, 0xc0, !PT ;  /* 0xffffe0003e377812 */ /* 0x000fe400078ec0ff */
[----:B------:R-:W-:Y:S02]  /*142e0*/  ISETP.GE.AND P0, PT, R15, 0x3, PT ;  /* 0x000000030f00780c */ /* 0x000fe40003f06270 */
[C---:B------:R-:W-:Y:S03]  /*142f0*/  HMMA.1688.F32.TF32 R16, R76.reuse, R40, R16 ;  /* 0x000000284c10723c */ /* 0x040fe60000081010 */
[----:B------:R-:W-:Y:S03]  /*14300*/  LOP3.LUT R58, R63, 0xffffe000, RZ, 0xc0, !PT ;  /* 0xffffe0003f3a7812 */ /* 0x000fe600078ec0ff */
[-C--:B------:R-:W-:Y:S06]  /*14310*/  HMMA.1688.F32.TF32 R20, R76, R42.reuse, R20 ;  /* 0x0000002a4c14723c */ /* 0x080fec0000081014 */
[C---:B------:R-:W-:Y:S06]  /*14320*/  HMMA.1688.F32.TF32 R24, R80.reuse, R42, R24 ;  /* 0x0000002a5018723c */ /* 0x040fec0000081018 */
[C---:B------:R-:W-:Y:S05]  /*14330*/  HMMA.1688.F32.TF32 R28, R80.reuse, R40, R28 ;  /* 0x00000028501c723c */ /* 0x040fea000008101c */
[C---:B------:R-:W-:Y:S01]  /*14340*/  LOP3.LUT R42, R85.reuse, 0xffffe000, RZ, 0xc0, !PT ;  /* 0xffffe000552a7812 */ /* 0x040fe200078ec0ff */
[C---:B------:R-:W-:Y:S05]  /*14350*/  HMMA.1688.F32.TF32 R32, R80.reuse, R12, R32 ;  /* 0x0000000c5020723c */ /* 0x040fea0000081020 */
[----:B------:R-:W-:Y:S01]  /*14360*/  LOP3.LUT R41, R84, 0xffffe000, RZ, 0xc0, !PT ;  /* 0xffffe00054297812 */ /* 0x000fe200078ec0ff */
[----:B------:R-:W-:Y:S05]  /*14370*/  HMMA.1688.F32.TF32 R36, R80, R2, R36 ;  /* 0x000000025024723c */ /* 0x000fea0000081024 */
[----:B------:R-:W-:Y:S01]  /*14380*/  LOP3.LUT R43, R86, 0xffffe000, RZ, 0xc0, !PT ;  /* 0xffffe000562b7812 */ /* 0x000fe200078ec0ff */
        /* <DEDUP_REMOVED lines=8> */
[-C--:B------:R-:W-:Y:S04]  /*14410*/  HMMA.1688.F32.TF32 R20, R76, R74.reuse, R20 ;  /* 0x0000004a4c14723c */ /* 0x080fe80000081014 */
[----:B------:R-:W-:Y:S01]  /*14420*/  FSETP.GEU.AND P4, PT, |R42|, +INF , PT ;  /* 0x7f8000002a00780b */ /* 0x000fe20003f8e200 */
[----:B------:R-:W-:Y:S01]  /*14430*/  FADD R43, R87, -R44 ;  /* 0x8000002c572b7221 */ /* 0x000fe20000000000 */
[C---:B------:R-:W-:Y:S04]  /*14440*/  HMMA.1688.F32.TF32 R24, R80.reuse, R74, R24 ;  /* 0x0000004a5018723c */ /* 0x040fe80000081018 */
[----:B------:R-:W-:Y:S01]  /*14450*/  FSETP.GEU.AND P3, PT, |R43|, +INF , PT ;  /* 0x7f8000002b00780b */ /* 0x000fe20003f6e200 */
[----:B------:R-:W-:Y:S01]  /*14460*/  FADD R44, R88, -R45 ;  /* 0x8000002d582c7221 */ /* 0x000fe20000000000 */
[C---:B------:R-:W-:Y:S04]  /*14470*/  HMMA.1688.F32.TF32 R28, R80.reuse, R72, R28 ;  /* 0x00000048501c723c */ /* 0x040fe8000008101c */
[----:B------:R-:W-:Y:S01]  /*14480*/  FSETP.GEU.AND P2, PT, |R44|, +INF , PT ;  /* 0x7f8000002c00780b */ /* 0x000fe20003f4e200 */
[----:B------:R-:W-:Y:S01]  /*14490*/  FADD R45, R89, -R46 ;  /* 0x8000002e592d7221 */ /* 0x000fe20000000000 */
[C---:B------:R-:W-:Y:S04]  /*144a0*/  HMMA.1688.F32.TF32 R32, R80.reuse, R70, R32 ;  /* 0x000000465020723c */ /* 0x040fe80000081020 */
[----:B------:R-:W-:Y:S01]  /*144b0*/  FSETP.GEU.AND P1, PT, |R45|, +INF , PT ;  /* 0x7f8000002d00780b */ /* 0x000fe20003f2e200 */
[--C-:B------:R-:W-:Y:S01]  /*144c0*/  @!P6 IMAD.IADD.U32 R40, R40, 0x1, R197.reuse ;  /* 0x000000012828e824 */ /* 0x100fe200078e00c5 */
[----:B------:R-:W-:Y:S05]  /*144d0*/  HMMA.1688.F32.TF32 R36, R80, R68, R36 ;  /* 0x000000445024723c */ /* 0x000fea0000081024 */
[--C-:B------:R-:W-:Y:S01]  /*144e0*/  @!P5 IMAD.IADD.U32 R41, R41, 0x1, R197.reuse ;  /* 0x000000012929d824 */ /* 0x100fe200078e00c5 */
[----:B------:R-:W-:Y:S01]  /*144f0*/  LEA R2, R15, R0, 0x5 ;  /* 0x000000000f027211 */ /* 0x000fe200078e28ff */
[----:B------:R-:W-:Y:S04]  /*14500*/  @!P4 IMAD.IADD.U32 R42, R42, 0x1, R197 ;  /* 0x000000012a2ac824 */ /* 0x000fe800078e00c5 */
[----:B------:R-:W-:Y:S01]  /*14510*/  FADD R46, R90, -R47 ;  /* 0x8000002f5a2e7221 */ /* 0x000fe20000000000 */
[--C-:B------:R-:W-:Y:S01]  /*14520*/  @!P3 IMAD.IADD.U32 R43, R43, 0x1, R197.reuse ;  /* 0x000000012b2bb824 */ /* 0x100fe200078e00c5 */
[----:B------:R-:W1:Y:S01]  /*14530*/  LDS R68, [R2] ;  /* 0x0000000002447984 */ /* 0x000e620000000800 */
[----:B------:R-:W-:Y:S01]  /*14540*/  FADD R47, R91, -R64 ;  /* 0x800000405b2f7221 */ /* 0x000fe20000000000 */
[----:B------:R-:W-:Y:S01]  /*14550*/  LOP3.LUT R3, R48, 0xffffe000, RZ, 0xc0, !PT ;  /* 0xffffe00030037812 */ /* 0x000fe200078ec0ff */
[----:B------:R-:W-:Y:S01]  /*14560*/  @!P2 IMAD.IADD.U32 R44, R44, 0x1, R197 ;  /* 0x000000012c2ca824 */ /* 0x000fe200078e00c5 */
[----:B------:R-:W1:Y:S01]  /*14570*/  LDS R69, [R2+0x900] ;  /* 0x0009000002457984 */ /* 0x000e620000000800 */
[----:B------:R-:W-:-:S01]  /*14580*/  LOP3.LUT R12, R49, 0xffffe000, RZ, 0xc0, !PT ;  /* 0xffffe000310c7812 */ /* 0x000fc200078ec0ff */
[C---:B------:R-:W-:Y:S02]  /*14590*/  HMMA.1688.F32.TF32 R4, R40.reuse, R48, R4 ;  /* 0x000000302804723c */ /* 0x040fe40000081004 */
[----:B------:R-:W1:Y:S03]  /*145a0*/  LDS R70, [R2+0x10] ;  /* 0x0000100002467984 */ /* 0x000e660000000800 */
[----:B------:R-:W-:Y:S01]  /*145b0*/  IADD3 R77, R15, 0x1, RZ ;  /* 0x000000010f4d7810 */ /* 0x000fe20007ffe0ff */
[C---:B------:R-:W-:Y:S01]  /*145c0*/  HMMA.1688.F32.TF32 R8, R40.reuse, R50, R8 ;  /* 0x000000322808723c */ /* 0x040fe20000081008 */
[----:B------:R-:W1:Y:S01]  /*145d0*/  LDS R71, [R2+0x910] ;  /* 0x0009100002477984 */ /* 0x000e620000000800 */
[----:B------:R-:W-:Y:S02]  /*145e0*/  @P0 MOV R77, RZ ;  /* 0x000000ff004d0202 */ /* 0x000fe40000000f00 */
[----:B------:R-:W-:Y:S01]  /*145f0*/  FSETP.GEU.AND P6, PT, |R47|, +INF , PT ;  /* 0x7f8000002f00780b */ /* 0x000fe20003fce200 */
[----:B------:R-:W1:Y:S01]  /*14600*/  LDS R72, [R2+0x1200] ;  /* 0x0012000002487984 */ /* 0x000e620000000800 */
[C---:B------:R-:W-:Y:S03]  /*14610*/  HMMA.1688.F32.TF32 R16, R40.reuse, R60, R16 ;  /* 0x0000003c2810723c */ /* 0x040fe60000081010 */
[----:B------:R-:W1:Y:S02]  /*14620*/  LDS R73, [R2+0x1b00] ;  /* 0x001b000002497984 */ /* 0x000e640000000800 */
[----:B------:R-:W-:Y:S01]  /*14630*/  @P0 IADD3 R0, R0, 0x80, RZ ;  /* 0x0000008000000810 */ /* 0x000fe20007ffe0ff */
[-C--:B------:R-:W-:Y:S01]  /*14640*/  HMMA.1688.F32.TF32 R20, R40, R62.reuse, R20 ;  /* 0x0000003e2814723c */ /* 0x080fe20000081014 */
[----:B------:R-:W1:Y:S02]  /*14650*/  LDS R74, [R2+0x1210] ;  /* 0x00121000024a7984 */ /* 0x000e640000000800 */
[----:B------:R-:W-:Y:S02]  /*14660*/  FSETP.GEU.AND P0, PT, |R46|, +INF , PT ;  /* 0x7f8000002e00780b */ /* 0x000fe40003f0e200 */
[----:B------:R2:W1:Y:S01]  /*14670*/  LDS R75, [R2+0x1b10] ;  /* 0x001b1000024b7984 */ /* 0x0004620000000800 */
[--C-:B------:R-:W-:Y:S01]  /*14680*/  @!P1 IMAD.IADD.U32 R45, R45, 0x1, R197.reuse ;  /* 0x000000012d2d9824 */ /* 0x100fe200078e00c5 */
[----:B------:R-:W-:Y:S01]  /*14690*/  LOP3.LUT R13, R50, 0xffffe000, RZ, 0xc0, !PT ;  /* 0xffffe000320d7812 */ /* 0x000fe200078ec0ff */
[--C-:B------:R-:W-:Y:S01]  /*146a0*/  @!P6 IMAD.IADD.U32 R47, R47, 0x1, R197.reuse ;  /* 0x000000012f2fe824 */ /* 0x100fe200078e00c5 */
[----:B------:R-:W-:Y:S02]  /*146b0*/  LDS R64, [R93+UR4+0x1000] ;  /* 0x001000045d407984 */ /* 0x000fe40008000800 */
[----:B------:R-:W-:Y:S05]  /*146c0*/  IADD3 R15, R77, 0x1, RZ ;  /* 0x000000014d0f7810 */ /* 0x000fea0007ffe0ff */
[----:B------:R-:W-:Y:S07]  /*146d0*/  @!P0 IMAD.IADD.U32 R46, R46, 0x1, R197 ;  /* 0x000000012e2e8824 */ /* 0x000fee00078e00c5 */
[C---:B------:R-:W-:Y:S04]  /*146e0*/  HMMA.1688.F32.TF32 R24, R44.reuse, R62, R24 ;  /* 0x0000003e2c18723c */ /* 0x040fe80000081018 */
[----:B--2---:R-:W-:Y:S02]  /*146f0*/  FADD R2, R48, -R3 ;  /* 0x8000000330027221 */ /* 0x004fe40000000000 */
[C---:B------:R-:W-:Y:S03]  /*14700*/  HMMA.1688.F32.TF32 R28, R44.reuse, R60, R28 ;  /* 0x0000003c2c1c723c */ /* 0x040fe6000008101c */
[----:B------:R-:W-:Y:S02]  /*14710*/  FSETP.GEU.AND P5, PT, |R2|, +INF , PT ;  /* 0x7f8000000200780b */ /* 0x000fe40003fae200 */
        /* <DEDUP_REMOVED lines=11> */
[----:B------:R-:W-:Y:S01]  /*147d0*/  FADD R55, R63, -R58 ;  /* 0x8000003a3f377221 */ /* 0x000fe20000000000 */
[----:B------:R-:W-:Y:S01]  /*147e0*/  FSETP.GEU.AND P1, PT, |R52|, +INF , PT ;  /* 0x7f8000003400780b */ /* 0x000fe20003f2e200 */
[--C-:B------:R-:W-:Y:S01]  /*147f0*/  @!P5 IMAD.IADD.U32 R2, R2, 0x1, R197.reuse ;  /* 0x000000010202d824 */ /* 0x100fe200078e00c5 */
[----:B------:R-:W-:Y:S01]  /*14800*/  FSETP.GEU.AND P0, PT, |R53|, +INF , PT ;  /* 0x7f8000003500780b */ /* 0x000fe20003f0e200 */
[--C-:B------:R-:W-:Y:S01]  /*14810*/  @!P4 IMAD.IADD.U32 R3, R3, 0x1, R197.reuse ;  /* 0x000000010303c824 */ /* 0x100fe200078e00c5 */
[----:B------:R-:W-:Y:S01]  /*14820*/  FSETP.GEU.AND P6, PT, |R54|, +INF , PT ;  /* 0x7f8000003600780b */ /* 0x000fe20003fce200 */
[--C-:B------:R-:W-:Y:S01]  /*14830*/  @!P3 IMAD.IADD.U32 R12, R12, 0x1, R197.reuse ;  /* 0x000000010c0cb824 */ /* 0x100fe200078e00c5 */
[----:B------:R-:W-:Y:S01]  /*14840*/  FSETP.GEU.AND P5, PT, |R55|, +INF , PT ;  /* 0x7f8000003700780b */ /* 0x000fe20003fae200 */
[----:B------:R-:W2:Y:S03]  /*14850*/  LDS R58, [R94+UR4+0x1000] ;  /* 0x001000045e3a7984 */ /* 0x000ea60008000800 */
[C---:B------:R-:W-:Y:S05]  /*14860*/  HMMA.1688.F32.TF32 R4, R84.reuse, R2, R4 ;  /* 0x000000025404723c */ /* 0x040fea0000081004 */
[----:B------:R-:W-:Y:S01]  /*14870*/  @!P2 LEA R13, R13, R197, 0x0 ;  /* 0x000000c50d0da211 */ /* 0x000fe200078e00ff */
[--C-:B------:R-:W-:Y:S01]  /*14880*/  @!P1 IMAD.IADD.U32 R52, R52, 0x1, R197.reuse ;  /* 0x0000000134349824 */ /* 0x100fe200078e00c5 */
[----:B------:R-:W-:Y:S01]  /*14890*/  ISETP.GE.AND P1, PT, R204, 0x2, PT ;  /* 0x00000002cc00780c */ /* 0x000fe20003f26270 */
[--C-:B------:R-:W-:Y:S01]  /*148a0*/  @!P0 IMAD.IADD.U32 R53, R53, 0x1, R197.reuse ;  /* 0x0000000135358824 */ /* 0x100fe200078e00c5 */
[----:B------:R-:W-:Y:S02]  /*148b0*/  ISETP.GE.AND P0, PT, R77, 0x3, PT ;  /* 0x000000034d00780c */ /* 0x000fe40003f06270 */
[--C-:B------:R-:W-:Y:S01]  /*148c0*/  @!P6 IMAD.IADD.U32 R54, R54, 0x1, R197.reuse ;  /* 0x000000013636e824 */ /* 0x100fe200078e00c5 */
[C---:B------:R-:W-:Y:S03]  /*148d0*/  HMMA.1688.F32.TF32 R8, R84.reuse, R12, R8 ;  /* 0x0000000c5408723c */ /* 0x040fe60000081008 */
[----:B------:R-:W-:Y:S03]  /*148e0*/  @!P5 IMAD.IADD.U32 R55, R55, 0x1, R197 ;  /* 0x000000013737d824 */ /* 0x000fe600078e00c5 */
[C---:B------:R-:W-:Y:S05]  /*148f0*/  HMMA.1688.F32.TF32 R16, R84.reuse, R52, R16 ;  /* 0x000000345410723c */ /* 0x040fea0000081010 */
[----:B------:R-:W-:Y:S01]  /*14900*/  @P1 LEA R77, R77, R0, 0x5 ;  /* 0x000000004d4d1211 */ /* 0x000fe200078e28ff */
[-C--:B------:R-:W-:Y:S01]  /*14910*/  HMMA.1688.F32.TF32 R20, R84, R54.reuse, R20 ;  /* 0x000000365414723c */ /* 0x080fe20000081014 */
[----:B------:R-:W-:Y:S04]  /*14920*/  @P0 MOV R15, RZ ;  /* 0x000000ff000f0202 */ /* 0x000fe80000000f00 */
[----:B------:R-:W-:Y:S01]  /*14930*/  @P0 IADD3 R0, R0, 0x80, RZ ;  /* 0x0000008000000810 */ /* 0x000fe20007ffe0ff */
[C---:B------:R-:W-:Y:S01]  /*14940*/  HMMA.1688.F32.TF32 R24, R88.reuse, R54, R24 ;  /* 0x000000365818723c */ /* 0x040fe20000081018 */
[----:B------:R-:W-:Y:S04]  /*14950*/  DEPBAR.LE SB0, 0x1 ;  /* 0x000080400000791a */ /* 0x000fe80000000000 */
[----:B------:R-:W-:Y:S01]  /*14960*/  BAR.SYNC.DEFER_BLOCKING 0x0 ;  /* 0x0000000000007b1d */ /* 0x000fe20000010000 */
[C---:B------:R-:W-:Y:S05]  /*14970*/  HMMA.1688.F32.TF32 R28, R88.reuse, R52, R28 ;  /* 0x00000034581c723c */ /* 0x040fea000008101c */
[C---:B-1----:R-:W-:Y:S01]  /*14980*/  LOP3.LUT R41, R68.reuse, 0xffffe000, RZ, 0xc0, !PT ;  /* 0xffffe00044297812 */ /* 0x042fe200078ec0ff */
[C---:B------:R-:W-:Y:S05]  /*14990*/  HMMA.1688.F32.TF32 R32, R88.reuse, R12, R32 ;  /* 0x0000000c5820723c */ /* 0x040fea0000081020 */
[----:B------:R-:W-:Y:S01]  /*149a0*/  FADD R40, R68, -R41 ;  /* 0x8000002944287221 */ /* 0x000fe20000000000 */
[----:B------:R-:W-:Y:S04]  /*149b0*/  HMMA.1688.F32.TF32 R36, R88, R2, R36 ;  /* 0x000000025824723c */ /* 0x000fe80000081024 */
[C---:B------:R-:W-:Y:S02]  /*149c0*/  FSETP.GEU.AND P6, PT, |R40|.reuse, +INF , PT ;  /* 0x7f8000002800780b */ /* 0x040fe40003fce200 */
[C---:B------:R-:W-:Y:S05]  /*149d0*/  HMMA.1688.F32.TF32 R4, R84.reuse, R48, R4 ;  /* 0x000000305404723c */ /* 0x040fea0000081004 */
[----:B------:R-:W-:Y:S01]  /*149e0*/  LOP3.LUT R42, R69, 0xffffe000, RZ, 0xc0, !PT ;  /* 0xffffe000452a7812 */ /* 0x000fe200078ec0ff */
[C---:B------:R-:W-:Y:S05]  /*149f0*/  HMMA.1688.F32.TF32 R8, R84.reuse, R50, R8 ;  /* 0x000000325408723c */ /* 0x040fea0000081008 */
[----:B------:R-:W-:Y:S01]  /*14a00*/  @!P6 IMAD.IADD.U32 R40, R40, 0x1, R14 ;  /* 0x000000012828e824 */ /* 0x000fe200078e000e */
[C---:B------:R-:W-:Y:S05]  /*14a10*/  HMMA.1688.F32.TF32 R16, R84.reuse, R60, R16 ;  /* 0x0000003c5410723c */ /* 0x040fea0000081010 */
[C---:B------:R-:W-:Y:S01]  /*14a20*/  LOP3.LUT R43, R70.reuse, 0xffffe000, RZ, 0xc0, !PT ;  /* 0xffffe000462b7812 */ /* 0x040fe200078ec0ff */
[-C--:B------:R-:W-:Y:S01]  /*14a30*/  HMMA.1688.F32.TF32 R20, R84, R62.reuse, R20 ;  /* 0x0000003e5414723c */ /* 0x080fe20000081014 */
[----:B------:R-:W-:Y:S04]  /*14a40*/  @P1 LDS R85, [R77+0x900] ;  /* 0x000900004d551984 */ /* 0x000fe80000000800 */
[----:B------:R-:W-:Y:S01]  /*14a50*/  LOP3.LUT R44, R71, 0xffffe000, RZ, 0xc0, !PT ;  /* 0xffffe000472c7812 */ /* 0x000fe200078ec0ff */
[C---:B------:R-:W-:Y:S01]  /*14a60*/  HMMA.1688.F32.TF32 R24, R88.reuse, R62, R24 ;  /* 0x0000003e5818723c */ /* 0x040fe20000081018 */
[----:B------:R-:W-:Y:S04]  /*14a70*/  @P1 LDS R84, [R77] ;  /* 0x000000004d541984 */ /* 0x000fe80000000800 */
[----:B------:R-:W-:Y:S01]  /*14a80*/  FADD R41, R69, -R42 ;  /* 0x8000002a45297221 */ /* 0x000fe20000000000 */
[C---:B------:R-:W-:Y:S01]  /*14a90*/  HMMA.1688.F32.TF32 R28, R88.reuse, R60, R28 ;  /* 0x0000003c581c723c */ /* 0x040fe2000008101c */
[----:B------:R-:W-:Y:S03]  /*14aa0*/  @P1 LDS R62, [R92+UR4+0x1800] ;  /* 0x001800045c3e1984 */ /* 0x000fe60008000800 */
[----:B------:R-:W-:Y:S01]  /*14ab0*/  FSETP.GEU.AND P5, PT, |R41|, +INF , PT ;  /* 0x7f8000002900780b */ /* 0x000fe20003fae200 */
[----:B------:R-:W-:Y:S01]  /*14ac0*/  FADD R42, R70, -R43 ;  /* 0x8000002b462a7221 */ /* 0x000fe20000000000 */
[C---:B------:R-:W-:Y:S01]  /*14ad0*/  HMMA.1688.F32.TF32 R32, R88.reuse, R50, R32 ;  /* 0x000000325820723c */ /* 0x040fe20000081020 */
[----:B------:R-:W-:Y:S03]  /*14ae0*/  @P1 LDS R50, [R94+UR4+0x1800] ;  /* 0x001800045e321984 */ /* 0x000fe60008000800 */
[----:B------:R-:W-:Y:S01]  /*14af0*/  FSETP.GEU.AND P4, PT, |R42|, +INF , PT ;  /* 0x7f8000002a00780b */ /* 0x000fe20003f8e200 */
[----:B------:R-:W-:Y:S01]  /*14b00*/  FADD R43, R71, -R44 ;  /* 0x8000002c472b7221 */ /* 0x000fe20000000000 */
[----:B------:R-:W-:Y:S01]  /*14b10*/  HMMA.1688.F32.TF32 R36, R88, R48, R36 ;  /* 0x000000305824723c */ /* 0x000fe20000081024 */
[----:B------:R-:W-:Y:S03]  /*14b20*/  @P1 LDS R48, [R95+UR4+0x1800] ;  /* 0x001800045f301984 */ /* 0x000fe60008000800 */
[----:B------:R-:W-:Y:S01]  /*14b30*/  FSETP.GEU.AND P3, PT, |R43|, +INF , PT ;  /* 0x7f8000002b00780b */ /* 0x000fe20003f6e200 */
[--C-:B------:R-:W-:Y:S01]  /*14b40*/  @!P5 IMAD.IADD.U32 R41, R41, 0x1, R14.reuse ;  /* 0x000000012929d824 */ /* 0x100fe200078e000e */
[----:B------:R-:W-:Y:S01]  /*14b50*/  LOP3.LUT R45, R72, 0xffffe000, RZ, 0xc0, !PT ;  /* 0xffffe000482d7812 */ /* 0x000fe200078ec0ff */
[----:B------:R-:W-:Y:S01]  /*14b60*/  @P1 LDS R49, [R95+UR4+0x1c00] ;  /* 0x001c00045f311984 */ /* 0x000fe20008000800 */
[----:B------:R-:W-:Y:S03]  /*14b70*/  LOP3.LUT R46, R73, 0xffffe000, RZ, 0xc0, !PT ;  /* 0xffffe000492e7812 */ /* 0x000fe600078ec0ff */
[----:B------:R-:W-:Y:S01]  /*14b80*/  LOP3.LUT R47, R74, 0xffffe000, RZ, 0xc0, !PT ;  /* 0xffffe0004a2f7812 */ /* 0x000fe200078ec0ff */
[----:B------:R-:W-:Y:S01]  /*14b90*/  @!P4 IMAD.IADD.U32 R42, R42, 0x1, R14 ;  /* 0x000000012a2ac824 */ /* 0x000fe200078e000e */
[----:B------:R-:W-:Y:S01]  /*14ba0*/  LOP3.LUT R2, R75, 0xffffe000, RZ, 0xc0, !PT ;  /* 0xffffe0004b027812 */ /* 0x000fe200078ec0ff */
[----:B------:R-:W-:Y:S01]  /*14bb0*/  FADD R44, R72, -R45 ;  /* 0x8000002d482c7221 */ /* 0x000fe20000000000 */
[----:B------:R-:W-:Y:S01]  /*14bc0*/  FADD R45, R73, -R46 ;  /* 0x8000002e492d7221 */ /* 0x000fe20000000000 */
[----:B------:R-:W-:Y:S01]  /*14bd0*/  FADD R46, R74, -R47 ;  /* 0x8000002f4a2e7221 */ /* 0x000fe20000000000 */
[----:B------:R-:W-:Y:S02]  /*14be0*/  @!P3 IMAD.IADD.U32 R43, R43, 0x1, R14 ;  /* 0x000000012b2bb824 */ /* 0x000fe400078e000e */
[----:B------:R-:W-:Y:S01]  /*14bf0*/  FADD R47, R75, -R2 ;  /* 0x800000024b2f7221 */ /* 0x000fe20000000000 */
[----:B------:R-:W-:Y:S01]  /*14c00*/  @P1 LDS R63, [R92+UR4+0x1c00] ;  /* 0x001c00045c3f1984 */ /* 0x000fe20008000800 */
[----:B------:R-:W-:Y:S02]  /*14c10*/  FSETP.GEU.AND P2, PT, |R44|, +INF , PT ;  /* 0x7f8000002c00780b */ /* 0x000fe40003f4e200 */
[----:B------:R-:W-:Y:S01]  /*14c20*/  FSETP.GEU.AND P0, PT, |R45|, +INF , PT ;  /* 0x7f8000002d00780b */ /* 0x000fe20003f0e200 */
[----:B------:R-:W1:-:S01]  /*14c30*/  @P1 LDS R60, [R93+UR4+0x1800] ;  /* 0x001800045d3c1984 */ /* 0x000e420008000800 */
[C---:B------:R-:W-:Y:S03]  /*14c40*/  HMMA.1688.F32.TF32 R4, R40.reuse, R56, R4 ;  /* 0x000000382804723c */ /* 0x040fe60000081004 */
[----:B------:R-:W1:Y:S02]  /*14c50*/  @P1 LDS R61, [R93+UR4+0x1c00] ;  /* 0x001c00045d3d1984 */ /* 0x000e640008000800 */
[----:B------:R-:W-:Y:S01]  /*14c60*/  FSETP.GEU.AND P6, PT, |R46|, +INF , PT ;  /* 0x7f8000002e00780b */ /* 0x000fe20003fce200 */
[C---:B--2---:R-:W-:Y:S01]  /*14c70*/  HMMA.1688.F32.TF32 R8, R40.reuse, R58, R8 ;  /* 0x0000003a2808723c */ /* 0x044fe20000081008 */
[----:B------:R-:W1:Y:S01]  /*14c80*/  @P1 LDS R51, [R94+UR4+0x1c00] ;  /* 0x001c00045e331984 */ /* 0x000e620008000800 */
[----:B------:R-:W-:Y:S01]  /*14c90*/  UIADD3 UR4, UR4, 0x2000, URZ ;  /* 0x0000200004047890 */ /* 0x000fe2000fffe03f */
[C---:B------:R-:W-:Y:S02]  /*14ca0*/  FSETP.GEU.AND P5, PT, |R47|.reuse, +INF , PT ;  /* 0x7f8000002f00780b */ /* 0x040fe40003fae200 */
[----:B------:R-:W1:Y:S01]  /*14cb0*/  @P1 LDS R86, [R77+0x10] ;  /* 0x000010004d561984 */ /* 0x000e620000000800 */
[C---:B------:R-:W-:Y:S03]  /*14cc0*/  HMMA.1688.F32.TF32 R16, R40.reuse, R64, R16 ;  /* 0x000000402810723c */ /* 0x040fe60000081010 */
[----:B------:R-:W1:Y:S02]  /*14cd0*/  @P1 LDS R87, [R77+0x910] ;  /* 0x000910004d571984 */ /* 0x000e640000000800 */
[----:B------:R-:W-:Y:S01]  /*14ce0*/  LOP3.LUT R3, R56, 0xffffe000, RZ, 0xc0, !PT ;  /* 0xffffe00038037812 */ /* 0x000fe200078ec0ff */
[-C--:B------:R-:W-:Y:S01]  /*14cf0*/  HMMA.1688.F32.TF32 R20, R40, R66.reuse, R20 ;  /* 0x000000422814723c */ /* 0x080fe20000081014 */
[----:B------:R-:W-:Y:S04]  /*14d00*/  @P1 LDS R88, [R77+0x1200] ;  /* 0x001200004d581984 */ /* 0x000fe80000000800 */
[--C-:B------:R-:W-:Y:S01]  /*14d10*/  @!P2 IMAD.IADD.U32 R44, R44, 0x1, R14.reuse ;  /* 0x000000012c2ca824 */ /* 0x100fe200078e000e */
[----:B------:R-:W-:Y:S01]  /*14d20*/  @!P5 LEA R47, R47, R14, 0x0 ;  /* 0x0000000e2f2fd211 */ /* 0x000fe200078e00ff */
[--C-:B------:R-:W-:Y:S01]  /*14d30*/  @!P0 IMAD.IADD.U32 R45, R45, 0x1, R14.reuse ;  /* 0x000000012d2d8824 */ /* 0x100fe200078e000e */
[C---:B------:R-:W-:Y:S01]  /*14d40*/  LOP3.LUT R12, R57.reuse, 0xffffe000, RZ, 0xc0, !PT ;  /* 0xffffe000390c7812 */ /* 0x040fe200078ec0ff */
[----:B------:R-:W-:Y:S02]  /*14d50*/  @P1 LDS R89, [R77+0x1b00] ;  /* 0x001b00004d591984 */ /* 0x000fe40000000800 */
[----:B------:R-:W-:Y:S02]  /*14d60*/  @!P6 IMAD.IADD.U32 R46, R46, 0x1, R14 ;  /* 0x000000012e2ee824 */ /* 0x000fe400078e000e */
[----:B------:R-:W-:Y:S01]  /*14d70*/  FADD R2, R56, -R3 ;  /* 0x8000000338027221 */ /* 0x000fe20000000000 */
[C---:B------:R-:W-:Y:S01]  /*14d80*/  LOP3.LUT R13, R58.reuse, 0xffffe000, RZ, 0xc0, !PT ;  /* 0xffffe0003a0d7812 */ /* 0x040fe200078ec0ff */
[----:B------:R-:W-:Y:S01]  /*14d90*/  FADD R3, R57, -R12 ;  /* 0x8000000c39037221 */ /* 0x000fe20000000000 */
[----:B------:R-:W1:Y:S01]  /*14da0*/  @P1 LDS R90, [R77+0x1210] ;  /* 0x001210004d5a1984 */ /* 0x000e620000000800 */
[----:B------:R-:W-:Y:S01]  /*14db0*/  LOP3.LUT R52, R59, 0xffffe000, RZ, 0xc0, !PT ;  /* 0xffffe0003b347812 */ /* 0x000fe200078ec0ff */
[C---:B------:R-:W-:Y:S02]  /*14dc0*/  HMMA.1688.F32.TF32 R24, R44.reuse, R66, R24 ;  /* 0x000000422c18723c */ /* 0x040fe40000081018 */
[----:B------:R-:W1:Y:S02]  /*14dd0*/  @P1 LDS R91, [R77+0x1b10] ;  /* 0x001b10004d5b1984 */ /* 0x000e640000000800 */
[----:B------:R-:W-:Y:S01]  /*14de0*/  FADD R12, R58, -R13 ;  /* 0x8000000d3a0c7221 */ /* 0x000fe20000000000 */
[----:B------:R-:W-:Y:S01]  /*14df0*/  FSETP.GEU.AND P4, PT, |R2|, +INF , PT ;  /* 0x7f8000000200780b */ /* 0x000fe20003f8e200 */
[C---:B------:R-:W-:Y:S03]  /*14e00*/  HMMA.1688.F32.TF32 R28, R44.reuse, R64, R28 ;  /* 0x000000402c1c723c */ /* 0x040fe6000008101c */
[----:B------:R-:W-:Y:S02]  /*14e10*/  FSETP.GEU.AND P3, PT, |R3|, +INF , PT ;  /* 0x7f8000000300780b */ /* 0x000fe40003f6e200 */
[----:B------:R-:W-:Y:S01]  /*14e20*/  LOP3.LUT R53, R64, 0xffffe000, RZ, 0xc0, !PT ;  /* 0xffffe00040357812 */ /* 0x000fe200078ec0ff */
[C---:B------:R-:W-:Y:S03]  /*14e30*/  HMMA.1688.F32.TF32 R32, R44.reuse, R58, R32 ;  /* 0x0000003a2c20723c */ /* 0x040fe60000081020 */
[----:B------:R-:W-:Y:S02]  /*14e40*/  FSETP.GEU.AND P2, PT, |R12|, +INF , PT ;  /* 0x7f8000000c00780b */ /* 0x000fe40003f4e200 */
[----:B------:R-:W-:Y:S01]  /*14e50*/  FADD R13, R59, -R52 ;  /* 0x800000343b0d7221 */ /* 0x000fe20000000000 */
[----:B------:R-:W-:Y:S04]  /*14e60*/  HMMA.1688.F32.TF32 R36, R44, R56, R36 ;  /* 0x000000382c24723c */ /* 0x000fe80000081024 */
[----:B------:R-:W-:Y:S01]  /*14e70*/  FSETP.GEU.AND P0, PT, |R13|, +INF , PT ;  /* 0x7f8000000d00780b */ /* 0x000fe20003f0e200 */
[----:B------:R-:W-:Y:S01]  /*14e80*/  FADD R52, R64, -R53 ;  /* 0x8000003540347221 */ /* 0x000fe20000000000 */
[C---:B------:R-:W-:Y:S01]  /*14e90*/  LOP3.LUT R54, R65.reuse, 0xffffe000, RZ, 0xc0, !PT ;  /* 0xffffe00041367812 */ /* 0x040fe200078ec0ff */
[----:B------:R-:W-:Y:S01]  /*14ea0*/  @!P4 IMAD.IADD.U32 R2, R2, 0x1, R14 ;  /* 0x000000010202c824 */ /* 0x000fe200078e000e */
[----:B------:R-:W-:Y:S02]  /*14eb0*/  LOP3.LUT R55, R66, 0xffffe000, RZ, 0xc0, !PT ;  /* 0xffffe00042377812 */ /* 0x000fe400078ec0ff */
[----:B------:R-:W-:Y:S01]  /*14ec0*/  FSETP.GEU.AND P6, PT, |R52|, +INF , PT ;  /* 0x7f8000003400780b */ /* 0x000fe20003fce200 */
[----:B------:R-:W-:Y:S01]  /*14ed0*/  FADD R53, R65, -R54 ;  /* 0x8000003641357221 */ /* 0x000fe20000000000 */
[----:B------:R-:W-:Y:S01]  /*14ee0*/  LOP3.LUT R76, R67, 0xffffe000, RZ, 0xc0, !PT ;  /* 0xffffe000434c7812 */ /* 0x000fe200078ec0ff */
[----:B------:R-:W-:Y:S01]  /*14ef0*/  FADD R54, R66, -R55 ;  /* 0x8000003742367221 */ /* 0x000fe20000000000 */
[----:B------:R-:W-:Y:S02]  /*14f00*/  @!P3 IMAD.IADD.U32 R3, R3, 0x1, R14 ;  /* 0x000000010303b824 */ /* 0x000fe400078e000e */
[----:B------:R-:W-:Y:S01]  /*14f10*/  FSETP.GEU.AND P5, PT, |R53|, +INF , PT ;  /* 0x7f8000003500780b */ /* 0x000fe20003fae200 */
[----:B------:R-:W-:Y:S01]  /*14f20*/  FADD R55, R67, -R76 ;  /* 0x8000004c43377221 */ /* 0x000fe20000000000 */
[----:B------:R-:W-:Y:S01]  /*14f30*/  FSETP.GEU.AND P4, PT, |R54|, +INF , PT ;  /* 0x7f8000003600780b */ /* 0x000fe20003f8e200 */
[--C-:B------:R-:W-:Y:S02]  /*14f40*/  @!P2 IMAD.IADD.U32 R12, R12, 0x1, R14.reuse ;  /* 0x000000010c0ca824 */ /* 0x100fe400078e000e */
[C---:B------:R-:W-:Y:S05]  /*14f50*/  HMMA.1688.F32.TF32 R4, R68.reuse, R2, R4 ;  /* 0x000000024404723c */ /* 0x040fea0000081004 */
[----:B------:R-:W-:Y:S01]  /*14f60*/  FSETP.GEU.AND P3, PT, |R55|, +INF , PT ;  /* 0x7f8000003700780b */ /* 0x000fe20003f6e200 */
[--C-:B------:R-:W-:Y:S01]  /*14f70*/  @!P0 IMAD.IADD.U32 R13, R13, 0x1, R14.reuse ;  /* 0x000000010d0d8824 */ /* 0x100fe200078e000e */
[----:B-1----:R-:W-:Y:S01]  /*14f80*/  LOP3.LUT R44, R60, 0xffffe000, RZ, 0xc0, !PT ;  /* 0xffffe0003c2c7812 */ /* 0x002fe200078ec0ff */
[--C-:B------:R-:W-:Y:S03]  /*14f90*/  @!P6 IMAD.IADD.U32 R52, R52, 0x1, R14.reuse ;  /* 0x000000013434e824 */ /* 0x100fe600078e000e */
[--C-:B------:R-:W-:Y:S01]  /*14fa0*/  @!P5 IMAD.IADD.U32 R53, R53, 0x1, R14.reuse ;  /* 0x000000013535d824 */ /* 0x100fe200078e000e */
[----:B------:R-:W-:Y:S01]  /*14fb0*/  LOP3.LUT R45, R61, 0xffffe000, RZ, 0xc0, !PT ;  /* 0xffffe0003d2d7812 */ /* 0x000fe200078ec0ff */
[C---:B------:R-:W-:Y:S03]  /*14fc0*/  HMMA.1688.F32.TF32 R8, R68.reuse, R12, R8 ;  /* 0x0000000c4408723c */ /* 0x040fe60000081008 */
[--C-:B------:R-:W-:Y:S01]  /*14fd0*/  @!P4 IMAD.IADD.U32 R54, R54, 0x1, R14.reuse ;  /* 0x000000013636c824 */ /* 0x100fe200078e000e */
[----:B------:R-:W-:Y:S01]  /*14fe0*/  LOP3.LUT R46, R62, 0xffffe000, RZ, 0xc0, !PT ;  /* 0xffffe0003e2e7812 */ /* 0x000fe200078ec0ff */
[----:B------:R-:W-:Y:S01]  /*14ff0*/  @!P3 IMAD.IADD.U32 R55, R55, 0x1, R14 ;  /* 0x000000013737b824 */ /* 0x000fe200078e000e */
[C---:B------:R-:W-:Y:S05]  /*15000*/  HMMA.1688.F32.TF32 R16, R68.reuse, R52, R16 ;  /* 0x000000344410723c */ /* 0x040fea0000081010 */
[----:B------:R-:W-:Y:S01]  /*15010*/  LOP3.LUT R47, R63, 0xffffe000, RZ, 0xc0, !PT ;  /* 0xffffe0003f2f7812 */ /* 0x000fe200078ec0ff */
[-C--:B------:R-:W-:Y:S05]  /*15020*/  HMMA.1688.F32.TF32 R20, R68, R54.reuse, R20 ;  /* 0x000000364414723c */ /* 0x080fea0000081014 */
[----:B------:R-:W-:Y:S01]  /*15030*/  FADD R60, -R44, R60 ;  /* 0x0000003c2c3c7221 */ /* 0x000fe20000000100 */
[C---:B------:R-:W-:Y:S04]  /*15040*/  HMMA.1688.F32.TF32 R24, R72.reuse, R54, R24 ;  /* 0x000000364818723c */ /* 0x040fe80000081018 */
[----:B------:R-:W-:Y:S01]  /*15050*/  FSETP.GEU.AND P5, PT, |R60|, +INF , PT ;  /* 0x7f8000003c00780b */ /* 0x000fe20003fae200 */
[----:B------:R-:W-:Y:S01]  /*15060*/  FADD R61, -R45, R61 ;  /* 0x0000003d2d3d7221 */ /* 0x000fe20000000100 */
[C---:B------:R-:W-:Y:S04]  /*15070*/  HMMA.1688.F32.TF32 R28, R72.reuse, R52, R28 ;  /* 0x00000034481c723c */ /* 0x040fe8000008101c */
[----:B------:R-:W-:Y:S01]  /*15080*/  FSETP.GEU.AND P4, PT, |R61|, +INF , PT ;  /* 0x7f8000003d00780b */ /* 0x000fe20003f8e200 */
[----:B------:R-:W-:Y:S01]  /*15090*/  FADD R62, -R46, R62 ;  /* 0x0000003e2e3e7221 */ /* 0x000fe20000000100 */
[C---:B------:R-:W-:Y:S04]  /*150a0*/  HMMA.1688.F32.TF32 R32, R72.reuse, R12, R32 ;  /* 0x0000000c4820723c */ /* 0x040fe80000081020 */
[----:B------:R-:W-:Y:S01]  /*150b0*/  FSETP.GEU.AND P3, PT, |R62|, +INF , PT ;  /* 0x7f8000003e00780b */ /* 0x000fe20003f6e200 */
[----:B------:R-:W-:Y:S01]  /*150c0*/  FADD R63, -R47, R63 ;  /* 0x0000003f2f3f7221 */ /* 0x000fe20000000100 */
[----:B------:R-:W-:Y:S01]  /*150d0*/  LOP3.LUT R53, R85, 0xffffe000, RZ, 0xc0, !PT ;  /* 0xffffe00055357812 */ /* 0x000fe200078ec0ff */
[----:B------:R-:W-:Y:S04]  /*150e0*/  HMMA.1688.F32.TF32 R36, R72, R2, R36 ;  /* 0x000000024824723c */ /* 0x000fe80000081024 */
[----:B------:R-:W-:Y:S01]  /*150f0*/  LOP3.LUT R12, R50, 0xffffe000, RZ, 0xc0, !PT ;  /* 0xffffe000320c7812 */ /* 0x000fe200078ec0ff */
[----:B------:R-:W-:Y:S01]  /*15100*/  FADD R41, -R53, R85 ;  /* 0x0000005535297221 */ /* 0x000fe20000000100 */
[----:B------:R-:W-:Y:S01]  /*15110*/  LOP3.LUT R13, R51, 0xffffe000, RZ, 0xc0, !PT ;  /* 0xffffe000330d7812 */ /* 0x000fe200078ec0ff */
[----:B------:R-:W-:Y:S05]  /*15120*/  HMMA.1688.F32.TF32 R4, R68, R56, R4 ;  /* 0x000000384404723c */ /* 0x000fea0000081004 */
[----:B------:R-:W-:-:S01]  /*15130*/  LOP3.LUT R2, R48, 0xffffe000, RZ, 0xc0, !PT ;  /* 0xffffe00030027812 */ /* 0x000fc200078ec0ff */
[C---:B------:R-:W-:Y:S05]  /*15140*/  HMMA.1688.F32.TF32 R8, R68.reuse, R58, R8 ;  /* 0x0000003a4408723c */ /* 0x040fea0000081008 */
[----:B------:R-:W-:Y:S01]  /*15150*/  LOP3.LUT R3, R49, 0xffffe000, RZ, 0xc0, !PT ;  /* 0xffffe00031037812 */ /* 0x000fe200078ec0ff */
[C---:B------:R-:W-:Y:S05]  /*15160*/  HMMA.1688.F32.TF32 R16, R68.reuse, R64, R16 ;  /* 0x000000404410723c */ /* 0x040fea0000081010 */
        /* <DEDUP_REMOVED lines=11> */
[----:B------:R-:W-:Y:S01]  /*15220*/  FADD R58, -R12, R50 ;  /* 0x000000320c3a7221 */ /* 0x000fe20000000100 */
[----:B------:R-:W-:Y:S01]  /*15230*/  LOP3.LUT R67, R91, 0xffffe000, RZ, 0xc0, !PT ;  /* 0xffffe0005b437812 */ /* 0x000fe200078ec0ff */
[----:B------:R-:W-:Y:S03]  /*15240*/  FADD R56, -R2, R48 ;  /* 0x0000003002387221 */ /* 0x000fe60000000100 */
[----:B------:R-:W-:Y:S01]  /*15250*/  FSETP.GEU.AND P0, PT, |R58|, +INF , PT ;  /* 0x7f8000003a00780b */ /* 0x000fe20003f0e200 */
[----:B------:R-:W-:Y:S01]  /*15260*/  FADD R57, -R3, R49 ;  /* 0x0000003103397221 */ /* 0x000fe20000000100 */
[----:B------:R-:W-:Y:S01]  /*15270*/  FSETP.GEU.AND P2, PT, |R56|, +INF , PT ;  /* 0x7f8000003800780b */ /* 0x000fe20003f4e200 */
[----:B------:R-:W-:Y:S01]  /*15280*/  FADD R59, -R13, R51 ;  /* 0x000000330d3b7221 */ /* 0x000fe20000000100 */
[----:B------:R-:W-:Y:S01]  /*15290*/  IADD3 R68, R204, -0x1, RZ ;  /* 0xffffffffcc447810 */ /* 0x000fe20007ffe0ff */
[--C-:B------:R-:W-:Y:S01]  /*152a0*/  @!P5 IMAD.IADD.U32 R60, R60, 0x1, R14.reuse ;  /* 0x000000013c3cd824 */ /* 0x100fe200078e000e */
[----:B------:R-:W-:Y:S01]  /*152b0*/  FSETP.GEU.AND P1, PT, |R57|, +INF , PT ;  /* 0x7f8000003900780b */ /* 0x000fe20003f2e200 */
[--C-:B------:R-:W-:Y:S01]  /*152c0*/  @!P4 IMAD.IADD.U32 R61, R61, 0x1, R14.reuse ;  /* 0x000000013d3dc824 */ /* 0x100fe200078e000e */
[----:B------:R-:W-:Y:S01]  /*152d0*/  FSETP.GEU.AND P6, PT, |R59|, +INF , PT ;  /* 0x7f8000003b00780b */ /* 0x000fe20003fce200 */
[----:B------:R-:W-:Y:S02]  /*152e0*/  @!P3 IMAD.IADD.U32 R62, R62, 0x1, R14 ;  /* 0x000000013e3eb824 */ /* 0x000fe400078e000e */
[----:B------:R-:W-:Y:S01]  /*152f0*/  FADD R40, -R52, R84 ;  /* 0x0000005434287221 */ /* 0x000fe20000000100 */
[----:B------:R-:W-:Y:S01]  /*15300*/  FADD R42, -R54, R86 ;  /* 0x00000056362a7221 */ /* 0x000fe20000000100 */
[----:B------:R-:W-:Y:S01]  /*15310*/  FADD R43, -R55, R87 ;  /* 0x00000057372b7221 */ /* 0x000fe20000000100 */
[--C-:B------:R-:W-:Y:S01]  /*15320*/  @!P0 IMAD.IADD.U32 R58, R58, 0x1, R14.reuse ;  /* 0x000000013a3a8824 */ /* 0x100fe200078e000e */
[----:B------:R-:W-:Y:S01]  /*15330*/  FSETP.GEU.AND P0, PT, |R41|, +INF , PT ;  /* 0x7f8000002900780b */ /* 0x000fe20003f0e200 */
[----:B------:R-:W-:Y:S01]  /*15340*/  @!P2 IMAD.IADD.U32 R56, R56, 0x1, R14 ;  /* 0x000000013838a824 */ /* 0x000fe200078e000e */
[----:B------:R-:W-:Y:S01]  /*15350*/  FSETP.GEU.AND P2, PT, |R63|, +INF , PT ;  /* 0x7f8000003f00780b */ /* 0x000fe20003f4e200 */
[----:B------:R-:W-:Y:S01]  /*15360*/  FADD R48, -R64, R88 ;  /* 0x0000005840307221 */ /* 0x000fe20000000100 */
[----:B------:R-:W-:Y:S01]  /*15370*/  FSETP.GEU.AND P5, PT, |R43|, +INF , PT ;  /* 0x7f8000002b00780b */ /* 0x000fe20003fae200 */
[----:B------:R-:W-:Y:S01]  /*15380*/  @!P1 IMAD.IADD.U32 R57, R57, 0x1, R14 ;  /* 0x0000000139399824 */ /* 0x000fe200078e000e */
[----:B------:R-:W-:Y:S01]  /*15390*/  FSETP.GEU.AND P1, PT, |R40|, +INF , PT ;  /* 0x7f8000002800780b */ /* 0x000fe20003f2e200 */
[----:B------:R-:W-:Y:S01]  /*153a0*/  FADD R49, -R65, R89 ;  /* 0x0000005941317221 */ /* 0x000fe20000000100 */
[----:B------:R-:W-:Y:S01]  /*153b0*/  FADD R50, -R66, R90 ;  /* 0x0000005a42327221 */ /* 0x000fe20000000100 */
[----:B------:R-:W-:Y:S01]  /*153c0*/  FADD R51, -R67, R91 ;  /* 0x0000005b43337221 */ /* 0x000fe20000000100 */
[----:B------:R-:W-:Y:S02]  /*153d0*/  @!P6 LEA R59, R59, R14, 0x0 ;  /* 0x0000000e3b3be211 */ /* 0x000fe400078e00ff */
[----:B------:R-:W-:Y:S01]  /*153e0*/  FSETP.GEU.AND P6, PT, |R42|, +INF , PT ;  /* 0x7f8000002a00780b */ /* 0x000fe20003fce200 */
[--C-:B------:R-:W-:Y:S01]  /*153f0*/  @!P0 IMAD.IADD.U32 R41, R41, 0x1, R14.reuse ;  /* 0x0000000129298824 */ /* 0x100fe200078e000e */
[----:B------:R-:W-:Y:S01]  /*15400*/  ISETP.GT.AND P0, PT, R204, 0x1, PT ;  /* 0x00000001cc00780c */ /* 0x000fe20003f04270 */
[--C-:B------:R-:W-:Y:S01]  /*15410*/  @!P2 IMAD.IADD.U32 R63, R63, 0x1, R14.reuse ;  /* 0x000000013f3fa824 */ /* 0x100fe200078e000e */
[----:B------:R-:W-:Y:S01]  /*15420*/  FSETP.GEU.AND P4, PT, |R48|, +INF , PT ;  /* 0x7f8000003000780b */ /* 0x000fe20003f8e200 */
[--C-:B------:R-:W-:Y:S01]  /*15430*/  @!P5 IMAD.IADD.U32 R43, R43, 0x1, R14.reuse ;  /* 0x000000012b2bd824 */ /* 0x100fe200078e000e */
[----:B------:R-:W-:Y:S01]  /*15440*/  FSETP.GEU.AND P3, PT, |R49|, +INF , PT ;  /* 0x7f8000003100780b */ /* 0x000fe20003f6e200 */
[--C-:B------:R-:W-:Y:S01]  /*15450*/  @!P1 IMAD.IADD.U32 R40, R40, 0x1, R14.reuse ;  /* 0x0000000128289824 */ /* 0x100fe200078e000e */
[----:B------:R-:W-:Y:S02]  /*15460*/  FSETP.GEU.AND P2, PT, |R50|, +INF , PT ;  /* 0x7f8000003200780b */ /* 0x000fe40003f4e200 */
[----:B------:R-:W-:Y:S02]  /*15470*/  FSETP.GEU.AND P1, PT, |R51|, +INF , PT ;  /* 0x7f8000003300780b */ /* 0x000fe40003f2e200 */
[----:B------:R-:W-:Y:S01]  /*15480*/  MOV R204, R68 ;  /* 0x0000004400cc7202 */ /* 0x000fe20000000f00 */
[--C-:B------:R-:W-:Y:S04]  /*15490*/  @!P6 IMAD.IADD.U32 R42, R42, 0x1, R14.reuse ;  /* 0x000000012a2ae824 */ /* 0x100fe800078e000e */
[--C-:B------:R-:W-:Y:S02]  /*154a0*/  @!P4 IMAD.IADD.U32 R48, R48, 0x1, R14.reuse ;  /* 0x000000013030c824 */ /* 0x100fe400078e000e */
[--C-:B------:R-:W-:Y:S02]  /*154b0*/  @!P3 IMAD.IADD.U32 R49, R49, 0x1, R14.reuse ;  /* 0x000000013131b824 */ /* 0x100fe400078e000e */
[--C-:B------:R-:W-:Y:S02]  /*154c0*/  @!P2 IMAD.IADD.U32 R50, R50, 0x1, R14.reuse ;  /* 0x000000013232a824 */ /* 0x100fe400078e000e */
[----:B------:R-:W-:Y:S01]  /*154d0*/  @!P1 IMAD.IADD.U32 R51, R51, 0x1, R14 ;  /* 0x0000000133339824 */ /* 0x000fe200078e000e */
[----:B------:R-:W-:Y:S05]  /*154e0*/  @P0 BRA `(.L_x_44) ;  /* 0xffffffe0008c0947 */ /* 0x000fea000383ffff */
.L_x_43:
[----:B------:R-:W-:Y:S01]  /*154f0*/  ISETP.GE.AND P1, PT, R146, R168, PT ;  /* 0x000000a89200720c */ /* 0x000fe20003f26270 */
[----:B------:R-:W-:Y:S01]  /*15500*/  BAR.SYNC.DEFER_BLOCKING 0x0 ;  /* 0x0000000000007b1d */ /* 0x000fe20000010000 */
[----:B------:R-:W-:Y:S01]  /*15510*/  LOP3.LUT R0, R166, 0xff, RZ, 0xc0, !PT ;  /* 0x000000ffa6007812 */ /* 0x000fe200078ec0ff */
[----:B-----5:R-:W-:Y:S01]  /*15520*/  FADD R96, R96, R4 ;  /* 0x0000000460607221 */ /* 0x020fe20000000000 */
[----:B------:R-:W-:Y:S01]  /*15530*/  FADD R97, R97, R5 ;  /* 0x0000000561617221 */ /* 0x000fe20000000000 */
[----:B------:R-:W-:Y:S01]  /*15540*/  FADD R98, R98, R6 ;  /* 0x0000000662627221 */ /* 0x000fe20000000000 */
[----:B------:R-:W-:Y:S01]  /*15550*/  FADD R99, R99, R7 ;  /* 0x0000000763637221 */ /* 0x000fe20000000000 */
[----:B------:R-:W-:Y:S01]  /*15560*/  BSSY B0, `(.L_x_45) ;  /* 0x000002e000007945 */ /* 0x000fe20003800000 */
        /* <DEDUP_REMOVED lines=25> */
[----:B------:R-:W-:Y:S01]  /*15700*/  ISETP.NE.AND P0, PT, R0, 0x1, PT ;  /* 0x000000010000780c */ /* 0x000fe20003f05270 */
[----:B------:R-:W-:Y:S01]  /*15710*/  FADD R25, R125, R25 ;  /* 0x000000197d197221 */ /* 0x000fe20000000000 */
[----:B------:R-:W-:Y:S01]  /*15720*/  MOV R2, 0x1 ;  /* 0x0000000100027802 */ /* 0x000fe20000000f00 */
[----:B------:R-:W-:Y:S01]  /*15730*/  FADD R26, R126, R26 ;  /* 0x0000001a7e1a7221 */ /* 0x000fe20000000000 */
[----:B------:R-:W-:Y:S01]  /*15740*/  FADD R27, R127, R27 ;  /* 0x0000001b7f1b7221 */ /* 0x000fe20000000000 */
[----:B------:R-:W-:Y:S01]  /*15750*/  MOV R3, 0x1 ;  /* 0x0000000100037802 */ /* 0x000fe20000000f00 */
[----:B------:R-:W-:Y:S07]  /*15760*/  @P1 BRA `(.L_x_46) ;  /* 0x0000000000341947 */ /* 0x000fee0003800000 */
[----:B------:R-:W-:-:S05]  /*15770*/  IMAD.U32 R2, R139, 0x10000, RZ ;  /* 0x000100008b027824 */ /* 0x000fca00078e00ff */
[----:B------:R-:W-:-:S04]  /*15780*/  LEA.HI.SX32 R2, R2, R137, 0x16 ;  /* 0x0000008902027211 */ /* 0x000fc800078fb2ff */
[----:B------:R-:W-:-:S04]  /*15790*/  SHF.R.S32.HI R5, RZ, 0x1f, R2 ;  /* 0x0000001fff057819 */ /* 0x000fc80000011402 */
[----:B------:R-:W-:-:S04]  /*157a0*/  LEA.HI R2, R5, R2, RZ, 0x7 ;  /* 0x0000000205027211 */ /* 0x000fc800078f38ff */
[----:B------:R-:W-:Y:S01]  /*157b0*/  LOP3.LUT R2, R2, 0xffffff80, RZ, 0xc0, !PT ;  /* 0xffffff8002027812 */ /* 0x000fe200078ec0ff */
[----:B------:R-:W-:Y:S06]  /*157c0*/  @!P0 BRA `(.L_x_47) ;  /* 0x0000000000148947 */ /* 0x000fec0003800000 */
[----:B------:R-:W-:-:S13]  /*157d0*/  ISETP.NE.AND P1, PT, R0, 0x2, PT ;  /* 0x000000020000780c */ /* 0x000fda0003f25270 */
[----:B------:R-:W-:-:S04]  /*157e0*/  @!P1 IADD3 R2, R167, R146, -R168 ;  /* 0x00000092a7029210 */ /* 0x000fc80007ffe8a8 */
[----:B------:R-:W-:-:S04]  /*157f0*/  @!P1 VIMNMX R2, RZ, R2, !PT ;  /* 0x00000002ff029248 */ /* 0x000fc80007fe0100 */
[----:B------:R-:W-:Y:S01]  /*15800*/  @!P1 LOP3.LUT R2, R2, 0x7fffff80, RZ, 0xc0, !PT ;  /* 0x7fffff8002029812 */ /* 0x000fe200078ec0ff */
[----:B------:R-:W-:-:S07]  /*15810*/  @P1 IMAD.MOV.U32 R2, RZ, RZ, RZ ;  /* 0x000000ffff021224 */ /* 0x000fce00078e00ff */
.L_x_47:
[----:B------:R-:W-:-:S04]  /*15820*/  ISETP.GE.AND P1, PT, R141, R2, PT ;  /* 0x000000028d00720c */ /* 0x000fc80003f26270 */
[----:B------:R-:W-:-:S09]  /*15830*/  SEL R2, RZ, 0x1, P1 ;  /* 0x00000001ff027807 */ /* 0x000fd20000800000 */
.L_x_46:
[----:B------:R-:W-:Y:S05]  /*15840*/  BSYNC B0 ;  /* 0x0000000000007941 */ /* 0x000fea0003800000 */
.L_x_45:
[----:B------:R-:W-:-:S04]  /*15850*/  PRMT R4, R139, 0x9910, RZ ;  /* 0x000099108b047816 */ /* 0x000fc800000000ff */
[----:B------:R-:W-:-:S13]  /*15860*/  ISETP.GE.AND P1, PT, R4, 0x2, PT ;  /* 0x000000020400780c */ /* 0x000fda0003f26270 */
[----:B------:R-:W-:Y:S05]  /*15870*/  @!P1 BRA `(.L_x_48) ;  /* 0x00000004000c9947 */ /* 0x000fea0003800000 */
[----:B------:R-:W-:Y:S01]  /*15880*/  PRMT R2, R2, 0x9910, RZ ;  /* 0x0000991002027816 */ /* 0x000fe200000000ff */
[----:B------:R-:W-:Y:S01]  /*15890*/  BSSY B0, `(.L_x_49) ;  /* 0x000000f000007945 */ /* 0x000fe20003800000 */
[----:B------:R-:W-:Y:S02]  /*158a0*/  PRMT R5, R128, 0x9910, RZ ;  /* 0x0000991080057816 */ /* 0x000fe400000000ff */
[----:B------:R-:W-:Y:S01]  /*158b0*/  ISETP.NE.AND P1, PT, R2, RZ, PT ;  /* 0x000000ff0200720c */ /* 0x000fe20003f25270 */
[----:B------:R-:W-:-:S03]  /*158c0*/  IMAD.MOV.U32 R2, RZ, RZ, -0x1 ;  /* 0xffffffffff027424 */ /* 0x000fc600078e00ff */
[----:B------:R-:W-:-:S13]  /*158d0*/  ISETP.NE.OR P1, PT, R5, RZ, !P1 ;  /* 0x000000ff0500720c */ /* 0x000fda0004f25670 */
[----:B------:R-:W-:Y:S05]  /*158e0*/  @P1 BRA `(.L_x_50) ;  /* 0x0000000000241947 */ /* 0x000fea0003800000 */
[----:B------:R-:W-:Y:S01]  /*158f0*/  IMAD.MOV.U32 R6, RZ, RZ, R170 ;  /* 0x000000ffff067224 */ /* 0x000fe200078e00aa */
[----:B------:R-:W-:Y:S01]  /*15900*/  R2UR UR4, R180 ;  /* 0x00000000b40472ca */ /* 0x000fe200000e0000 */
[----:B------:R-:W-:Y:S01]  /*15910*/  IMAD.MOV.U32 R7, RZ, RZ, R169 ;  /* 0x000000ffff077224 */ /* 0x000fe200078e00a9 */
[----:B------:R-:W-:Y:S01]  /*15920*/  R2UR UR5, R181 ;  /* 0x00000000b50572ca */ /* 0x000fe200000e0000 */
[----:B------:R-:W-:Y:S02]  /*15930*/  IMAD R2, R190, 0x8010, RZ ;  /* 0x00008010be027824 */ /* 0x000fe400078e02ff */
[----:B------:R-:W-:-:S05]  /*15940*/  IMAD.WIDE.U32 R6, R191, 0x8010, R6 ;  /* 0x00008010bf067825 */ /* 0x000fca00078e0006 */
[----:B------:R-:W-:-:S05]  /*15950*/  IADD3 R7, R7, R2, RZ ;  /* 0x0000000207077210 */ /* 0x000fca0007ffe0ff */
[----:B------:R-:W2:Y:S02]  /*15960*/  ATOM.E.ADD.STRONG.GPU PT, R3, desc[UR4][R6.64+0x4], R3 ;  /* 0x000004030603798a */ /* 0x000ea400081ee1c4 */
[----:B--2---:R-:W-:Y:S02]  /*15970*/  IADD3 R2, R3, 0x1, RZ ;  /* 0x0000000103027810 */ /* 0x004fe40007ffe0ff */
.L_x_50:
[----:B------:R-:W-:Y:S05]  /*15980*/  BSYNC B0 ;  /* 0x0000000000007941 */ /* 0x000fea0003800000 */
.L_x_49:
[----:B------:R-:W-:-:S04]  /*15990*/  VIADDMNMX R5, R141, 0x7f, R168, PT ;  /* 0x0000007f8d057846 */ /* 0x000fc800038001a8 */
[----:B------:R-:W-:Y:S01]  /*159a0*/  MOV R3, R5 ;  /* 0x0000000500037202 */ /* 0x000fe20000000f00 */
[----:B------:R-:W-:Y:S06]  /*159b0*/  @!P0 BRA `(.L_x_51) ;  /* 0x00000000000c8947 */ /* 0x000fec0003800000 */
[----:B------:R-:W-:Y:S01]  /*159c0*/  ISETP.NE.AND P1, PT, R0, 0x2, PT ;  /* 0x000000020000780c */ /* 0x000fe20003f25270 */
[----:B------:R-:W-:-:S12]  /*159d0*/  IMAD.MOV.U32 R3, RZ, RZ, R133 ;  /* 0x000000ffff037224 */ /* 0x000fd800078e0085 */
[----:B------:R-:W-:-:S07]  /*159e0*/  @P1 MOV R3, R168 ;  /* 0x000000a800031202 */ /* 0x000fce0000000f00 */
.L_x_51:
[----:B------:R-:W-:-:S05]  /*159f0*/  VIADD R6, R3, 0x3f ;  /* 0x0000003f03067836 */ /* 0x000fca0000000000 */
[----:B------:R-:W-:-:S04]  /*15a00*/  SHF.R.S32.HI R3, RZ, 0x1f, R6 ;  /* 0x0000001fff037819 */ /* 0x000fc80000011406 */
[----:B------:R-:W-:-:S04]  /*15a10*/  LEA.HI R6, R3, R6, RZ, 0x6 ;  /* 0x0000000603067211 */ /* 0x000fc800078f30ff */
[----:B------:R-:W-:-:S04]  /*15a20*/  SHF.R.S32.HI R6, RZ, 0x6, R6 ;  /* 0x00000006ff067819 */ /* 0x000fc80000011406 */
[----:B------:R-:W-:-:S04]  /*15a30*/  PRMT R3, R6, 0x9910, RZ ;  /* 0x0000991006037816 */ /* 0x000fc800000000ff */
[----:B------:R-:W-:-:S04]  /*15a40*/  ISETP.GE.AND P1, PT, R3, R4, PT ;  /* 0x000000040300720c */ /* 0x000fc80003f26270 */
[----:B------:R-:W-:-:S04]  /*15a50*/  SEL R3, R6, R139, !P1 ;  /* 0x0000008b06037207 */ /* 0x000fc80004800000 */
[----:B------:R-:W-:-:S04]  /*15a60*/  PRMT R3, R3, 0x9910, RZ ;  /* 0x0000991003037816 */ /* 0x000fc800000000ff */
[----:B------:R-:W-:-:S13]  /*15a70*/  ISETP.NE.AND P1, PT, R2, R3, PT ;  /* 0x000000030200720c */ /* 0x000fda0003f25270 */
[----:B------:R-:W-:Y:S06]  /*15a80*/  BAR.RED.OR.DEFER_BLOCKING 0x0, !P1 ;  /* 0x0000000000007b1d */ /* 0x000fec0004814800 */
[----:B------:R-:W1:Y:S01]  /*15a90*/  B2R.RESULT RZ, P1 ;  /* 0x0000000000ff731c */ /* 0x000e620000024000 */
[----:B------:R-:W-:Y:S05]  /*15aa0*/  @!P0 BRA `(.L_x_52) ;  /* 0x00000000000c8947 */ /* 0x000fea0003800000 */
[----:B------:R-:W-:Y:S01]  /*15ab0*/  ISETP.NE.AND P0, PT, R0, 0x2, PT ;  /* 0x000000020000780c */ /* 0x000fe20003f05270 */
[----:B------:R-:W-:-:S12]  /*15ac0*/  IMAD.MOV.U32 R5, RZ, RZ, R133 ;  /* 0x000000ffff057224 */ /* 0x000fd800078e0085 */
[----:B------:R-:W-:-:S07]  /*15ad0*/  @P0 MOV R5, R168 ;  /* 0x000000a800050202 */ /* 0x000fce0000000f00 */
.L_x_52:
[----:B------:R-:W-:Y:S01]  /*15ae0*/  VIADD R3, R5, 0x3f ;  /* 0x0000003f05037836 */ /* 0x000fe20000000000 */
[----:B------:R-:W-:Y:S04]  /*15af0*/  BSSY B6, `(.L_x_48) ;  /* 0x000001b000067945 */ /* 0x000fe80003800000 */
[----:B------:R-:W-:-:S04]  /*15b00*/  SHF.R.S32.HI R0, RZ, 0x1f, R3 ;  /* 0x0000001fff007819 */ /* 0x000fc80000011403 */
[----:B------:R-:W-:-:S04]  /*15b10*/  LEA.HI R0, R0, R3, RZ, 0x6 ;  /* 0x0000000300007211 */ /* 0x000fc800078f30ff */
[----:B------:R-:W-:-:S04]  /*15b20*/  SHF.R.S32.HI R6, RZ, 0x6, R0 ;  /* 0x00000006ff067819 */ /* 0x000fc80000011400 */
[----:B------:R-:W-:-:S04]  /*15b30*/  PRMT R0, R6, 0x9910, RZ ;  /* 0x0000991006007816 */ /* 0x000fc800000000ff */
[----:B------:R-:W-:-:S04]  /*15b40*/  ISETP.GE.AND P0, PT, R0, R4, PT ;  /* 0x000000040000720c */ /* 0x000fc80003f06270 */
[----:B------:R-:W-:-:S04]  /*15b50*/  SEL R0, R6, R139, !P0 ;  /* 0x0000008b06007207 */ /* 0x000fc80004000000 */
[----:B------:R-:W-:-:S04]  /*15b60*/  PRMT R0, R0, 0x9910, RZ ;  /* 0x0000991000007816 */ /* 0x000fc800000000ff */
[----:B------:R-:W-:Y:S02]  /*15b70*/  ISETP.GT.AND P0, PT, R2, R0, PT ;  /* 0x000000000200720c */ /* 0x000fe40003f04270 */
[----:B-1----:R-:W-:-:S11]  /*15b80*/  SEL R2, RZ, 0x1, !P1 ;  /* 0x00000001ff027807 */ /* 0x002fd60004800000 */
        /* <DEDUP_REMOVED lines=17> */
.L_x_53:
[----:B------:R-:W-:Y:S05]  /*15ca0*/  BSYNC B6 ;  /* 0x0000000000067941 */ /* 0x000fea0003800000 */
.L_x_48:
[----:B------:R-:W-:Y:S01]  /*15cb0*/  PRMT R2, R2, 0x9910, RZ ;  /* 0x0000991002027816 */ /* 0x000fe200000000ff */
[----:B------:R-:W-:Y:S03]  /*15cc0*/  BSSY B0, `(.L_x_54) ;  /* 0x0000096000007945 */ /* 0x000fe60003800000 */
[----:B------:R-:W-:-:S13]  /*15cd0*/  ISETP.NE.AND P0, PT, R2, RZ, PT ;  /* 0x000000ff0200720c */ /* 0x000fda0003f05270 */
[----:B------:R-:W-:Y:S05]  /*15ce0*/  @!P0 BRA `(.L_x_55) ;  /* 0x0000000400648947 */ /* 0x000fea0003800000 */
[----:B------:R-:W-:Y:S05]  /*15cf0*/  WARPSYNC.ALL ;  /* 0x0000000000007948 */ /* 0x000fea0003800000 */
[----:B------:R-:W-:Y:S01]  /*15d00*/  BAR.SYNC.DEFER_BLOCKING 0x0 ;  /* 0x0000000000007b1d */ /* 0x000fe20000010000 */
[----:B------:R-:W-:Y:S02]  /*15d10*/  IMAD R0, R175, R141, RZ ;  /* 0x0000008daf007224 */ /* 0x000fe400078e02ff */
[----:B------:R-:W-:-:S03]  /*15d20*/  IMAD.SHL.U32 R2, R128, 0x4, RZ ;  /* 0x0000000480027824 */ /* 0x000fc600078e00ff */
[----:B------:R-:W-:-:S04]  /*15d30*/  IADD3 R3, P0, R0, R187, RZ ;  /* 0x000000bb00037210 */ /* 0x000fc80007f1e0ff */
[----:B------:R-:W-:Y:S02]  /*15d40*/  LEA.HI.X.SX32 R189, R0, R189, 0x1, P0 ;  /* 0x000000bd00bd7211 */ /* 0x000fe400000f0eff */
[----:B------:R-:W-:-:S04]  /*15d50*/  LEA R0, P0, R3, R155, 0x2 ;  /* 0x0000009b03007211 */ /* 0x000fc800078010ff */
[----:B------:R-:W-:Y:S02]  /*15d60*/  LEA.HI.X R3, R3, R154, R189, 0x2, P0 ;  /* 0x0000009a03037211 */ /* 0x000fe400000f14bd */
[----:B------:R-:W-:-:S04]  /*15d70*/  ISETP.NE.U32.AND P0, PT, R0, RZ, PT ;  /* 0x000000ff0000720c */ /* 0x000fc80003f05070 */
[----:B------:R-:W-:Y:S01]  /*15d80*/  ISETP.NE.AND.EX P0, PT, R3, RZ, PT, P0 ;  /* 0x000000ff0300720c */ /* 0x000fe20003f05300 */
[----:B------:R-:W-:Y:S04]  /*15d90*/  STS.64 [R193], R96 ;  /* 0x00000060c1007388 */ /* 0x000fe80000000a00 */
[----:B------:R-:W-:Y:S04]  /*15da0*/  STS.64 [R193+0x20], R104 ;  /* 0x00002068c1007388 */ /* 0x000fe80000000a00 */
[----:B------:R1:W-:Y:S04]  /*15db0*/  STS.64 [R193+0x40], R16 ;  /* 0x00004010c1007388 */ /* 0x0003e80000000a00 */
[----:B------:R-:W-:Y:S04]  /*15dc0*/  STS.64 [R193+0x60], R120 ;  /* 0x00006078c1007388 */ /* 0x000fe80000000a00 */
[----:B------:R-:W-:Y:S04]  /*15dd0*/  STS.64 [R193+0x2400], R98 ;  /* 0x00240062c1007388 */ /* 0x000fe80000000a00 */
[----:B------:R-:W-:Y:S04]  /*15de0*/  STS.64 [R193+0x2420], R106 ;  /* 0x0024206ac1007388 */ /* 0x000fe80000000a00 */
[----:B------:R2:W-:Y:S04]  /*15df0*/  STS.64 [R193+0x2440], R18 ;  /* 0x00244012c1007388 */ /* 0x0005e80000000a00 */
[----:B------:R-:W-:Y:S01]  /*15e00*/  STS.64 [R193+0x2460], R122 ;  /* 0x0024607ac1007388 */ /* 0x000fe20000000a00 */
[----:B------:R-:W-:Y:S01]  /*15e10*/  BAR.SYNC.DEFER_BLOCKING 0x0 ;  /* 0x0000000000007b1d */ /* 0x000fe20000010000 */
[----:B-1----:R-:W-:Y:S01]  /*15e20*/  LOP3.LUT R17, R2, 0x3c, RZ, 0xe2, !PT ;  /* 0x0000003c02117812 */ /* 0x002fe200078ee2ff */
[----:B------:R-:W-:-:S02]  /*15e30*/  VIADD R2, R134, 0x2 ;  /* 0x0000000286027836 */ /* 0x000fc40000000000 */
[----:B------:R-:W-:Y:S01]  /*15e40*/  VIADD R16, R134, 0x8 ;  /* 0x0000000886107836 */ /* 0x000fe20000000000 */
[----:B------:R-:W-:-:S04]  /*15e50*/  ISETP.LT.AND P0, PT, R17, R192, P0 ;  /* 0x000000c01100720c */ /* 0x000fc80000701270 */
[-C--:B------:R-:W-:Y:S01]  /*15e60*/  ISETP.LT.AND P4, PT, R2, R173.reuse, P0 ;  /* 0x000000ad0200720c */ /* 0x080fe20000781270 */
[C---:B------:R-:W-:Y:S01]  /*15e70*/  VIADD R2, R134.reuse, 0xa ;  /* 0x0000000a86027836 */ /* 0x040fe20000000000 */
[-C--:B------:R-:W-:Y:S02]  /*15e80*/  ISETP.LT.AND P5, PT, R134, R173.reuse, P0 ;  /* 0x000000ad8600720c */ /* 0x080fe400007a1270 */
[----:B------:R-:W-:Y:S02]  /*15e90*/  ISETP.LT.AND P3, PT, R16, R173, P0 ;  /* 0x000000ad1000720c */ /* 0x000fe40000761270 */
[----:B------:R-:W-:Y:S01]  /*15ea0*/  IADD3 R16, P1, R0, R131, RZ ;  /* 0x0000008300107210 */ /* 0x000fe20007f3e0ff */
[----:B------:R-:W-:Y:S01]  /*15eb0*/  VIADD R0, R134, 0x10 ;  /* 0x0000001086007836 */ /* 0x000fe20000000000 */
[----:B------:R-:W-:-:S03]  /*15ec0*/  ISETP.LT.AND P2, PT, R2, R173, P0 ;  /* 0x000000ad0200720c */ /* 0x000fc60000741270 */
[----:B------:R-:W-:Y:S01]  /*15ed0*/  IMAD.X R17, R3, 0x1, R130, P1 ;  /* 0x0000000103117824 */ /* 0x000fe200008e0682 */
[----:B------:R-:W1:Y:S01]  /*15ee0*/  LDS.128 R20, [R186+UR37+0x11a00] ;  /* 0x011a0025ba147984 */ /* 0x000e620008000c00 */
[C---:B------:R-:W-:Y:S01]  /*15ef0*/  @P4 R2UR UR8, R180.reuse ;  /* 0x00000000b40842ca */ /* 0x040fe200000e0000 */
[----:B------:R-:W-:Y:S01]  /*15f00*/  IMAD.WIDE R40, R175, 0x8, R16 ;  /* 0x00000008af287825 */ /* 0x000fe200078e0210 */
[C---:B------:R-:W-:Y:S01]  /*15f10*/  @P5 R2UR UR10, R180.reuse ;  /* 0x00000000b40a52ca */ /* 0x040fe200000e0000 */
[----:B------:R-:W3:Y:S01]  /*15f20*/  LDS.128 R12, [R186+UR37+0x11c40] ;  /* 0x011c4025ba0c7984 */ /* 0x000ee20008000c00 */
[C---:B------:R-:W-:Y:S02]  /*15f30*/  @P5 R2UR UR11, R181.reuse ;  /* 0x00000000b50b52ca */ /* 0x040fe400000e0000 */
[----:B------:R-:W-:Y:S01]  /*15f40*/  @P4 R2UR UR9, R181 ;  /* 0x00000000b50942ca */ /* 0x000fe200000e0000 */
[----:B------:R-:W4:Y:S01]  /*15f50*/  LDS.128 R8, [R186+UR37+0x13e00] ;  /* 0x013e0025ba087984 */ /* 0x000f220008000c00 */
[C---:B------:R-:W-:Y:S01]  /*15f60*/  @P3 R2UR UR6, R180.reuse ;  /* 0x00000000b40632ca */ /* 0x040fe200000e0000 */
[----:B--2---:R-:W-:Y:S01]  /*15f70*/  IMAD.WIDE R18, R175, 0x18, R40 ;  /* 0x00000018af127825 */ /* 0x004fe200078e0228 */
[----:B------:R-:W-:Y:S01]  /*15f80*/  @P3 R2UR UR7, R181 ;  /* 0x00000000b50732ca */ /* 0x000fe200000e0000 */
[----:B------:R-:W2:Y:S01]  /*15f90*/  LDS.128 R4, [R186+UR37+0x14040] ;  /* 0x01404025ba047984 */ /* 0x000ea20008000c00 */
[----:B------:R-:W-:-:S02]  /*15fa0*/  @P2 R2UR UR4, R180 ;  /* 0x00000000b40422ca */ /* 0x000fc400000e0000 */
[----:B------:R-:W-:Y:S01]  /*15fb0*/  @P2 R2UR UR5, R181 ;  /* 0x00000000b50522ca */ /* 0x000fe200000e0000 */
[----:B------:R-:W-:Y:S02]  /*15fc0*/  IMAD.WIDE R2, R175, 0x8, R18 ;  /* 0x00000008af027825 */ /* 0x000fe400078e0212 */
[----:B-1----:R1:W-:Y:S04]  /*15fd0*/  @P5 STG.E.128 desc[UR10][R16.64], R20 ;  /* 0x0000001410005986 */ /* 0x0023e8000c101d0a */
[----:B---3--:R-:W-:Y:S04]  /*15fe0*/  @P4 STG.E.128 desc[UR8][R40.64], R12 ;  /* 0x0000000c28004986 */ /* 0x008fe8000c101d08 */
[----:B----4-:R3:W-:Y:S01]  /*15ff0*/  @P3 STG.E.128 desc[UR6][R18.64], R8 ;  /* 0x0000000812003986 */ /* 0x0107e2000c101d06 */
[----:B------:R-:W-:Y:S01]  /*16000*/  ISETP.LT.AND P3, PT, R0, R173, P0 ;  /* 0x000000ad0000720c */ /* 0x000fe20000761270 */
[----:B------:R-:W-:-:S02]  /*16010*/  VIADD R0, R134, 0x1a ;  /* 0x0000001a86007836 */ /* 0x000fc40000000000 */
[----:B--2---:R2:W-:Y:S01]  /*16020*/  @P2 STG.E.128 desc[UR4][R2.64], R4 ;  /* 0x0000000402002986 */ /* 0x0045e2000c101d04 */
[----:B------:R-:W-:Y:S09]  /*16030*/  BAR.SYNC.DEFER_BLOCKING 0x0 ;  /* 0x0000000000007b1d */ /* 0x000ff20000010000 */
[----:B------:R-:W-:-:S02]  /*16040*/  @P3 R2UR UR8, R180 ;  /* 0x00000000b40832ca */ /* 0x000fc400000e0000 */
[----:B------:R-:W-:Y:S01]  /*16050*/  @P3 R2UR UR9, R181 ;  /* 0x00000000b50932ca */ /* 0x000fe200000e0000 */
[----:B-1----:R-:W-:-:S05]  /*16060*/  VIADD R16, R134, 0x12 ;  /* 0x0000001286107836 */ /* 0x002fca0000000000 */
[----:B------:R-:W-:Y:S01]  /*16070*/  ISETP.LT.AND P2, PT, R16, R173, P0 ;  /* 0x000000ad1000720c */ /* 0x000fe20000741270 */
[----:B------:R-:W-:Y:S01]  /*16080*/  STS.64 [R193], R36 ;  /* 0x00000024c1007388 */ /* 0x000fe20000000a00 */
[----:B---3--:R-:W-:-:S03]  /*16090*/  VIADD R18, R134, 0x18 ;  /* 0x0000001886127836 */ /* 0x008fc60000000000 */
[----:B------:R-:W-:Y:S02]  /*160a0*/  STS.64 [R193+0x20], R32 ;  /* 0x00002020c1007388 */ /* 0x000fe40000000a00 */
[-C--:B------:R-:W-:Y:S01]  /*160b0*/  ISETP.LT.AND P1, PT, R18, R173.reuse, P0 ;  /* 0x000000ad1200720c */ /* 0x080fe20000721270 */
[----:B------:R-:W-:Y:S01]  /*160c0*/  IMAD.WIDE R18, R175, 0x18, R2 ;  /* 0x00000018af127825 */ /* 0x000fe200078e0202 */
[----:B------:R-:W-:Y:S01]  /*160d0*/  STS.64 [R193+0x40], R28 ;  /* 0x0000401cc1007388 */ /* 0x000fe20000000a00 */
[----:B------:R-:W-:-:S03]  /*160e0*/  ISETP.LT.AND P0, PT, R0, R173, P0 ;  /* 0x000000ad0000720c */ /* 0x000fc60000701270 */
[C---:B------:R-:W-:Y:S01]  /*160f0*/  @P2 R2UR UR6, R180.reuse ;  /* 0x00000000b40622ca */ /* 0x040fe200000e0000 */
[----:B------:R-:W-:Y:S01]  /*16100*/  STS.64 [R193+0x60], R24 ;  /* 0x00006018c1007388 */ /* 0x000fe20000000a00 */
[----:B------:R-:W-:Y:S01]  /*16110*/  @P2 R2UR UR7, R181 ;  /* 0x00000000b50722ca */ /* 0x000fe200000e0000 */
[----:B------:R-:W-:Y:S02]  /*16120*/  IMAD.WIDE R16, R175, 0x8, R18 ;  /* 0x00000008af107825 */ /* 0x000fe400078e0212 */
[----:B------:R-:W-:Y:S02]  /*16130*/  STS.64 [R193+0x2400], R38 ;  /* 0x00240026c1007388 */ /* 0x000fe40000000a00 */
[----:B------:R-:W-:Y:S02]  /*16140*/  @P1 R2UR UR4, R180 ;  /* 0x00000000b40412ca */ /* 0x000fe400000e0000 */
[----:B------:R-:W-:Y:S01]  /*16150*/  STS.64 [R193+0x2420], R34 ;  /* 0x00242022c1007388 */ /* 0x000fe20000000a00 */
[----:B------:R-:W-:Y:S01]  /*16160*/  @P1 R2UR UR5, R181 ;  /* 0x00000000b50512ca */ /* 0x000fe200000e0000 */
[----:B--2---:R-:W-:-:S02]  /*16170*/  IMAD.WIDE R2, R175, 0x18, R16 ;  /* 0x00000018af027825 */ /* 0x004fc400078e0210 */
[----:B------:R-:W-:Y:S04]  /*16180*/  STS.64 [R193+0x2440], R30 ;  /* 0x0024401ec1007388 */ /* 0x000fe80000000a00 */
[----:B------:R-:W-:Y:S01]  /*16190*/  STS.64 [R193+0x2460], R26 ;  /* 0x0024601ac1007388 */ /* 0x000fe20000000a00 */
[----:B------:R-:W-:Y:S06]  /*161a0*/  BAR.SYNC.DEFER_BLOCKING 0x0 ;  /* 0x0000000000007b1d */ /* 0x000fec0000010000 */
[----:B------:R-:W1:Y:S04]  /*161b0*/  LDS.128 R12, [R186+UR37+0x11a00] ;  /* 0x011a0025ba0c7984 */ /* 0x000e680008000c00 */
[----:B------:R-:W2:Y:S04]  /*161c0*/  LDS.128 R8, [R186+UR37+0x11c40] ;  /* 0x011c4025ba087984 */ /* 0x000ea80008000c00 */
[----:B------:R-:W3:Y:S04]  /*161d0*/  LDS.128 R4, [R186+UR37+0x13e00] ;  /* 0x013e0025ba047984 */ /* 0x000ee80008000c00 */
[----:B-1----:R1:W-:Y:S04]  /*161e0*/  @P3 STG.E.128 desc[UR8][R18.64], R12 ;  /* 0x0000000c12003986 */ /* 0x0023e8000c101d08 */
[----:B--2---:R1:W-:Y:S04]  /*161f0*/  @P2 STG.E.128 desc[UR6][R16.64], R8 ;  /* 0x0000000810002986 */ /* 0x0043e8000c101d06 */
[----:B---3--:R1:W-:Y:S01]  /*16200*/  @P1 STG.E.128 desc[UR4][R2.64], R4 ;  /* 0x0000000402001986 */ /* 0x0083e2000c101d04 */
[----:B------:R-:W-:Y:S05]  /*16210*/  @!P0 BRA `(.L_x_56) ;  /* 0x0000000400008947 */ /* 0x000fea0003800000 */
[----:B-1----:R-:W1:Y:S01]  /*16220*/  LDS.128 R4, [R186+UR37+0x14040] ;  /* 0x01404025ba047984 */ /* 0x002e620008000c00 */
[----:B------:R-:W-:Y:S01]  /*16230*/  R2UR UR4, R180 ;  /* 0x00000000b40472ca */ /* 0x000fe200000e0000 */
[----:B------:R-:W-:Y:S01]  /*16240*/  IMAD.WIDE R2, R175, 0x8, R2 ;  /* 0x00000008af027825 */ /* 0x000fe200078e0202 */
[----:B------:R-:W-:-:S13]  /*16250*/  R2UR UR5, R181 ;  /* 0x00000000b50572ca */ /* 0x000fda00000e0000 */
[----:B-1----:R2:W-:Y:S01]  /*16260*/  STG.E.128 desc[UR4][R2.64], R4 ;  /* 0x0000000402007986 */ /* 0x0025e2000c101d04 */
[----:B------:R-:W-:Y:S05]  /*16270*/  BRA `(.L_x_56) ;  /* 0x0000000000e87947 */ /* 0x000fea0003800000 */
.L_x_55:
[----:B------:R-:W-:Y:S01]  /*16280*/  IMAD.MOV.U32 R2, RZ, RZ, R170 ;  /* 0x000000ffff027224 */ /* 0x000fe200078e00aa */
[----:B------:R-:W-:Y:S01]  /*16290*/  PRMT R0, R139, 0x9910, RZ ;  /* 0x000099108b007816 */ /* 0x000fe200000000ff */
[----:B------:R-:W-:Y:S01]  /*162a0*/  IMAD.MOV.U32 R3, RZ, RZ, R169 ;  /* 0x000000ffff037224 */ /* 0x000fe200078e00a9 */
[----:B------:R-:W-:Y:S01]  /*162b0*/  R2UR UR18, R180 ;  /* 0x00000000b41272ca */ /* 0x000fe200000e0000 */
[----:B------:R-:W-:Y:S01]  /*162c0*/  IMAD R190, R190, 0x8010, RZ ;  /* 0x00008010bebe7824 */ /* 0x000fe200078e02ff */
[----:B------:R-:W-:Y:S01]  /*162d0*/  R2UR UR19, R181 ;  /* 0x00000000b51372ca */ /* 0x000fe200000e0000 */
[----:B------:R-:W-:Y:S01]  /*162e0*/  IMAD.WIDE.U32 R4, R191, 0x8010, R2 ;  /* 0x00008010bf047825 */ /* 0x000fe200078e0002 */
[----:B------:R-:W-:Y:S02]  /*162f0*/  R2UR UR16, R180 ;  /* 0x00000000b41072ca */ /* 0x000fe400000e0000 */
[----:B------:R-:W-:Y:S01]  /*16300*/  R2UR UR17, R181 ;  /* 0x00000000b51172ca */ /* 0x000fe200000e0000 */
[----:B------:R-:W-:Y:S01]  /*16310*/  IMAD.IADD R3, R190, 0x1, R5 ;  /* 0x00000001be037824 */ /* 0x000fe200078e0205 */
[----:B------:R-:W-:-:S02]  /*16320*/  LEA R6, P0, R184, R4, 0x2 ;  /* 0x00000004b8067211 */ /* 0x000fc400078010ff */
[C---:B------:R-:W-:Y:S02]  /*16330*/  R2UR UR14, R180.reuse ;  /* 0x00000000b40e72ca */ /* 0x040fe400000e0000 */
[C---:B------:R-:W-:Y:S01]  /*16340*/  R2UR UR15, R181.reuse ;  /* 0x00000000b50f72ca */ /* 0x040fe200000e0000 */
[----:B------:R-:W-:Y:S01]  /*16350*/  IMAD.X R7, RZ, RZ, R3, P0 ;  /* 0x000000ffff077224 */ /* 0x000fe200000e0603 */
[C---:B------:R-:W-:Y:S02]  /*16360*/  R2UR UR12, R180.reuse ;  /* 0x00000000b40c72ca */ /* 0x040fe400000e0000 */
[C---:B------:R-:W-:Y:S02]  /*16370*/  R2UR UR13, R181.reuse ;  /* 0x00000000b50d72ca */ /* 0x040fe400000e0000 */
[----:B------:R-:W-:Y:S01]  /*16380*/  R2UR UR10, R180 ;  /* 0x00000000b40a72ca */ /* 0x000fe200000e0000 */
[----:B------:R3:W-:Y:S01]  /*16390*/  STG.E.128 desc[UR18][R6.64+0x10], R96 ;  /* 0x0000106006007986 */ /* 0x0007e2000c101d12 */
[----:B------:R-:W-:-:S02]  /*163a0*/  R2UR UR11, R181 ;  /* 0x00000000b50b72ca */ /* 0x000fc400000e0000 */
[C---:B------:R-:W-:Y:S01]  /*163b0*/  R2UR UR8, R180.reuse ;  /* 0x00000000b40872ca */ /* 0x040fe200000e0000 */
[----:B------:R3:W-:Y:S01]  /*163c0*/  STG.E.128 desc[UR16][R6.64+0x1010], R36 ;  /* 0x0010102406007986 */ /* 0x0007e2000c101d10 */
[C---:B------:R-:W-:Y:S02]  /*163d0*/  R2UR UR9, R181.reuse ;  /* 0x00000000b50972ca */ /* 0x040fe400000e0000 */
[C---:B------:R-:W-:Y:S01]  /*163e0*/  R2UR UR6, R180.reuse ;  /* 0x00000000b40672ca */ /* 0x040fe200000e0000 */
[----:B------:R3:W-:Y:S01]  /*163f0*/  STG.E.128 desc[UR14][R6.64+0x2010], R104 ;  /* 0x0020106806007986 */ /* 0x0007e2000c101d0e */
[C---:B------:R-:W-:Y:S02]  /*16400*/  R2UR UR7, R181.reuse ;  /* 0x00000000b50772ca */ /* 0x040fe400000e0000 */
[----:B------:R-:W-:Y:S01]  /*16410*/  R2UR UR4, R180 ;  /* 0x00000000b40472ca */ /* 0x000fe200000e0000 */
[----:B------:R3:W-:Y:S01]  /*16420*/  STG.E.128 desc[UR12][R6.64+0x3010], R32 ;  /* 0x0030102006007986 */ /* 0x0007e2000c101d0c */
[----:B------:R-:W-:-:S02]  /*16430*/  R2UR UR5, R181 ;  /* 0x00000000b50572ca */ /* 0x000fc400000e0000 */
[----:B------:R-:W-:Y:S01]  /*16440*/  ISETP.GE.AND P0, PT, R0, 0x2, PT ;  /* 0x000000020000780c */ /* 0x000fe20003f06270 */
[----:B------:R3:W-:Y:S04]  /*16450*/  STG.E.128 desc[UR10][R6.64+0x4010], R16 ;  /* 0x0040101006007986 */ /* 0x0007e8000c101d0a */
[----:B------:R3:W-:Y:S04]  /*16460*/  STG.E.128 desc[UR8][R6.64+0x5010], R28 ;  /* 0x0050101c06007986 */ /* 0x0007e8000c101d08 */
[----:B------:R3:W-:Y:S04]  /*16470*/  STG.E.128 desc[UR6][R6.64+0x6010], R120 ;  /* 0x0060107806007986 */ /* 0x0007e8000c101d06 */
[----:B------:R3:W-:Y:S01]  /*16480*/  STG.E.128 desc[UR4][R6.64+0x7010], R24 ;  /* 0x0070101806007986 */ /* 0x0007e2000c101d04 */
[----:B------:R-:W-:Y:S05]  /*16490*/  @!P0 BRA `(.L_x_56) ;  /* 0x0000000000608947 */ /* 0x000fea0003800000 */
        /* <DEDUP_REMOVED lines=9> */
[----:B------:R-:W-:Y:S01]  /*16530*/  ISETP.NE.AND P0, PT, R128, RZ, PT ;  /* 0x000000ff8000720c */ /* 0x000fe20003f05270 */
[----:B------:R-:W-:-:S12]  /*16540*/  WARPSYNC.ALL ;  /* 0x0000000000007948 */ /* 0x000fd80003800000 */
[----:B------:R-:W-:Y:S01]  /*16550*/  @!P0 R2UR UR4, R180 ;  /* 0x00000000b40482ca */ /* 0x000fe200000e0000 */
[----:B------:R-:W-:Y:S01]  /*16560*/  @!P0 IMAD.MOV.U32 R2, RZ, RZ, R4 ;  /* 0x000000ffff028224 */ /* 0x000fe200078e0004 */
[----:B------:R-:W-:Y:S01]  /*16570*/  @!P0 R2UR UR5, R181 ;  /* 0x00000000b50582ca */ /* 0x000fe200000e0000 */
[----:B------:R-:W-:Y:S06]  /*16580*/  BAR.SYNC.DEFER_BLOCKING 0x0 ;  /* 0x0000000000007b1d */ /* 0x000fec0000010000 */
[----:B------:R-:W-:Y:S01]  /*16590*/  @!PT LDS RZ, [RZ] ;  /* 0x00000000fffff984 */ /* 0x000fe20000000800 */
[----:B------:R-:W-:Y:S01]  /*165a0*/  @!PT LDS RZ, [RZ] ;  /* 0x00000000fffff984 */ /* 0x000fe20000000800 */
[----:B------:R-:W-:Y:S01]  /*165b0*/  @!PT LDS RZ, [RZ] ;  /* 0x00000000fffff984 */ /* 0x000fe20000000800 */
[----:B------:R-:W-:Y:S01]  /*165c0*/  @!PT LDS RZ, [RZ] ;  /* 0x00000000fffff984 */ /* 0x000fe20000000800 */
[----:B------:R1:W-:Y:S06]  /*165d0*/  @!P0 MEMBAR.ALL.CTA ;  /* 0x0000000000008992 */ /* 0x0003ec0000008000 */
[----:B-1----:R-:W-:Y:S06]  /*165e0*/  @!P0 MEMBAR.ALL.GPU ;  /* 0x0000000000008992 */ /* 0x002fec000000a000 */
[----:B------:R-:W-:-:S00]  /*165f0*/  @!P0 ERRBAR ;  /* 0x00000000000089ab */ /* 0x000fc00000000000 */
[----:B------:R-:W-:Y:S06]  /*16600*/  @!P0 CGAERRBAR ;  /* 0x00000000000085ab */ /* 0x000fec0000000000 */
[----:B------:R4:W-:Y:S02]  /*16610*/  @!P0 STG.E.STRONG.GPU desc[UR4][R2.64], RZ ;  /* 0x000000ff02008986 */ /* 0x0009e4000c10f904 */
.L_x_56:
[----:B------:R-:W-:Y:S05]  /*16620*/  BSYNC B0 ;  /* 0x0000000000007941 */ /* 0x000fea0003800000 */
.L_x_54:
[----:B------:R-:W-:-:S04]  /*16630*/  IADD3 R187, R187, 0x40, RZ ;  /* 0x00000040bbbb7810 */ /* 0x000fc80007ffe0ff */
[----:B------:R-:W-:-:S13]  /*16640*/  ISETP.GT.AND P0, PT, R172, R187, PT ;  /* 0x000000bbac00720c */ /* 0x000fda0003f04270 */
[----:B------:R-:W-:Y:S05]  /*16650*/  @!P0 BRA `(.L_x_39) ;  /* 0x0000000000048947 */ /* 0x000fea0003800000 */
[----:B------:R-:W-:Y:S05]  /*16660*/  BRA `(.L_x_57) ;  /* 0xffffffc000307947 */ /* 0x000fea000383ffff */
.L_x_39:
[----:B------:R-:W5:Y:S01]  /*16670*/  LDC R224, c[0x0][0x2b4] ;  /* 0x0000ad00ffe07b82 */ /* 0x000f620000000800 */
[----:B-12-4-:R-:W-:Y:S01]  /*16680*/  SHF.R.S32.HI R2, RZ, 0x1f, R173 ;  /* 0x0000001fff027819 */ /* 0x016fe200000114ad */
[----:B------:R-:W-:Y:S01]  /*16690*/  VIADD R0, R173, 0xffffffff ;  /* 0xffffffffad007836 */ /* 0x000fe20000000000 */
[----:B------:R-:W-:Y:S01]  /*166a0*/  UMOV UR4, 0xffffffff ;  /* 0xffffffff00047882 */ /* 0x000fe20000000000 */
[----:B------:R-:W-:Y:S02]  /*166b0*/  SHF.R.U32.HI R13, RZ, 0x5, R128 ;  /* 0x00000005ff0d7819 */ /* 0x000fe40000011680 */
[----:B------:R-:W-:Y:S02]  /*166c0*/  LEA.HI R2, R2, R173, RZ, 0x5 ;  /* 0x000000ad02027211 */ /* 0x000fe400078f28ff */
[----:B---3--:R-:W1:Y:S01]  /*166d0*/  LDC R6, c[0x0][0x2b4] ;  /* 0x0000ad00ff067b82 */ /* 0x008e620000000800 */
[----:B------:R-:W-:Y:S02]  /*166e0*/  ISETP.GT.U32.AND P4, PT, R0, 0x1f, PT ;  /* 0x0000001f0000780c */ /* 0x000fe40003f84070 */
[----:B------:R-:W-:-:S05]  /*166f0*/  LOP3.LUT R2, R2, 0xffffffe0, RZ, 0xc0, !PT ;  /* 0xffffffe002027812 */ /* 0x000fca00078ec0ff */
[----:B------:R-:W-:-:S05]  /*16700*/  IMAD.IADD R2, R173, 0x1, -R2 ;  /* 0x00000001ad027824 */ /* 0x000fca00078e0a02 */
[----:B------:R-:W-:Y:S01]  /*16710*/  ISETP.NE.AND P0, PT, R2, RZ, PT ;  /* 0x000000ff0200720c */ /* 0x000fe20003f05270 */
[----:B-----5:R-:W-:-:S03]  /*16720*/  IMAD R4, R141, R224, RZ ;  /* 0x000000e08d047224 */ /* 0x020fc600078e02ff */
[----:B------:R-:W-:Y:S02]  /*16730*/  SEL R2, R2, 0x20, P0 ;  /* 0x0000002002027807 */ /* 0x000fe40000000000 */
[----:B------:R-:W-:Y:S02]  /*16740*/  SHF.R.S32.HI R0, RZ, 0x1f, R4 ;  /* 0x0000001fff007819 */ /* 0x000fe40000011404 */
[----:B------:R-:W-:Y:S02]  /*16750*/  VIMNMX R5, R173, R2, PT ;  /* 0x00000002ad057248 */ /* 0x000fe40003fe0100 */
[----:B-1----:R-:W-:Y:S01]  /*16760*/  SHF.R.S32.HI R6, RZ, 0x1f, R6 ;  /* 0x0000001fff067819 */ /* 0x002fe20000011406 */
[----:B------:R-:W-:Y:S06]  /*16770*/  BRA.DIV UR4, `(.L_x_58) ;  /* 0x0000008204a87947 */ /* 0x000fec000b800000 */
[----:B------:R1:W2:Y:S02]  /*16780*/  SHFL.IDX PT, R14, R13, RZ, 0x1f ;  /* 0x00001fff0d0e7589 */ /* 0x0002a400000e0000 */
.L_x_149:
[----:B--2---:R-:W-:Y:S01]  /*16790*/  IMAD.SHL.U32 R175, R14, 0x20, RZ ;  /* 0x000000200eaf7824 */ /* 0x004fe200078e00ff */
[----:B------:R-:W-:Y:S01]  /*167a0*/  LOP3.LUT R186, R128, 0x1f, RZ, 0xc0, !PT ;  /* 0x0000001f80ba7812 */ /* 0x000fe200078ec0ff */
[----:B------:R-:W-:Y:S01]  /*167b0*/  VIADD R2, R173, 0x3e ;  /* 0x0000003ead027836 */ /* 0x000fe20000000000 */
[C---:B------:R-:W-:Y:S01]  /*167c0*/  LOP3.LUT R3, R14.reuse, 0xf8, RZ, 0xc0, !PT ;  /* 0x000000f80e037812 */ /* 0x040fe200078ec0ff */
[C---:B------:R-:W-:Y:S01]  /*167d0*/  IMAD.SHL.U32 R9, R14.reuse, 0x200, RZ ;  /* 0x000002000e097824 */ /* 0x040fe200078e00ff */
[----:B------:R-:W-:Y:S01]  /*167e0*/  LOP3.LUT R175, R175, 0x1fe0, R186, 0xe2, !PT ;  /* 0x00001fe0afaf7812 */ /* 0x000fe200078ee2ba */
[----:B------:R-:W-:Y:S01]  /*167f0*/  VIADD R10, R173, 0x1f ;  /* 0x0000001fad0a7836 */ /* 0x000fe20000000000 */
[----:B------:R-:W-:Y:S01]  /*16800*/  LOP3.LUT R102, R14, 0x1, RZ, 0xc0, !PT ;  /* 0x000000010e667812 */ /* 0x000fe200078ec0ff */
[----:B------:R-:W-:Y:S05]  /*16810*/  WARPSYNC.ALL ;  /* 0x0000000000007948 */ /* 0x000fea0003800000 */
[----:B------:R-:W-:Y:S01]  /*16820*/  IMAD.SHL.U32 R12, R175, 0x4, RZ ;  /* 0x00000004af0c7824 */ /* 0x000fe200078e00ff */
[----:B------:R-:W-:Y:S01]  /*16830*/  SHF.R.U32.HI R7, RZ, 0x5, R175 ;  /* 0x00000005ff077819 */ /* 0x000fe200000116af */
[----:B------:R-:W-:Y:S01]  /*16840*/  IMAD R102, R102, 0x110, R3 ;  /* 0x0000011066667824 */ /* 0x000fe200078e0203 */
[----:B------:R-:W-:Y:S01]  /*16850*/  ISETP.GE.U32.AND P6, PT, R2, 0x3f, PT ;  /* 0x0000003f0200780c */ /* 0x000fe20003fc6070 */
[----:B------:R-:W-:Y:S01]  /*16860*/  IMAD.SHL.U32 R2, R14, 0x10, RZ ;  /* 0x000000100e027824 */ /* 0x000fe200078e00ff */
[----:B------:R-:W-:Y:S01]  /*16870*/  LOP3.LUT R12, R12, 0x1c, RZ, 0xc0, !PT ;  /* 0x0000001c0c0c7812 */ /* 0x000fe200078ec0ff */
[----:B------:R-:W-:Y:S01]  /*16880*/  IMAD.SHL.U32 R7, R7, 0x4, RZ ;  /* 0x0000000407077824 */ /* 0x000fe200078e00ff */
[----:B------:R-:W-:Y:S01]  /*16890*/  LOP3.LUT R9, R9, 0x1f000, RZ, 0xc0, !PT ;  /* 0x0001f00009097812 */ /* 0x000fe200078ec0ff */
[----:B------:R-:W-:Y:S01]  /*168a0*/  BAR.SYNC.DEFER_BLOCKING 0x0 ;  /* 0x0000000000007b1d */ /* 0x000fe20000010000 */
[----:B-1----:R-:W-:Y:S01]  /*168b0*/  LOP3.LUT R13, R12, 0x20, RZ, 0xfc, !PT ;  /* 0x000000200c0d7812 */ /* 0x002fe200078efcff */
[----:B------:R-:W-:Y:S01]  /*168c0*/  IMAD.MOV.U32 R218, RZ, RZ, RZ ;  /* 0x000000ffffda7224 */ /* 0x000fe200078e00ff */
[----:B------:R-:W-:-:S02]  /*168d0*/  LOP3.LUT R8, R175, 0x18, RZ, 0xc0, !PT ;  /* 0x00000018af087812 */ /* 0x000fc400078ec0ff */
[----:B------:R-:W-:Y:S02]  /*168e0*/  CS2R R216, SRZ ;  /* 0x0000000000d87805 */ /* 0x000fe4000001ff00 */
[----:B------:R-:W-:Y:S02]  /*168f0*/  SHF.R.S32.HI R3, RZ, 0x1f, R10 ;  /* 0x0000001fff037819 */ /* 0x000fe4000001140a */
[----:B------:R-:W-:Y:S02]  /*16900*/  CS2R R214, SRZ ;  /* 0x0000000000d67805 */ /* 0x000fe4000001ff00 */
[----:B------:R-:W-:Y:S02]  /*16910*/  LOP3.LUT R2, R9, 0x60, R2, 0xf8, !PT ;  /* 0x0000006009027812 */ /* 0x000fe400078ef802 */
[----:B------:R-:W-:Y:S02]  /*16920*/  CS2R R212, SRZ ;  /* 0x0000000000d47805 */ /* 0x000fe4000001ff00 */
[----:B------:R-:W-:-:S02]  /*16930*/  ISETP.GE.AND P1, PT, R12, R172, PT ;  /* 0x000000ac0c00720c */ /* 0x000fc40003f26270 */
[----:B------:R-:W-:Y:S02]  /*16940*/  CS2R R210, SRZ ;  /* 0x0000000000d27805 */ /* 0x000fe4000001ff00 */
[----:B------:R-:W-:Y:S02]  /*16950*/  ISETP.GE.AND P0, PT, R13, R172, PT ;  /* 0x000000ac0d00720c */ /* 0x000fe40003f06270 */
[----:B------:R-:W-:Y:S02]  /*16960*/  CS2R R208, SRZ ;  /* 0x0000000000d07805 */ /* 0x000fe4000001ff00 */
[C---:B------:R-:W-:Y:S02]  /*16970*/  LOP3.LUT R11, R12.reuse, 0x40, RZ, 0xfc, !PT ;  /* 0x000000400c0b7812 */ /* 0x040fe400078efcff */
[----:B------:R-:W-:Y:S02]  /*16980*/  CS2R R206, SRZ ;  /* 0x0000000000ce7805 */ /* 0x000fe4000001ff00 */
[----:B------:R-:W-:-:S02]  /*16990*/  LOP3.LUT R9, R12, 0x60, RZ, 0xfc, !PT ;  /* 0x000000600c097812 */ /* 0x000fc400078efcff */
[----:B------:R-:W-:Y:S02]  /*169a0*/  CS2R R204, SRZ ;  /* 0x0000000000cc7805 */ /* 0x000fe4000001ff00 */
[----:B------:R-:W-:Y:S02]  /*169b0*/  LEA.HI R7, R8, R7, RZ, 0x1d ;  /* 0x0000000708077211 */ /* 0x000fe400078fe8ff */
[----:B------:R-:W-:Y:S02]  /*169c0*/  CS2R R202, SRZ ;  /* 0x0000000000ca7805 */ /* 0x000fe4000001ff00 */
[----:B------:R-:W-:Y:S02]  /*169d0*/  LEA.HI R3, R3, R10, RZ, 0x5 ;  /* 0x0000000a03037211 */ /* 0x000fe400078f28ff */
[----:B------:R-:W-:Y:S02]  /*169e0*/  CS2R R200, SRZ ;  /* 0x0000000000c87805 */ /* 0x000fe4000001ff00 */
[----:B------:R-:W-:-:S02]  /*169f0*/  SEL R15, RZ, 0x1, P1 ;  /* 0x00000001ff0f7807 */ /* 0x000fc40000800000 */
[----:B------:R-:W-:Y:S02]  /*16a00*/  CS2R R198, SRZ ;  /* 0x0000000000c67805 */ /* 0x000fe4000001ff00 */
[----:B------:R-:W-:Y:S02]  /*16a10*/  SEL R10, RZ, 0xffffffff, P0 ;  /* 0xffffffffff0a7807 */ /* 0x000fe40000000000 */
[----:B------:R-:W-:Y:S02]  /*16a20*/  CS2R R196, SRZ ;  /* 0x0000000000c47805 */ /* 0x000fe4000001ff00 */
[-C--:B------:R-:W-:Y:S02]  /*16a30*/  ISETP.GE.AND P2, PT, R11, R172.reuse, PT ;  /* 0x000000ac0b00720c */ /* 0x080fe40003f46270 */
[----:B------:R-:W-:Y:S02]  /*16a40*/  CS2R R194, SRZ ;  /* 0x0000000000c27805 */ /* 0x000fe4000001ff00 */
[----:B------:R-:W-:Y:S01]  /*16a50*/  ISETP.GE.AND P1, PT, R9, R172, PT ;  /* 0x000000ac0900720c */ /* 0x000fe20003f26270 */
[----:B------:R-:W-:Y:S01]  /*16a60*/  IMAD.SHL.U32 R10, R10, 0x2, RZ ;  /* 0x000000020a0a7824 */ /* 0x000fe200078e00ff */
[----:B------:R-:W-:-:S02]  /*16a70*/  ISETP.GE.AND P0, PT, R7, R5, PT ;  /* 0x000000050700720c */ /* 0x000fc40003f06270 */
[----:B------:R-:W-:Y:S02]  /*16a80*/  CS2R R192, SRZ ;  /* 0x0000000000c07805 */ /* 0x000fe4000001ff00 */
[----:B------:R-:W-:Y:S02]  /*16a90*/  SEL R8, RZ, 0x4, P2 ;  /* 0x00000004ff087807 */ /* 0x000fe40001000000 */
[----:B------:R-:W-:Y:S02]  /*16aa0*/  CS2R R190, SRZ ;  /* 0x0000000000be7805 */ /* 0x000fe4000001ff00 */
[----:B------:R-:W-:Y:S02]  /*16ab0*/  SEL R5, RZ, 0x8, P1 ;  /* 0x00000008ff057807 */ /* 0x000fe40000800000 */
[----:B------:R-:W-:Y:S02]  /*16ac0*/  CS2R R188, SRZ ;  /* 0x0000000000bc7805 */ /* 0x000fe4000001ff00 */
[-C--:B------:R-:W-:Y:S01]  /*16ad0*/  ISETP.LT.AND P1, PT, R13, R172.reuse, !P0 ;  /* 0x000000ac0d00720c */ /* 0x080fe20004721270 */
[----:B------:R-:W-:Y:S01]  /*16ae0*/  IMAD.MOV.U32 R13, RZ, RZ, RZ ;  /* 0x000000ffff0d7224 */ /* 0x000fe200078e00ff */
[-C--:B------:R-:W-:Y:S01]  /*16af0*/  ISETP.LT.AND P2, PT, R11, R172.reuse, !P0 ;  /* 0x000000ac0b00720c */ /* 0x080fe20004741270 */
[----:B------:R-:W-:Y:S01]  /*16b00*/  IMAD R11, R6, R7, RZ ;  /* 0x00000007060b7224 */ /* 0x000fe200078e02ff */
[----:B------:R-:W-:Y:S01]  /*16b10*/  ISETP.LT.AND P3, PT, R9, R172, !P0 ;  /* 0x000000ac0900720c */ /* 0x000fe20004761270 */
[----:B------:R-:W-:Y:S01]  /*16b20*/  IMAD.WIDE.U32 R16, R7, R224, R12 ;  /* 0x000000e007107225 */ /* 0x000fe200078e000c */
[----:B------:R-:W-:-:S02]  /*16b30*/  ISETP.LT.AND P0, PT, R12, R172, !P0 ;  /* 0x000000ac0c00720c */ /* 0x000fc40004701270 */
[----:B------:R-:W-:Y:S02]  /*16b40*/  CS2R R36, SRZ ;  /* 0x0000000000247805 */ /* 0x000fe4000001ff00 */
[----:B------:R-:W-:Y:S01]  /*16b50*/  LEA.HI.SX32 R9, R3, 0xffffffff, 0x1b ;  /* 0xffffffff03097811 */ /* 0x000fe200078fdaff */
[----:B------:R-:W-:Y:S01]  /*16b60*/  IMAD.SHL.U32 R13, R7, 0x2, RZ ;  /* 0x00000002070d7824 */ /* 0x000fe200078e00ff */
[----:B------:R-:W-:Y:S01]  /*16b70*/  SEL R184, RZ, 0x1, !P0 ;  /* 0x00000001ffb87807 */ /* 0x000fe20004000000 */
[----:B------:R-:W-:Y:S01]  /*16b80*/  IMAD.MOV.U32 R187, RZ, RZ, RZ ;  /* 0x000000ffffbb7224 */ /* 0x000fe200078e00ff */
[----:B------:R-:W-:Y:S02]  /*16b90*/  LOP3.LUT R10, R10, 0x2, R15, 0xe2, !PT ;  /* 0x000000020a0a7812 */ /* 0x000fe400078ee20f */
[----:B------:R-:W-:Y:S02]  /*16ba0*/  CS2R R38, SRZ ;  /* 0x0000000000267805 */ /* 0x000fe4000001ff00 */
[----:B------:R-:W-:-:S02]  /*16bb0*/  P2R R184, PR, R184, 0xf ;  /* 0x0000000fb8b87803 */ /* 0x000fc40000000000 */
[----:B------:R-:W-:Y:S02]  /*16bc0*/  CS2R R32, SRZ ;  /* 0x0000000000207805 */ /* 0x000fe4000001ff00 */
[----:B------:R-:W-:Y:S02]  /*16bd0*/  ISETP.NE.AND P2, PT, R9, 0x1, PT ;  /* 0x000000010900780c */ /* 0x000fe40003f45270 */
[----:B------:R-:W-:Y:S02]  /*16be0*/  CS2R R34, SRZ ;  /* 0x0000000000227805 */ /* 0x000fe4000001ff00 */
[----:B------:R-:W-:Y:S01]  /*16bf0*/  LOP3.LUT R5, R5, R8, R10, 0xfe, !PT ;  /* 0x0000000805057212 */ /* 0x000fe200078efe0a */
[----:B------:R-:W-:Y:S01]  /*16c00*/  @!P4 IMAD.MOV.U32 R5, RZ, RZ, R184 ;  /* 0x000000ffff05c224 */ /* 0x000fe200078e00b8 */
[----:B------:R-:W-:Y:S02]  /*16c10*/  IADD3 R6, P1, R4, R16, RZ ;  /* 0x0000001004067210 */ /* 0x000fe40007f3e0ff */
[----:B------:R-:W-:-:S02]  /*16c20*/  CS2R R18, SRZ ;  /* 0x0000000000127805 */ /* 0x000fc4000001ff00 */
[----:B------:R-:W-:Y:S02]  /*16c30*/  LOP3.LUT R8, R175, 0x7, RZ, 0xc0, !PT ;  /* 0x00000007af087812 */ /* 0x000fe400078ec0ff */
[----:B------:R-:W-:Y:S02]  /*16c40*/  CS2R R28, SRZ ;  /* 0x00000000001c7805 */ /* 0x000fe4000001ff00 */
[----:B------:R-:W-:Y:S01]  /*16c50*/  ISETP.NE.AND P0, PT, R9, RZ, PT ;  /* 0x000000ff0900720c */ /* 0x000fe20003f05270 */
[C---:B------:R-:W-:Y:S01]  /*16c60*/  IMAD.SHL.U32 R9, R7.reuse, 0x20, RZ ;  /* 0x0000002007097824 */ /* 0x040fe200078e00ff */
[----:B------:R-:W-:Y:S01]  /*16c70*/  IADD3.X R11, R0, R17, R11, P1, !PT ;  /* 0x00000011000b7210 */ /* 0x000fe20000ffe40b */
[----:B------:R-:W-:Y:S01]  /*16c80*/  IMAD.SHL.U32 R7, R7, 0x80, RZ ;  /* 0x0000008007077824 */ /* 0x000fe200078e00ff */
[----:B------:R-:W-:Y:S02]  /*16c90*/  LEA R4, P1, R6, R165, 0x2 ;  /* 0x000000a506047211 */ /* 0x000fe400078210ff */
[----:B------:R-:W-:-:S02]  /*16ca0*/  CS2R R16, SRZ ;  /* 0x0000000000107805 */ /* 0x000fc4000001ff00 */
[----:B------:R-:W-:Y:S02]  /*16cb0*/  LOP3.LUT R8, R8, 0x6, R13, 0x78, !PT ;  /* 0x0000000608087812 */ /* 0x000fe400078e780d */
[----:B------:R-:W-:Y:S02]  /*16cc0*/  CS2R R30, SRZ ;  /* 0x00000000001e7805 */ /* 0x000fe4000001ff00 */
[----:B------:R-:W-:Y:S02]  /*16cd0*/  SEL R222, R5, RZ, P6 ;  /* 0x000000ff05de7207 */ /* 0x000fe40003000000 */
[----:B------:R-:W-:Y:S02]  /*16ce0*/  CS2R R20, SRZ ;  /* 0x0000000000147805 */ /* 0x000fe4000001ff00 */
[----:B------:R-:W-:Y:S02]  /*16cf0*/  LEA.HI.X R5, R6, R164, R11, 0x2, P1 ;  /* 0x000000a406057211 */ /* 0x000fe400008f140b */
[----:B------:R-:W-:-:S02]  /*16d00*/  CS2R R22, SRZ ;  /* 0x0000000000167805 */ /* 0x000fc4000001ff00 */
[----:B------:R-:W-:Y:S01]  /*16d10*/  LOP3.LUT R8, R8, 0xfffff80, R9, 0xf8, !PT ;  /* 0x0fffff8008087812 */ /* 0x000fe200078ef809 */
[C---:B------:R-:W-:Y:S01]  /*16d20*/  IMAD.SHL.U32 R9, R222.reuse, 0x10, RZ ;  /* 0x00000010de097824 */ /* 0x040fe200078e00ff */
[----:B------:R-:W-:Y:S01]  /*16d30*/  LOP3.LUT R11, R7, 0x180, RZ, 0xc0, !PT ;  /* 0x00000180070b7812 */ /* 0x000fe200078ec0ff */
[----:B------:R-:W-:Y:S01]  /*16d40*/  IMAD.SHL.U32 R7, R222, 0x8, RZ ;  /* 0x00000008de077824 */ /* 0x000fe200078e00ff */
[----:B------:R-:W-:Y:S01]  /*16d50*/  R2UR UR6, R180 ;  /* 0x00000000b40672ca */ /* 0x000fe200000e0000 */
[C---:B------:R-:W-:Y:S01]  /*16d60*/  IMAD.SHL.U32 R6, R222.reuse, 0x4, RZ ;  /* 0x00000004de067824 */ /* 0x040fe200078e00ff */
[----:B------:R-:W-:Y:S01]  /*16d70*/  R2UR UR7, R181 ;  /* 0x00000000b50772ca */ /* 0x000fe200000e0000 */
[----:B------:R-:W-:Y:S01]  /*16d80*/  IMAD.SHL.U32 R0, R222, 0x2, RZ ;  /* 0x00000002de007824 */ /* 0x000fe200078e00ff */
[----:B------:R-:W-:Y:S01]  /*16d90*/  LOP3.LUT P1, RZ, R7, 0x10, RZ, 0xc0, !PT ;  /* 0x0000001007ff7812 */ /* 0x000fe2000782c0ff */
[----:B------:R-:W-:Y:S01]  /*16da0*/  @!P2 IMAD.MOV.U32 R222, RZ, RZ, R184 ;  /* 0x000000ffffdea224 */ /* 0x000fe200078e00b8 */
[----:B------:R-:W-:Y:S01]  /*16db0*/  LOP3.LUT P2, RZ, R9, 0x10, RZ, 0xc0, !PT ;  /* 0x0000001009ff7812 */ /* 0x000fe2000784c0ff */
[----:B------:R-:W-:Y:S01]  /*16dc0*/  IMAD R8, R8, 0x4, R11 ;  /* 0x0000000408087824 */ /* 0x000fe200078e020b */
[----:B------:R-:W-:-:S02]  /*16dd0*/  R2UR UR4, R180 ;  /* 0x00000000b40472ca */ /* 0x000fc400000e0000 */
[----:B------:R-:W-:Y:S02]  /*16de0*/  CS2R R10, SRZ ;  /* 0x00000000000a7805 */ /* 0x000fe4000001ff00 */
[----:B------:R-:W-:Y:S02]  /*16df0*/  SEL R222, R222, RZ, P0 ;  /* 0x000000ffdede7207 */ /* 0x000fe40000000000 */
[----:B------:R-:W-:Y:S02]  /*16e00*/  CS2R R24, SRZ ;  /* 0x0000000000187805 */ /* 0x000fe4000001ff00 */
[----:B------:R-:W-:Y:S02]  /*16e10*/  R2UR UR5, R181 ;  /* 0x00000000b50572ca */ /* 0x000fe400000e0000 */
[----:B------:R-:W-:Y:S02]  /*16e20*/  CS2R R26, SRZ ;  /* 0x00000000001a7805 */ /* 0x000fe4000001ff00 */
[----:B------:R-:W-:Y:S01]  /*16e30*/  LOP3.LUT R185, R128, 0x3, RZ, 0xc0, !PT ;  /* 0x0000000380b97812 */ /* 0x000fe200078ec0ff */
[C---:B------:R-:W-:Y:S01]  /*16e40*/  IMAD.SHL.U32 R9, R222.reuse, 0x10, RZ ;  /* 0x00000010de097824 */ /* 0x040fe200078e00ff */
[----:B------:R-:W-:Y:S01]  /*16e50*/  ISETP.GE.AND P5, PT, R173, 0x1, PT ;  /* 0x00000001ad00780c */ /* 0x000fe20003fa6270 */
[----:B------:R-:W-:Y:S01]  /*16e60*/  IMAD.SHL.U32 R7, R222, 0x8, RZ ;  /* 0x00000008de077824 */ /* 0x000fe200078e00ff */
[----:B------:R-:W-:-:S02]  /*16e70*/  LEA R173, R8, UR37, 0x2 ;  /* 0x0000002508ad7c11 */ /* 0x000fc4000f8e10ff */
[----:B------:R-:W-:Y:S01]  /*16e80*/  LOP3.LUT P0, RZ, R6, 0x10, RZ, 0xc0, !PT ;  /* 0x0000001006ff7812 */ /* 0x000fe2000780c0ff */
[----:B------:R-:W-:Y:S01]  /*16e90*/  IMAD.SHL.U32 R6, R222, 0x4, RZ ;  /* 0x00000004de067824 */ /* 0x000fe200078e00ff */
[----:B------:R-:W-:Y:S01]  /*16ea0*/  LOP3.LUT P6, RZ, R0, 0x10, RZ, 0xc0, !PT ;  /* 0x0000001000ff7812 */ /* 0x000fe200078cc0ff */
[----:B------:R-:W-:Y:S01]  /*16eb0*/  IMAD.SHL.U32 R0, R222, 0x2, RZ ;  /* 0x00000002de007824 */ /* 0x000fe200078e00ff */
[----:B------:R-:W-:Y:S01]  /*16ec0*/  LOP3.LUT P4, RZ, R9, 0x10, RZ, 0xc0, !PT ;  /* 0x0000001009ff7812 */ /* 0x000fe2000788c0ff */
[----:B------:R-:W-:Y:S01]  /*16ed0*/  IMAD.SHL.U32 R9, R185, 0x80, RZ ;  /* 0x00000080b9097824 */ /* 0x000fe200078e00ff */
[----:B------:R-:W-:Y:S01]  /*16ee0*/  LOP3.LUT P3, RZ, R7, 0x10, RZ, 0xc0, !PT ;  /* 0x0000001007ff7812 */ /* 0x000fe2000786c0ff */
[----:B------:R-:W-:Y:S01]  /*16ef0*/  IMAD.SHL.U32 R7, R185, 0x8, RZ ;  /* 0x00000008b9077824 */ /* 0x000fe200078e00ff */
[----:B------:R-:W-:Y:S01]  /*16f00*/  R2UR UR14, R180 ;  /* 0x00000000b40e72ca */ /* 0x000fe200000e0000 */
[----:B------:R-:W-:Y:S01]  /*16f10*/  @!PT LDS RZ, [RZ] ;  /* 0x00000000fffff984 */ /* 0x000fe20000000800 */
[----:B------:R-:W-:Y:S01]  /*16f20*/  @!PT LDS RZ, [RZ] ;  /* 0x00000000fffff984 */ /* 0x000fe20000000800 */
[----:B------:R-:W-:Y:S01]  /*16f30*/  @!PT LDS RZ, [RZ] ;  /* 0x00000000fffff984 */ /* 0x000fe20000000800 */
[----:B------:R-:W-:Y:S01]  /*16f40*/  LDGSTS.E.BYPASS.LTC128B.128 [R173+0x11a00], desc[UR6][R4.64], P2 ;  /* 0x11a0000004ad7fae */ /* 0x000fe20009101d46 */
[----:B------:R-:W-:-:S02]  /*16f50*/  R2UR UR15, R181 ;  /* 0x00000000b50f72ca */ /* 0x000fc400000e0000 */
[C---:B------:R-:W-:Y:S01]  /*16f60*/  R2UR UR12, R180.reuse ;  /* 0x00000000b40c72ca */ /* 0x040fe200000e0000 */
[----:B------:R-:W-:Y:S01]  /*16f70*/  LDGSTS.E.BYPASS.LTC128B.128 [R173+0x11a80], desc[UR4][R4.64+0x80], P1 ;  /* 0x11a8008004ad7fae */ /* 0x000fe20008901d44 */
[C---:B------:R-:W-:Y:S02]  /*16f80*/  R2UR UR13, R181.reuse ;  /* 0x00000000b50d72ca */ /* 0x040fe400000e0000 */
[----:B------:R-:W-:Y:S02]  /*16f90*/  SHF.R.U32.HI R186, RZ, 0x2, R186 ;  /* 0x00000002ffba7819 */ /* 0x000fe400000116ba */
[----:B------:R-:W-:Y:S02]  /*16fa0*/  R2UR UR10, R180 ;  /* 0x00000000b40a72ca */ /* 0x000fe400000e0000 */
[----:B------:R-:W-:Y:S02]  /*16fb0*/  R2UR UR11, R181 ;  /* 0x00000000b50b72ca */ /* 0x000fe400000e0000 */
[----:B------:R-:W-:Y:S01]  /*16fc0*/  LOP3.LUT P2, RZ, R6, 0x10, RZ, 0xc0, !PT ;  /* 0x0000001006ff7812 */ /* 0x000fe2000784c0ff */
[----:B------:R-:W-:Y:S01]  /*16fd0*/  LDGSTS.E.BYPASS.LTC128B.128 [R173+0x11b00], desc[UR14][R4.64+0x100], P0 ;  /* 0x11b0010004ad7fae */ /* 0x000fe20008101d4e */
[----:B------:R-:W-:-:S02]  /*16fe0*/  LOP3.LUT P1, RZ, R0, 0x10, RZ, 0xc0, !PT ;  /* 0x0000001000ff7812 */ /* 0x000fc4000782c0ff */
[C---:B------:R-:W-:Y:S01]  /*16ff0*/  R2UR UR8, R180.reuse ;  /* 0x00000000b40872ca */ /* 0x040fe200000e0000 */
[----:B------:R1:W-:Y:S01]  /*17000*/  LDGSTS.E.BYPASS.LTC128B.128 [R173+0x11b80], desc[UR12][R4.64+0x180], P6 ;  /* 0x11b8018004ad7fae */ /* 0x0003e2000b101d4c */
[C---:B------:R-:W-:Y:S02]  /*17010*/  R2UR UR9, R181.reuse ;  /* 0x00000000b50972ca */ /* 0x040fe400000e0000 */
[----:B------:R-:W-:Y:S01]  /*17020*/  R2UR UR6, R180 ;  /* 0x00000000b40672ca */ /* 0x000fe200000e0000 */
[----:B------:R-:W0:Y:S01]  /*17030*/  LDGDEPBAR ;  /* 0x00000000000079af */ /* 0x000e220000000000 */
[----:B------:R-:W-:Y:S02]  /*17040*/  R2UR UR7, R181 ;  /* 0x00000000b50772ca */ /* 0x000fe400000e0000 */
[----:B------:R-:W-:Y:S02]  /*17050*/  LOP3.LUT R100, R186, 0x8, R7, 0xf6, !PT ;  /* 0x00000008ba647812 */ /* 0x000fe400078ef607 */
[----:B------:R-:W-:-:S02]  /*17060*/  IADD3 R101, R9, R7, R186 ;  /* 0x0000000709657210 */ /* 0x000fc40007ffe0ba */
[C-C-:B------:R-:W-:Y:S02]  /*17070*/  LOP3.LUT R6, R186.reuse, 0x10, R7.reuse, 0xf6, !PT ;  /* 0x00000010ba067812 */ /* 0x140fe400078ef607 */
[C---:B------:R-:W-:Y:S01]  /*17080*/  LOP3.LUT R0, R186.reuse, 0x18, R7, 0xf6, !PT ;  /* 0x00000018ba007812 */ /* 0x040fe200078ef607 */
[----:B------:R-:W-:Y:S01]  /*17090*/  IMAD R7, R186, 0x88, R185 ;  /* 0x00000088ba077824 */ /* 0x000fe200078e02b9 */
[----:B------:R-:W-:Y:S02]  /*170a0*/  R2UR UR4, R180 ;  /* 0x00000000b40472ca */ /* 0x000fe400000e0000 */
[----:B------:R-:W-:Y:S01]  /*170b0*/  R2UR UR5, R181 ;  /* 0x00000000b50572ca */ /* 0x000fe200000e0000 */
[----:B------:R-:W-:Y:S01]  /*170c0*/  IMAD.U32 R102, R102, 0x10, R7 ;  /* 0x0000001066667824 */ /* 0x000fe200078e0007 */
[----:B------:R-:W-:Y:S01]  /*170d0*/  LOP3.LUT R15, R9, R6, RZ, 0xfc, !PT ;  /* 0x00000006090f7212 */ /* 0x000fe200078efcff */
[----:B------:R-:W-:Y:S01]  /*170e0*/  IMAD.WIDE R6, R224, 0x80, R4 ;  /* 0x00000080e0067825 */ /* 0x000fe200078e0204 */
[----:B------:R-:W-:-:S02]  /*170f0*/  LEA.HI.SX32 R3, R3, 0xfffffffe, 0x1b ;  /* 0xfffffffe03037811 */ /* 0x000fc400078fdaff */
[----:B------:R-:W-:Y:S01]  /*17100*/  LOP3.LUT R100, R9, R100, RZ, 0xfc, !PT ;  /* 0x0000006409647212 */ /* 0x000fe200078efcff */
[----:B------:R-:W-:Y:S01]  /*17110*/  IMAD.WIDE R224, R224, 0x100, R4 ;  /* 0x00000100e0e07825 */ /* 0x000fe200078e0204 */
[----:B------:R-:W-:Y:S01]  /*17120*/  LDGSTS.E.BYPASS.LTC128B.128 [R173+0x15a00], desc[UR10][R6.64], P4 ;  /* 0x15a0000006ad7fae */ /* 0x000fe2000a101d4a */
[----:B------:R-:W-:Y:S02]  /*17130*/  ISETP.NE.AND P0, PT, R3, 0x1, PT ;  /* 0x000000010300780c */ /* 0x000fe40003f05270 */
[----:B-1----:R-:W-:Y:S02]  /*17140*/  CS2R R4, SRZ ;  /* 0x0000000000047805 */ /* 0x002fe4000001ff00 */
[----:B------:R-:W-:Y:S01]  /*17150*/  LOP3.LUT R0, R9, R0, RZ, 0xfc, !PT ;  /* 0x0000000009007212 */ /* 0x000fe200078efcff */
[----:B------:R-:W-:Y:S01]  /*17160*/  LDGSTS.E.BYPASS.LTC128B.128 [R173+0x15a80], desc[UR8][R6.64+0x80], P3 ;  /* 0x15a8008006ad7fae */ /* 0x000fe20009901d48 */
[----:B------:R-:W-:Y:S02]  /*17170*/  CS2R R8, SRZ ;  /* 0x0000000000087805 */ /* 0x000fe4000001ff00 */
[----:B------:R-:W-:Y:S01]  /*17180*/  LEA R102, R102, UR37, 0x2 ;  /* 0x0000002566667c11 */ /* 0x000fe2000f8e10ff */
[----:B------:R-:W-:Y:S04]  /*17190*/  LDGSTS.E.BYPASS.LTC128B.128 [R173+0x15b00], desc[UR6][R6.64+0x100], P2 ;  /* 0x15b0010006ad7fae */ /* 0x000fe80009101d46 */
[----:B------:R1:W-:Y:S01]  /*171a0*/  LDGSTS.E.BYPASS.LTC128B.128 [R173+0x15b80], desc[UR4][R6.64+0x180], P1 ;  /* 0x15b8018006ad7fae */ /* 0x0003e20008901d44 */
[----:B------:R-:W-:Y:S01]  /*171b0*/  UIADD3 UR4, UR37, 0x11a00, URZ ;  /* 0x00011a0025047890 */ /* 0x000fe2000fffe03f */
[----:B------:R-:W-:-:S02]  /*171c0*/  @!P0 IMAD.MOV.U32 R222, RZ, RZ, R184 ;  /* 0x000000ffffde8224 */ /* 0x000fc400078e00b8 */
[----:B------:R-:W0:Y:S03]  /*171d0*/  LDGDEPBAR ;  /* 0x00000000000079af */ /* 0x000e260000000000 */
[----:B------:R-:W-:Y:S02]  /*171e0*/  LEA R101, R101, UR4, 0x2 ;  /* 0x0000000465657c11 */ /* 0x000fe4000f8e10ff */
[----:B------:R-:W-:Y:S02]  /*171f0*/  LEA R100, R100, UR4, 0x2 ;  /* 0x0000000464647c11 */ /* 0x000fe4000f8e10ff */
[----:B------:R-:W-:Y:S02]  /*17200*/  LEA R15, R15, UR4, 0x2 ;  /* 0x000000040f0f7c11 */ /* 0x000fe4000f8e10ff */
[----:B------:R-:W-:Y:S02]  /*17210*/  LEA R0, R0, UR4, 0x2 ;  /* 0x0000000400007c11 */ /* 0x000fe4000f8e10ff */
[----:B-1----:R-:W-:Y:S01]  /*17220*/  CS2R R6, SRZ ;  /* 0x0000000000067805 */ /* 0x002fe2000001ff00 */
[----:B------:R-:W-:-:S04]  /*17230*/  DEPBAR.LE SB0, 0x1 ;  /* 0x000080400000791a */ /* 0x000fc80000000000 */
[----:B------:R-:W-:Y:S06]  /*17240*/  BAR.SYNC.DEFER_BLOCKING 0x0 ;  /* 0x0000000000007b1d */ /* 0x000fec0000010000 */
[----:B------:R-:W-:Y:S05]  /*17250*/  @!P5 BRA `(.L_x_59) ;  /* 0x000000280044d947 */ /* 0x000fea0003800000 */
[----:B------:R-:W-:Y:S01]  /*17260*/  R2UR UR4, R2 ;  /* 0x00000000020472ca */ /* 0x000fe200000e0000 */
[----:B------:R-:W1:Y:S01]  /*17270*/  LDS R41, [R102+0x200] ;  /* 0x0002000066297984 */ /* 0x000e620000000800 */
[----:B------:R-:W-:Y:S01]  /*17280*/  IMAD.MOV.U32 R4, RZ, RZ, 0x1000 ;  /* 0x00001000ff047424 */ /* 0x000fe200078e00ff */
[----:B------:R-:W2:Y:S01]  /*17290*/  LDC R221, c[0x0][0x2b4] ;  /* 0x0000ad00ffdd7b82 */ /* 0x000ea20000000800 */
[----:B------:R-:W-:Y:S01]  /*172a0*/  IMAD.MOV.U32 R220, RZ, RZ, 0x1000 ;  /* 0x00001000ffdc7424 */ /* 0x000fe200078e00ff */
[----:B------:R-:W3:Y:S01]  /*172b0*/  LDS R42, [R102+0x1300] ;  /* 0x00130000662a7984 */ /* 0x000ee20000000800 */
[----:B------:R-:W-:Y:S01]  /*172c0*/  MOV R219, 0x1000 ;  /* 0x0000100000db7802 */ /* 0x000fe20000000f00 */
[----:B------:R-:W-:Y:S01]  /*172d0*/  UMOV UR7, 0x2 ;  /* 0x0000000200077882 */ /* 0x000fe20000000000 */
[----:B------:R-:W-:Y:S01]  /*172e0*/  UMOV UR6, URZ ;  /* 0x0000003f00067c82 */ /* 0x000fe20008000000 */
[----:B------:R-:W4:Y:S01]  /*172f0*/  LDS R43, [R102+0x210] ;  /* 0x00021000662b7984 */ /* 0x000f220000000800 */
[----:B------:R-:W-:-:S03]  /*17300*/  UMOV UR5, 0x8000 ;  /* 0x0000800000057882 */ /* 0x000fc60000000000 */
[----:B------:R-:W-:Y:S01]  /*17310*/  USHF.L.U32 UR4, UR4, 0x2, URZ ;  /* 0x0000000204047899 */ /* 0x000fe2000800063f */
[----:B------:R-:W5:Y:S04]  /*17320*/  LDS R44, [R102+0x1310] ;  /* 0x00131000662c7984 */ /* 0x000f680000000800 */
[----:B------:R-:W-:Y:S04]  /*17330*/  LDS R13, [R102+0x2400] ;  /* 0x00240000660d7984 */ /* 0x000fe80000000800 */
[----:B------:R-:W2:Y:S04]  /*17340*/  LDS R62, [R0+UR4+0x800] ;  /* 0x00080004003e7984 */ /* 0x000ea80008000800 */
[----:B------:R-:W2:Y:S04]  /*17350*/  LDS R12, [R102+0x3500] ;  /* 0x00350000660c7984 */ /* 0x000ea80000000800 */
[----:B------:R-:W2:Y:S04]  /*17360*/  LDS R3, [R102+0x2410] ;  /* 0x0024100066037984 */ /* 0x000ea80000000800 */
[----:B------:R-:W2:Y:S04]  /*17370*/  LDS R61, [R0+UR4] ;  /* 0x00000004003d7984 */ /* 0x000ea80008000800 */
[----:B------:R2:W2:Y:S01]  /*17380*/  LDS R2, [R102+0x3510] ;  /* 0x0035100066027984 */ /* 0x0004a20000000800 */
[----:B-1----:R-:W-:-:S03]  /*17390*/  LOP3.LUT R52, R41, 0xffffe000, RZ, 0xc0, !PT ;  /* 0xffffe00029347812 */ /* 0x002fc600078ec0ff */
[----:B------:R-:W1:Y:S01]  /*173a0*/  LDS R60, [R15+UR4+0x800] ;  /* 0x000800040f3c7984 */ /* 0x000e620008000800 */
[----:B---3--:R-:W-:-:S03]  /*173b0*/  LOP3.LUT R53, R42, 0xffffe000, RZ, 0xc0, !PT ;  /* 0xffffe0002a357812 */ /* 0x008fc600078ec0ff */
[----:B------:R-:W3:Y:S01]  /*173c0*/  LDS R59, [R15+UR4] ;  /* 0x000000040f3b7984 */ /* 0x000ee20008000800 */
[----:B------:R-:W-:Y:S01]  /*173d0*/  FADD R40, R41, -R52 ;  /* 0x8000003429287221 */ /* 0x000fe20000000000 */
[C---:B----4-:R-:W-:Y:S02]  /*173e0*/  LOP3.LUT R54, R43.reuse, 0xffffe000, RZ, 0xc0, !PT ;  /* 0xffffe0002b367812 */ /* 0x050fe400078ec0ff */
[----:B------:R-:W4:Y:S01]  /*173f0*/  LDS R58, [R100+UR4+0x800] ;  /* 0x00080004643a7984 */ /* 0x000f220008000800 */
[----:B------:R-:W-:Y:S01]  /*17400*/  FADD R41, R42, -R53 ;  /* 0x800000352a297221 */ /* 0x000fe20000000000 */
[----:B------:R-:W-:Y:S02]  /*17410*/  FSETP.GEU.AND P0, PT, |R40|, +INF , PT ;  /* 0x7f8000002800780b */ /* 0x000fe40003f0e200 */
[----:B------:R-:W4:Y:S01]  /*17420*/  LDS R57, [R100+UR4] ;  /* 0x0000000464397984 */ /* 0x000f220008000800 */
[----:B------:R-:W-:Y:S01]  /*17430*/  FADD R42, R43, -R54 ;  /* 0x800000362b2a7221 */ /* 0x000fe20000000000 */
[----:B------:R-:W-:-:S02]  /*17440*/  FSETP.GEU.AND P6, PT, |R41|, +INF , PT ;  /* 0x7f8000002900780b */ /* 0x000fc40003fce200 */
[----:B------:R-:W4:Y:S01]  /*17450*/  LDS R56, [R101+UR4+0x800] ;  /* 0x0008000465387984 */ /* 0x000f220008000800 */
[----:B-----5:R-:W-:Y:S02]  /*17460*/  LOP3.LUT R55, R44, 0xffffe000, RZ, 0xc0, !PT ;  /* 0xffffe0002c377812 */ /* 0x020fe400078ec0ff */
[----:B------:R-:W-:Y:S01]  /*17470*/  FSETP.GEU.AND P1, PT, |R42|, +INF , PT ;  /* 0x7f8000002a00780b */ /* 0x000fe20003f2e200 */
[----:B------:R-:W5:Y:S01]  /*17480*/  LDS R69, [R101+UR4] ;  /* 0x0000000465457984 */ /* 0x000f620008000800 */
[----:B--2---:R-:W-:Y:S01]  /*17490*/  LOP3.LUT R47, R62, 0xffffe000, RZ, 0xc0, !PT ;  /* 0xffffe0003e2f7812 */ /* 0x004fe200078ec0ff */
[----:B------:R-:W-:Y:S01]  /*174a0*/  FADD R43, R44, -R55 ;  /* 0x800000372c2b7221 */ /* 0x000fe20000000000 */
[----:B------:R-:W-:Y:S01]  /*174b0*/  LOP3.LUT R64, R13, 0xffffe000, RZ, 0xc0, !PT ;  /* 0xffffe0000d407812 */ /* 0x000fe200078ec0ff */
[--C-:B------:R-:W-:Y:S01]  /*174c0*/  @!P0 IMAD.IADD.U32 R40, R40, 0x1, R4.reuse ;  /* 0x0000000128288824 */ /* 0x100fe200078e0004 */
[----:B------:R-:W-:Y:S01]  /*174d0*/  LOP3.LUT R65, R12, 0xffffe000, RZ, 0xc0, !PT ;  /* 0xffffe0000c417812 */ /* 0x000fe200078ec0ff */
[----:B------:R-:W-:Y:S01]  /*174e0*/  FADD R63, R62, -R47 ;  /* 0x8000002f3e3f7221 */ /* 0x000fe20000000000 */
[----:B------:R-:W-:Y:S01]  /*174f0*/  @!P6 IMAD.IADD.U32 R41, R41, 0x1, R4 ;  /* 0x000000012929e824 */ /* 0x000fe200078e0004 */
[----:B------:R-:W-:Y:S01]  /*17500*/  LOP3.LUT R66, R3, 0xffffe000, RZ, 0xc0, !PT ;  /* 0xffffe00003427812 */ /* 0x000fe200078ec0ff */
[----:B------:R-:W-:Y:S01]  /*17510*/  FADD R48, R13, -R64 ;  /* 0x800000400d307221 */ /* 0x000fe20000000000 */
[----:B------:R-:W-:Y:S01]  /*17520*/  FADD R49, R12, -R65 ;  /* 0x800000410c317221 */ /* 0x000fe20000000000 */
[----:B------:R-:W-:Y:S01]  /*17530*/  FSETP.GEU.AND P2, PT, |R43|, +INF , PT ;  /* 0x7f8000002b00780b */ /* 0x000fe20003f4e200 */
[----:B------:R-:W-:Y:S01]  /*17540*/  @!P1 IMAD.IADD.U32 R42, R42, 0x1, R4 ;  /* 0x000000012a2a9824 */ /* 0x000fe200078e0004 */
[----:B------:R-:W-:Y:S01]  /*17550*/  LOP3.LUT R46, R61, 0xffffe000, RZ, 0xc0, !PT ;  /* 0xffffe0003d2e7812 */ /* 0x000fe200078ec0ff */
[----:B------:R-:W-:Y:S01]  /*17560*/  FADD R50, R3, -R66 ;  /* 0x8000004203327221 */ /* 0x000fe20000000000 */
[----:B------:R-:W-:Y:S01]  /*17570*/  FSETP.GEU.AND P3, PT, |R48|, +INF , PT ;  /* 0x7f8000003000780b */ /* 0x000fe20003f6e200 */
[----:B------:R-:W-:Y:S01]  /*17580*/  VIADD R102, R102, 0x200 ;  /* 0x0000020066667836 */ /* 0x000fe20000000000 */
[----:B------:R-:W-:Y:S01]  /*17590*/  LOP3.LUT R67, R2, 0xffffe000, RZ, 0xc0, !PT ;  /* 0xffffe00002437812 */ /* 0x000fe200078ec0ff */
[----:B------:R-:W-:Y:S01]  /*175a0*/  FADD R62, R61, -R46 ;  /* 0x8000002e3d3e7221 */ /* 0x000fe20000000000 */
[----:B------:R-:W-:-:S02]  /*175b0*/  FSETP.GEU.AND P4, PT, |R49|, +INF , PT ;  /* 0x7f8000003100780b */ /* 0x000fc40003f8e200 */
[----:B-1----:R-:W-:Y:S01]  /*175c0*/  LOP3.LUT R45, R60, 0xffffe000, RZ, 0xc0, !PT ;  /* 0xffffe0003c2d7812 */ /* 0x002fe200078ec0ff */
[----:B------:R-:W-:Y:S01]  /*175d0*/  FADD R51, R2, -R67 ;  /* 0x8000004302337221 */ /* 0x000fe20000000000 */
[----:B------:R-:W-:Y:S01]  /*175e0*/  FSETP.GEU.AND P5, PT, |R50|, +INF , PT ;  /* 0x7f8000003200780b */ /* 0x000fe20003fae200 */
[--C-:B------:R-:W-:Y:S01]  /*175f0*/  @!P2 IMAD.IADD.U32 R43, R43, 0x1, R4.reuse ;  /* 0x000000012b2ba824 */ /* 0x100fe200078e0004 */
[----:B---3--:R-:W-:Y:S01]  /*17600*/  LOP3.LUT R44, R59, 0xffffe000, RZ, 0xc0, !PT ;  /* 0xffffe0003b2c7812 */ /* 0x008fe200078ec0ff */
[----:B------:R-:W-:Y:S01]  /*17610*/  FADD R61, R60, -R45 ;  /* 0x8000002d3c3d7221 */ /* 0x000fe20000000000 */
[----:B------:R-:W-:Y:S01]  /*17620*/  FSETP.GEU.AND P1, PT, |R63|, +INF , PT ;  /* 0x7f8000003f00780b */ /* 0x000fe20003f2e200 */
[----:B------:R-:W-:Y:S01]  /*17630*/  @!P3 IMAD.IADD.U32 R48, R48, 0x1, R4 ;  /* 0x000000013030b824 */ /* 0x000fe200078e0004 */
[----:B------:R-:W-:Y:S01]  /*17640*/  FSETP.GEU.AND P6, PT, |R62|, +INF , PT ;  /* 0x7f8000003e00780b */ /* 0x000fe20003fce200 */
[----:B------:R-:W-:Y:S01]  /*17650*/  FADD R60, R59, -R44 ;  /* 0x8000002c3b3c7221 */ /* 0x000fe20000000000 */
[----:B----4-:R-:W-:Y:S01]  /*17660*/  LOP3.LUT R13, R58, 0xffffe000, RZ, 0xc0, !PT ;  /* 0xffffe0003a0d7812 */ /* 0x010fe200078ec0ff */
[----:B------:R-:W-:Y:S01]  /*17670*/  @!P4 IMAD.IADD.U32 R49, R49, 0x1, R4 ;  /* 0x000000013131c824 */ /* 0x000fe200078e0004 */
[----:B------:R-:W-:-:S02]  /*17680*/  LOP3.LUT R12, R57, 0xffffe000, RZ, 0xc0, !PT ;  /* 0xffffe000390c7812 */ /* 0x000fc400078ec0ff */
[----:B------:R-:W-:Y:S01]  /*17690*/  FSETP.GEU.AND P0, PT, |R61|, +INF , PT ;  /* 0x7f8000003d00780b */ /* 0x000fe20003f0e200 */
[----:B------:R-:W-:Y:S01]  /*176a0*/  FADD R59, R58, -R13 ;  /* 0x8000000d3a3b7221 */ /* 0x000fe20000000000 */
[----:B------:R-:W-:Y:S01]  /*176b0*/  LOP3.LUT R3, R56, 0xffffe000, RZ, 0xc0, !PT ;  /* 0xffffe00038037812 */ /* 0x000fe200078ec0ff */
[----:B------:R-:W-:Y:S01]  /*176c0*/  FADD R58, R57, -R12 ;  /* 0x8000000c393a7221 */ /* 0x000fe20000000000 */
[--C-:B------:R-:W-:Y:S01]  /*176d0*/  @!P5 IMAD.IADD.U32 R50, R50, 0x1, R4.reuse ;  /* 0x000000013232d824 */ /* 0x100fe200078e0004 */
[----:B-----5:R-:W-:Y:S01]  /*176e0*/  LOP3.LUT R2, R69, 0xffffe000, RZ, 0xc0, !PT ;  /* 0xffffe00045027812 */ /* 0x020fe200078ec0ff */
[--C-:B------:R-:W-:Y:S02]  /*176f0*/  @!P1 IMAD.IADD.U32 R63, R63, 0x1, R4.reuse ;  /* 0x000000013f3f9824 */ /* 0x100fe400078e0004 */
[----:B------:R-:W-:Y:S01]  /*17700*/  FADD R57, R56, -R3 ;  /* 0x8000000338397221 */ /* 0x000fe20000000000 */
[----:B------:R-:W-:Y:S01]  /*17710*/  @!P6 IMAD.IADD.U32 R62, R62, 0x1, R4 ;  /* 0x000000013e3ee824 */ /* 0x000fe200078e0004 */
[----:B------:R-:W-:Y:S01]  /*17720*/  FSETP.GEU.AND P5, PT, |R60|, +INF , PT ;  /* 0x7f8000003c00780b */ /* 0x000fe20003fae200 */
[----:B------:R-:W-:Y:S01]  /*17730*/  FADD R56, R69, -R2 ;  /* 0x8000000245387221 */ /* 0x000fe20000000000 */
[----:B------:R-:W-:-:S02]  /*17740*/  FSETP.GEU.AND P4, PT, |R59|, +INF , PT ;  /* 0x7f8000003b00780b */ /* 0x000fc40003f8e200 */
[----:B------:R-:W-:Y:S01]  /*17750*/  FSETP.GEU.AND P3, PT, |R58|, +INF , PT ;  /* 0x7f8000003a00780b */ /* 0x000fe20003f6e200 */
[--C-:B------:R-:W-:Y:S01]  /*17760*/  @!P0 IMAD.IADD.U32 R61, R61, 0x1, R4.reuse ;  /* 0x000000013d3d8824 */ /* 0x100fe200078e0004 */
[----:B------:R-:W-:Y:S02]  /*17770*/  FSETP.GEU.AND P2, PT, |R57|, +INF , PT ;  /* 0x7f8000003900780b */ /* 0x000fe40003f4e200 */
[----:B------:R-:W-:Y:S02]  /*17780*/  FSETP.GEU.AND P1, PT, |R56|, +INF , PT ;  /* 0x7f8000003800780b */ /* 0x000fe40003f2e200 */
[----:B------:R-:W-:Y:S02]  /*17790*/  FSETP.GEU.AND P6, PT, |R51|, +INF , PT ;  /* 0x7f8000003300780b */ /* 0x000fe40003fce200 */
[----:B------:R-:W-:Y:S01]  /*177a0*/  ISETP.NE.AND P0, PT, R171, RZ, PT ;  /* 0x000000ffab00720c */ /* 0x000fe20003f05270 */
[--C-:B------:R-:W-:Y:S02]  /*177b0*/  @!P5 IMAD.IADD.U32 R60, R60, 0x1, R4.reuse ;  /* 0x000000013c3cd824 */ /* 0x100fe400078e0004 */
[--C-:B------:R-:W-:Y:S01]  /*177c0*/  @!P4 IMAD.IADD.U32 R59, R59, 0x1, R4.reuse ;  /* 0x000000013b3bc824 */ /* 0x100fe200078e0004 */
[----:B------:R-:W-:Y:S01]  /*177d0*/  SEL R222, R222, RZ, P0 ;  /* 0x000000ffdede7207 */ /* 0x000fe20000000000 */
[----:B------:R-:W-:-:S02]  /*177e0*/  @!P3 IMAD.IADD.U32 R58, R58, 0x1, R4 ;  /* 0x000000013a3ab824 */ /* 0x000fc400078e0004 */
[--C-:B------:R-:W-:Y:S02]  /*177f0*/  @!P2 IMAD.IADD.U32 R57, R57, 0x1, R4.reuse ;  /* 0x000000013939a824 */ /* 0x100fe400078e0004 */
[--C-:B------:R-:W-:Y:S02]  /*17800*/  @!P1 IMAD.IADD.U32 R56, R56, 0x1, R4.reuse ;  /* 0x0000000138389824 */ /* 0x100fe400078e0004 */
[----:B------:R-:W-:Y:S01]  /*17810*/  @!P6 IMAD.IADD.U32 R51, R51, 0x1, R4 ;  /* 0x000000013333e824 */ /* 0x000fe200078e0004 */
[----:B------:R-:W-:-:S07]  /*17820*/  MOV R4, RZ ;  /* 0x000000ff00047202 */ /* 0x000fce0000000f00 */
.L_x_60:
[C---:B------:R-:W-:Y:S01]  /*17830*/  HMMA.1688.F32.TF32 R4, R40.reuse, R2, R4 ;  /* 0x000000022804723c */ /* 0x040fe20000081004 */
[----:B------:R-:W1:Y:S01]  /*17840*/  LDS R76, [R102+0x20] ;  /* 0x00002000664c7984 */ /* 0x000e620000000800 */
[----:B------:R-:W-:Y:S02]  /*17850*/  UISETP.NE.AND UP0, UPT, UR6, 0x2, UPT ;  /* 0x000000020600788c */ /* 0x000fe4000bf05270 */
[----:B------:R-:W-:Y:S01]  /*17860*/  UISETP.NE.AND UP1, UPT, UR7, 0x2, UPT ;  /* 0x000000020700788c */ /* 0x000fe2000bf25270 */
[----:B------:R-:W1:Y:S01]  /*17870*/  LDS R77, [R102+0x1120] ;  /* 0x00112000664d7984 */ /* 0x000e620000000800 */
[C---:B------:R-:W-:Y:S01]  /*17880*/  HMMA.1688.F32.TF32 R8, R40.reuse, R12, R8 ;  /* 0x0000000c2808723c */ /* 0x040fe20000081008 */
[----:B------:R-:W-:Y:S02]  /*17890*/  UIADD3 UR6, UR6, 0x1, URZ ;  /* 0x0000000106067890 */ /* 0x000fe4000fffe03f */
[----:B------:R-:W1:Y:S01]  /*178a0*/  LDS R78, [R102+0x30] ;  /* 0x00003000664e7984 */ /* 0x000e620000000800 */
[C---:B------:R-:W-:Y:S01]  /*178b0*/  R2UR UR8, R180.reuse ;  /* 0x00000000b40872ca */ /* 0x040fe200000e0000 */
[----:B------:R-:W-:Y:S01]  /*178c0*/  VIADD R241, R173, UR5 ;  /* 0x00000005adf17c36 */ /* 0x000fe20008000000 */
[C---:B------:R-:W-:Y:S01]  /*178d0*/  HMMA.1688.F32.TF32 R16, R40.reuse, R44, R16 ;  /* 0x0000002c2810723c */ /* 0x040fe20000081010 */
[----:B------:R-:W1:Y:S01]  /*178e0*/  LDS R79, [R102+0x1130] ;  /* 0x00113000664f7984 */ /* 0x000e620000000800 */
[----:B------:R-:W-:Y:S01]  /*178f0*/  UIADD3 UR7, UR7, 0x1, URZ ;  /* 0x0000000107077890 */ /* 0x000fe2000fffe03f */
[C---:B------:R-:W-:Y:S01]  /*17900*/  R2UR UR9, R181.reuse ;  /* 0x00000000b50972ca */ /* 0x040fe200000e0000 */
[----:B------:R-:W-:Y:S01]  /*17910*/  USEL UR6, UR6, URZ, UP0 ;  /* 0x0000003f06067287 */ /* 0x000fe20008000000 */
[----:B------:R-:W1:Y:S01]  /*17920*/  LDS R72, [R15+UR4+0x1000] ;  /* 0x001000040f487984 */ /* 0x000e620008000800 */
[-C--:B------:R-:W-:Y:S01]  /*17930*/  HMMA.1688.F32.TF32 R20, R40, R46.reuse, R20 ;  /* 0x0000002e2814723c */ /* 0x080fe20000081014 */
[----:B------:R-:W-:Y:S02]  /*17940*/  USEL UR7, UR7, URZ, UP1 ;  /* 0x0000003f07077287 */ /* 0x000fe40008800000 */
[----:B------:R-:W1:Y:S01]  /*17950*/  LDS R73, [R15+UR4+0x1800] ;  /* 0x001800040f497984 */ /* 0x000e620008000800 */
[----:B------:R-:W-:Y:S02]  /*17960*/  R2UR UR10, R180 ;  /* 0x00000000b40a72ca */ /* 0x000fe400000e0000 */
[C---:B------:R-:W-:Y:S01]  /*17970*/  HMMA.1688.F32.TF32 R24, R48.reuse, R46, R24 ;  /* 0x0000002e3018723c */ /* 0x040fe20000081018 */
[----:B------:R-:W-:Y:S03]  /*17980*/  LDS R74, [R0+UR4+0x1000] ;  /* 0x00100004004a7984 */ /* 0x000fe60008000800 */
        /* <DEDUP_REMOVED lines=154> */
[----:B------:R-:W-:Y:S03]  /*18330*/  @!P3 IMAD.IADD.U32 R13, R13, 0x1, R220 ;  /* 0x000000010d0db824 */ /* 0x000fe600078e00dc */
[----:B------:R-:W-:Y:S01]  /*18340*/  FADD R118, R84, -R52 ;  /* 0x8000003454767221 */ /* 0x000fe20000000000 */
[C---:B------:R-:W-:Y:S05]  /*18350*/  HMMA.1688.F32.TF32 R4, R76.reuse, R2, R4 ;  /* 0x000000024c04723c */ /* 0x040fea0000081004 */
[--C-:B------:R-:W-:Y:S01]  /*18360*/  @!P2 IMAD.IADD.U32 R40, R40, 0x1, R220.reuse ;  /* 0x000000012828a824 */ /* 0x100fe200078e00dc */
[C---:B------:R-:W-:Y:S05]  /*18370*/  HMMA.1688.F32.TF32 R8, R76.reuse, R12, R8 ;  /* 0x0000000c4c08723c */ /* 0x040fea0000081008 */
[----:B------:R-:W-:Y:S02]  /*18380*/  @!P1 IMAD.IADD.U32 R41, R41, 0x1, R220 ;  /* 0x0000000129299824 */ /* 0x000fe400078e00dc */
[----:B------:R-:W-:Y:S01]  /*18390*/  FADD R114, R86, -R54 ;  /* 0x8000003656727221 */ /* 0x000fe20000000000 */
[----:B------:R-:W-:Y:S03]  /*183a0*/  @!P6 IMAD.IADD.U32 R43, R43, 0x1, R220 ;  /* 0x000000012b2be824 */ /* 0x000fe600078e00dc */
[----:B------:R-:W-:Y:S01]  /*183b0*/  FADD R112, R87, -R55 ;  /* 0x8000003757707221 */ /* 0x000fe20000000000 */
[----:B------:R-:W-:Y:S01]  /*183c0*/  VIADD R117, R118, 0x1000 ;  /* 0x0000100076757836 */ /* 0x000fe20000000000 */
[C---:B------:R-:W-:Y:S03]  /*183d0*/  HMMA.1688.F32.TF32 R16, R76.reuse, R40, R16 ;  /* 0x000000284c10723c */ /* 0x040fe60000081010 */
[----:B------:R-:W-:Y:S01]  /*183e0*/  VIADD R111, R112, 0x1000 ;  /* 0x00001000706f7836 */ /* 0x000fe20000000000 */
[----:B------:R-:W-:Y:S01]  /*183f0*/  FSETP.GEU.AND P5, PT, |R114|, +INF , PT ;  /* 0x7f8000007200780b */ /* 0x000fe20003fae200 */
[----:B------:R-:W-:Y:S01]  /*18400*/  IMAD.MOV.U32 R237, RZ, RZ, R118 ;  /* 0x000000ffffed7224 */ /* 0x000fe200078e0076 */
[-C--:B------:R-:W-:Y:S03]  /*18410*/  HMMA.1688.F32.TF32 R20, R76, R42.reuse, R20 ;  /* 0x0000002a4c14723c */ /* 0x080fe60000081014 */
[----:B------:R-:W-:Y:S02]  /*18420*/  FSETP.GEU.AND P4, PT, |R112|, +INF , PT ;  /* 0x7f8000007000780b */ /* 0x000fe40003f8e200 */
[C---:B------:R-:W-:Y:S01]  /*18430*/  IADD3 R113, R114.reuse, 0x1000, RZ ;  /* 0x0000100072717810 */ /* 0x040fe20007ffe0ff */
[C---:B------:R-:W-:Y:S05]  /*18440*/  HMMA.1688.F32.TF32 R24, R80.reuse, R42, R24 ;  /* 0x0000002a5018723c */ /* 0x040fea0000081018 */
[----:B------:R-:W-:Y:S01]  /*18450*/  MOV R230, R114 ;  /* 0x0000007200e67202 */ /* 0x000fe20000000f00 */
        /* <DEDUP_REMOVED lines=31> */
[----:B------:R-:W-:Y:S01]  /*18650*/  VIADD R105, R106, 0x1000 ;  /* 0x000010006a697836 */ /* 0x000fe20000000000 */
[----:B------:R-:W-:Y:S01]  /*18660*/  LOP3.LUT R64, R88, 0xffffe000, RZ, 0xc0, !PT ;  /* 0xffffe00058407812 */ /* 0x000fe200078ec0ff */
[----:B------:R-:W-:Y:S01]  /*18670*/  LDS R96, [R102+0x2260] ;  /* 0x0022600066607984 */ /* 0x000fe20000000800 */
[C---:B------:R-:W-:Y:S01]  /*18680*/  FSETP.GEU.AND P6, PT, |R116|.reuse, +INF , PT ;  /* 0x7f8000007400780b */ /* 0x040fe20003fce200 */
[----:B------:R-:W-:Y:S01]  /*18690*/  VIADD R115, R116, 0x1000 ;  /* 0x0000100074737836 */ /* 0x000fe20000000000 */
[----:B------:R-:W-:Y:S01]  /*186a0*/  LOP3.LUT R65, R89, 0xffffe000, RZ, 0xc0, !PT ;  /* 0xffffe00059417812 */ /* 0x000fe200078ec0ff */
[----:B------:R-:W-:Y:S01]  /*186b0*/  FADD R110, R88, -R64 ;  /* 0x80000040586e7221 */ /* 0x000fe20000000000 */
[----:B------:R-:W-:Y:S01]  /*186c0*/  LOP3.LUT R67, R91, 0xffffe000, RZ, 0xc0, !PT ;  /* 0xffffe0005b437812 */ /* 0x000fe200078ec0ff */
[----:B------:R-:W-:Y:S01]  /*186d0*/  LDS R97, [R102+0x3360] ;  /* 0x0033600066617984 */ /* 0x000fe20000000800 */
[----:B------:R-:W-:Y:S01]  /*186e0*/  SEL R41, R116, R115, P6 ;  /* 0x0000007374297207 */ /* 0x000fe20003000000 */
[----:B------:R-:W-:Y:S01]  /*186f0*/  FADD R108, R89, -R65 ;  /* 0x80000041596c7221 */ /* 0x000fe20000000000 */
[----:B------:R-:W-:Y:S01]  /*18700*/  SEL R62, R106, R105, P1 ;  /* 0x000000696a3e7207 */ /* 0x000fe20000800000 */
[----:B------:R-:W-:Y:S01]  /*18710*/  LDS R98, [R102+0x2270] ;  /* 0x0022700066627984 */ /* 0x000fe20000000800 */
[----:B------:R-:W-:Y:S01]  /*18720*/  FADD R104, R91, -R67 ;  /* 0x800000435b687221 */ /* 0x000fe20000000000 */
[C---:B------:R-:W-:Y:S01]  /*18730*/  VIADD R109, R110.reuse, 0x1000 ;  /* 0x000010006e6d7836 */ /* 0x040fe20000000000 */
[----:B------:R-:W-:-:S01]  /*18740*/  FSETP.GEU.AND P3, PT, |R110|, +INF , PT ;  /* 0x7f8000006e00780b */ /* 0x000fc20003f6e200 */
[C---:B------:R-:W-:Y:S01]  /*18750*/  HMMA.1688.F32.TF32 R4, R40.reuse, R48, R4 ;  /* 0x000000302804723c */ /* 0x040fe20000081004 */
[----:B------:R-:W-:Y:S04]  /*18760*/  LDS R99, [R102+0x3370] ;  /* 0x0033700066637984 */ /* 0x000fe80000000800 */
[----:B------:R-:W-:Y:S01]  /*18770*/  LDS R76, [R101+UR4+0x3000] ;  /* 0x00300004654c7984 */ /* 0x000fe20008000800 */
[C---:B------:R-:W-:Y:S03]  /*18780*/  HMMA.1688.F32.TF32 R8, R40.reuse, R50, R8 ;  /* 0x000000322808723c */ /* 0x040fe60000081008 */
[----:B------:R-:W-:Y:S01]  /*18790*/  LDS R77, [R101+UR4+0x3800] ;  /* 0x00380004654d7984 */ /* 0x000fe20008000800 */
[C---:B------:R-:W-:Y:S01]  /*187a0*/  FSETP.GEU.AND P2, PT, |R108|.reuse, +INF , PT ;  /* 0x7f8000006c00780b */ /* 0x040fe20003f4e200 */
[----:B------:R-:W-:Y:S01]  /*187b0*/  VIADD R107, R108, 0x1000 ;  /* 0x000010006c6b7836 */ /* 0x000fe20000000000 */
[C---:B------:R-:W-:Y:S01]  /*187c0*/  HMMA.1688.F32.TF32 R16, R40.reuse, R56, R16 ;  /* 0x000000382810723c */ /* 0x040fe20000081010 */
[----:B------:R-:W-:Y:S02]  /*187d0*/  LDS R78, [R100+UR4+0x3000] ;  /* 0x00300004644e7984 */ /* 0x000fe40008000800 */
[----:B------:R-:W-:Y:S02]  /*187e0*/  FSETP.GEU.AND P0, PT, |R104|, +INF , PT ;  /* 0x7f8000006800780b */ /* 0x000fe40003f0e200 */
[C---:B------:R-:W-:Y:S01]  /*187f0*/  LOP3.LUT R45, R57.reuse, 0xffffe000, RZ, 0xc0, !PT ;  /* 0xffffe000392d7812 */ /* 0x040fe200078ec0ff */
[-C--:B----4-:R-:W-:Y:S01]  /*18800*/  HMMA.1688.F32.TF32 R20, R40, R58.reuse, R20 ;  /* 0x0000003a2814723c */ /* 0x090fe20000081014 */
[----:B------:R-:W-:Y:S04]  /*18810*/  LDS R79, [R100+UR4+0x3800] ;  /* 0x00380004644f7984 */ /* 0x000fe80008000800 */
[----:B------:R-:W-:Y:S01]  /*18820*/  FADD R124, R57, -R45 ;  /* 0x8000002d397c7221 */ /* 0x000fe20000000000 */
[----:B------:R-:W-:Y:S01]  /*18830*/  LOP3.LUT R46, R58, 0xffffe000, RZ, 0xc0, !PT ;  /* 0xffffe0003a2e7812 */ /* 0x000fe200078ec0ff */
[----:B------:R-:W-:Y:S01]  /*18840*/  IMAD.SHL.U32 R40, R222, 0x2, RZ ;  /* 0x00000002de287824 */ /* 0x000fe200078e00ff */
[----:B------:R-:W-:Y:S01]  /*18850*/  IADD3 R103, R104, 0x1000, RZ ;  /* 0x0000100068677810 */ /* 0x000fe20007ffe0ff */
[----:B------:R-:W-:Y:S01]  /*18860*/  LDS R80, [R15+UR4+0x3000] ;  /* 0x003000040f507984 */ /* 0x000fe20008000800 */
[C---:B------:R-:W-:Y:S01]  /*18870*/  FSETP.GEU.AND P1, PT, |R124|.reuse, +INF , PT ;  /* 0x7f8000007c00780b */ /* 0x040fe20003f2e200 */
[----:B------:R-:W-:Y:S01]  /*18880*/  VIADD R123, R124, 0x1000 ;  /* 0x000010007c7b7836 */ /* 0x000fe20000000000 */
[----:B------:R-:W-:Y:S01]  /*18890*/  SHF.L.U32 R41, R222, 0x2, RZ ;  /* 0x00000002de297819 */ /* 0x000fe200000006ff */
[----:B------:R-:W-:Y:S01]  /*188a0*/  FADD R122, R58, -R46 ;  /* 0x8000002e3a7a7221 */ /* 0x000fe20000000000 */
[----:B------:R-:W-:Y:S01]  /*188b0*/  SEL R60, R110, R109, P3 ;  /* 0x0000006d6e3c7207 */ /* 0x000fe20001800000 */
[----:B------:R-:W-:Y:S01]  /*188c0*/  LDS R81, [R15+UR4+0x3800] ;  /* 0x003800040f517984 */ /* 0x000fe20008000800 */
[----:B------:R-:W-:Y:S01]  /*188d0*/  SEL R61, R108, R107, P2 ;  /* 0x0000006b6c3d7207 */ /* 0x000fe20001000000 */
[----:B------:R-:W-:Y:S01]  /*188e0*/  VIADD R121, R122, 0x1000 ;  /* 0x000010007a797836 */ /* 0x000fe20000000000 */
[----:B------:R-:W-:Y:S01]  /*188f0*/  SEL R63, R104, R103, P0 ;  /* 0x00000067683f7207 */ /* 0x000fe20000000000 */
[----:B------:R-:W-:Y:S01]  /*18900*/  LDS R82, [R0+UR4+0x3000] ;  /* 0x0030000400527984 */ /* 0x000fe20008000800 */
[----:B------:R-:W-:Y:S01]  /*18910*/  SEL R73, R124, R123, P1 ;  /* 0x0000007b7c497207 */ /* 0x000fe20000800000 */
[----:B------:R-:W-:Y:S01]  /*18920*/  IMAD.MOV.U32 R239, RZ, RZ, R122 ;  /* 0x000000ffffef7224 */ /* 0x000fe200078e007a */
[----:B------:R-:W-:Y:S01]  /*18930*/  LOP3.LUT P1, RZ, R41, 0x10, RZ, 0xc0, !PT ;  /* 0x0000001029ff7812 */ /* 0x000fe2000782c0ff */
[----:B------:R-:W-:Y:S01]  /*18940*/  LDS R83, [R0+UR4+0x3800] ;  /* 0x0038000400537984 */ /* 0x000fe20008000800 */
[C---:B------:R-:W-:Y:S01]  /*18950*/  FSETP.GEU.AND P0, PT, |R122|.reuse, +INF , PT ;  /* 0x7f8000007a00780b */ /* 0x040fe20003f0e200 */
[C---:B------:R-:W-:Y:S04]  /*18960*/  HMMA.1688.F32.TF32 R24, R60.reuse, R58, R24 ;  /* 0x0000003a3c18723c */ /* 0x040fe80000081018 */
[----:B------:R-:W-:Y:S01]  /*18970*/  SEL R74, R122, R121, P0 ;  /* 0x000000797a4a7207 */ /* 0x000fe20000000000 */
[----:B------:R-:W-:Y:S01]  /*18980*/  IMAD.MOV.U32 R223, RZ, RZ, R104 ;  /* 0x000000ffffdf7224 */ /* 0x000fe200078e0068 */
[C---:B------:R-:W-:Y:S03]  /*18990*/  HMMA.1688.F32.TF32 R28, R60.reuse, R56, R28 ;  /* 0x000000383c1c723c */ /* 0x040fe6000008101c */
[----:B------:R-:W-:Y:S01]  /*189a0*/  LOP3.LUT P0, RZ, R40, 0x10, RZ, 0xc0, !PT ;  /* 0x0000001028ff7812 */ /* 0x000fe2000780c0ff */
[----:B------:R-:W-:Y:S01]  /*189b0*/  @!PT LDS RZ, [RZ] ;  /* 0x00000000fffff984 */ /* 0x000fe20000000800 */
[----:B------:R-:W-:Y:S01]  /*189c0*/  @!PT LDS RZ, [RZ] ;  /* 0x00000000fffff984 */ /* 0x000fe20000000800 */
[----:B------:R-:W-:Y:S01]  /*189d0*/  @!PT LDS RZ, [RZ] ;  /* 0x00000000fffff984 */ /* 0x000fe20000000800 */
[----:B------:R-:W-:Y:S01]  /*189e0*/  LDGSTS.E.BYPASS.LTC128B.128 [R241+0x11b00], desc[UR10][R224.64+0x100], P1 ;  /* 0x11b00100e0f17fae */ /* 0x000fe20008901d4a */
[C---:B------:R-:W-:Y:S01]  /*189f0*/  LOP3.LUT R2, R48.reuse, 0xffffe000, RZ, 0xc0, !PT ;  /* 0xffffe00030027812 */ /* 0x040fe200078ec0ff */
[C---:B------:R-:W-:Y:S03]  /*18a00*/  HMMA.1688.F32.TF32 R32, R60.reuse, R50, R32 ;  /* 0x000000323c20723c */ /* 0x040fe60000081020 */
[----:B------:R-:W-:Y:S02]  /*18a10*/  ISETP.NE.AND P1, PT, R171, 0x1, PT ;  /* 0x00000001ab00780c */ /* 0x000fe40003f25270 */
[C---:B------:R-:W-:Y:S01]  /*18a20*/  LOP3.LUT R3, R49.reuse, 0xffffe000, RZ, 0xc0, !PT ;  /* 0xffffe00031037812 */ /* 0x040fe200078ec0ff */
[----:B------:R-:W-:Y:S04]  /*18a30*/  HMMA.1688.F32.TF32 R36, R60, R48, R36 ;  /* 0x000000303c24723c */ /* 0x000fe80000081024 */
[----:B------:R1:W-:Y:S01]  /*18a40*/  LDGSTS.E.BYPASS.LTC128B.128 [R241+0x11b80], desc[UR8][R224.64+0x180], P0 ;  /* 0x11b80180e0f17fae */ /* 0x0003e20008101d48 */
[----:B------:R-:W-:Y:S01]  /*18a50*/  FADD R134, R48, -R2 ;  /* 0x8000000230867221 */ /* 0x000fe20000000000 */
[----:B------:R-:W-:Y:S01]  /*18a60*/  FADD R132, R49, -R3 ;  /* 0x8000000331847221 */ /* 0x000fe20000000000 */
[----:B------:R-:W-:Y:S01]  /*18a70*/  LOP3.LUT R12, R50, 0xffffe000, RZ, 0xc0, !PT ;  /* 0xffffe000320c7812 */ /* 0x000fe200078ec0ff */
[----:B------:R-:W-:Y:S01]  /*18a80*/  UIADD3 UR8, UR4, -0x8000, URZ ;  /* 0xffff800004087890 */ /* 0x000fe2000fffe03f */
[----:B------:R-:W-:Y:S01]  /*18a90*/  ISETP.GE.AND P0, PT, R171, RZ, PT ;  /* 0x000000ffab00720c */ /* 0x000fe20003f06270 */
[----:B------:R-:W-:Y:S01]  /*18aa0*/  @UP0 UIADD3 UR8, UR4, 0x4000, URZ ;  /* 0x0000400004080890 */ /* 0x000fe2000fffe03f */
        /* <DEDUP_REMOVED lines=12> */
[----:B------:R-:W-:Y:S01]  /*18b70*/  VIADD R127, R128, 0x1000 ;  /* 0x00001000807f7836 */ /* 0x000fe20000000000 */
[----:B------:R-:W-:Y:S01]  /*18b80*/  FSETP.GEU.AND P4, PT, |R130|, +INF , PT ;  /* 0x7f8000008200780b */ /* 0x000fe20003f8e200 */
[----:B------:R-:W-:Y:S01]  /*18b90*/  FADD R126, R56, -R44 ;  /* 0x8000002c387e7221 */ /* 0x000fe20000000000 */
[----:B------:R-:W-:Y:S01]  /*18ba0*/  FSETP.GEU.AND P3, PT, |R128|, +INF , PT ;  /* 0x7f8000008000780b */ /* 0x000fe20003f6e200 */
[----:B------:R-:W-:Y:S01]  /*18bb0*/  UMOV UR4, UR8 ;  /* 0x0000000800047c82 */ /* 0x000fe20008000000 */
[C---:B------:R-:W-:Y:S01]  /*18bc0*/  LOP3.LUT R47, R59.reuse, 0xffffe000, RZ, 0xc0, !PT ;  /* 0xffffe0003b2f7812 */ /* 0x040fe200078ec0ff */
[C---:B------:R-:W-:Y:S01]  /*18bd0*/  HMMA.1688.F32.TF32 R4, R84.reuse, R68, R4 ;  /* 0x000000445404723c */ /* 0x040fe20000081004 */
[----:B------:R-:W-:Y:S02]  /*18be0*/  UIADD3 UR8, UR5, -0x8000, URZ ;  /* 0xffff800005087890 */ /* 0x000fe4000fffe03f */
[----:B------:R-:W-:Y:S02]  /*18bf0*/  @UP1 UIADD3 UR8, UR5, 0x4000, URZ ;  /* 0x0000400005081890 */ /* 0x000fe4000fffe03f */
[----:B------:R-:W-:Y:S01]  /*18c00*/  SEL R70, R130, R129, P4 ;  /* 0x0000008182467207 */ /* 0x000fe20002000000 */
[----:B------:R-:W-:Y:S01]  /*18c10*/  FADD R120, R59, -R47 ;  /* 0x8000002f3b787221 */ /* 0x000fe20000000000 */
[----:B------:R-:W-:Y:S01]  /*18c20*/  SEL R71, R128, R127, P3 ;  /* 0x0000007f80477207 */ /* 0x000fe20001800000 */
[----:B------:R-:W-:Y:S01]  /*18c30*/  IMAD.MOV.U32 R234, RZ, RZ, R132 ;  /* 0x000000ffffea7224 */ /* 0x000fe200078e0084 */
[C---:B------:R-:W-:Y:S01]  /*18c40*/  FSETP.GEU.AND P2, PT, |R126|.reuse, +INF , PT ;  /* 0x7f8000007e00780b */ /* 0x040fe20003f4e200 */
[----:B------:R-:W-:Y:S01]  /*18c50*/  UMOV UR5, UR8 ;  /* 0x0000000800057c82 */ /* 0x000fe20008000000 */
[----:B------:R-:W-:Y:S01]  /*18c60*/  IADD3 R125, R126, 0x1000, RZ ;  /* 0x000010007e7d7810 */ /* 0x000fe20007ffe0ff */
[C---:B------:R-:W-:Y:S01]  /*18c70*/  VIADD R119, R120.reuse, 0x1000 ;  /* 0x0000100078777836 */ /* 0x040fe20000000000 */
[----:B------:R-:W-:Y:S01]  /*18c80*/  FSETP.GEU.AND P6, PT, |R120|, +INF , PT ;  /* 0x7f8000007800780b */ /* 0x000fe20003fce200 */
[C---:B------:R-:W-:Y:S01]  /*18c90*/  HMMA.1688.F32.TF32 R8, R84.reuse, R70, R8 ;  /* 0x000000465408723c */ /* 0x040fe20000081008 */
[----:B------:R-:W-:Y:S04]  /*18ca0*/  DEPBAR.LE SB0, 0x1 ;  /* 0x000080400000791a */ /* 0x000fe80000000000 */
[----:B------:R-:W-:Y:S01]  /*18cb0*/  SEL R72, R126, R125, P2 ;  /* 0x0000007d7e487207 */ /* 0x000fe20001000000 */
[----:B------:R-:W-:Y:S01]  /*18cc0*/  BAR.SYNC.DEFER_BLOCKING 0x0 ;  /* 0x0000000000007b1d */ /* 0x000fe20000010000 */
[----:B------:R-:W-:Y:S01]  /*18cd0*/  SEL R75, R120, R119, P6 ;  /* 0x00000077784b7207 */ /* 0x000fe20003000000 */
[----:B------:R-:W-:Y:S01]  /*18ce0*/  IMAD.MOV.U32 R231, RZ, RZ, R126 ;  /* 0x000000ffffe77224 */ /* 0x000fe200078e007e */
[----:B------:R-:W-:Y:S02]  /*18cf0*/  ISETP.NE.AND P2, PT, R171, 0x2, PT ;  /* 0x00000002ab00780c */ /* 0x000fe40003f45270 */
[----:B------:R-:W-:Y:S01]  /*18d00*/  MOV R235, R134 ;  /* 0x0000008600eb7202 */ /* 0x000fe20000000f00 */
[C---:B------:R-:W-:Y:S05]  /*18d10*/  HMMA.1688.F32.TF32 R16, R84.reuse, R72, R16 ;  /* 0x000000485410723c */ /* 0x040fea0000081010 */
[----:B------:R-:W-:Y:S01]  /*18d20*/  MOV R240, R124 ;  /* 0x0000007c00f07202 */ /* 0x000fe20000000f00 */
[-C--:B------:R-:W-:Y:S05]  /*18d30*/  HMMA.1688.F32.TF32 R20, R84, R74.reuse, R20 ;  /* 0x0000004a5414723c */ /* 0x080fea0000081014 */
[----:B------:R-:W-:Y:S01]  /*18d40*/  @!P2 IMAD.MOV.U32 R222, RZ, RZ, R184 ;  /* 0x000000ffffdea224 */ /* 0x000fe200078e00b8 */
[C---:B------:R-:W-:Y:S05]  /*18d50*/  HMMA.1688.F32.TF32 R24, R88.reuse, R74, R24 ;  /* 0x0000004a5818723c */ /* 0x040fea0000081018 */
[----:B------:R-:W-:Y:S01]  /*18d60*/  SEL R222, R222, RZ, P1 ;  /* 0x000000ffdede7207 */ /* 0x000fe20000800000 */
[C---:B------:R-:W-:Y:S01]  /*18d70*/  HMMA.1688.F32.TF32 R28, R88.reuse, R72, R28 ;  /* 0x00000048581c723c */ /* 0x040fe2000008101c */
[----:B-1----:R-:W1:Y:S04]  /*18d80*/  @P0 LDS R41, [R101+UR4] ;  /* 0x0000000465290984 */ /* 0x002e680008000800 */
[----:B------:R-:W2:Y:S01]  /*18d90*/  @P0 LDS R42, [R101+UR4+0x800] ;  /* 0x00080004652a0984 */ /* 0x000ea20008000800 */
[C---:B------:R-:W-:Y:S03]  /*18da0*/  HMMA.1688.F32.TF32 R32, R88.reuse, R70, R32 ;  /* 0x000000465820723c */ /* 0x040fe60000081020 */
[----:B------:R-:W3:Y:S02]  /*18db0*/  @P0 LDS R43, [R0+UR4] ;  /* 0x00000004002b0984 */ /* 0x000ee40008000800 */
[----:B------:R-:W-:Y:S01]  /*18dc0*/  IMAD.MOV.U32 R232, RZ, RZ, R128 ;  /* 0x000000ffffe87224 */ /* 0x000fe200078e0080 */
[----:B------:R-:W-:Y:S01]  /*18dd0*/  HMMA.1688.F32.TF32 R36, R88, R68, R36 ;  /* 0x000000445824723c */ /* 0x000fe20000081024 */
[----:B------:R-:W4:Y:S04]  /*18de0*/  @P0 LDS R40, [R102+0x3390] ;  /* 0x0033900066280984 */ /* 0x000f280000000800 */
[----:B------:R-:W-:Y:S01]  /*18df0*/  @P0 LDS R60, [R15+UR4+0x800] ;  /* 0x000800040f3c0984 */ /* 0x000fe20008000800 */
[C---:B------:R-:W-:Y:S03]  /*18e00*/  HMMA.1688.F32.TF32 R4, R84.reuse, R48, R4 ;  /* 0x000000305404723c */ /* 0x040fe60000081004 */
[----:B------:R-:W-:Y:S02]  /*18e10*/  @P0 LDS R61, [R15+UR4] ;  /* 0x000000040f3d0984 */ /* 0x000fe40008000800 */
[----:B------:R-:W-:Y:S01]  /*18e20*/  IMAD.MOV.U32 R233, RZ, RZ, R130 ;  /* 0x000000ffffe97224 */ /* 0x000fe200078e0082 */
[C---:B------:R-:W-:Y:S01]  /*18e30*/  HMMA.1688.F32.TF32 R8, R84.reuse, R50, R8 ;  /* 0x000000325408723c */ /* 0x040fe20000081008 */
[----:B------:R-:W-:Y:S04]  /*18e40*/  @P0 LDS R62, [R100+UR4+0x800] ;  /* 0x00080004643e0984 */ /* 0x000fe80008000800 */
[----:B------:R-:W-:Y:S01]  /*18e50*/  @P0 LDS R63, [R100+UR4] ;  /* 0x00000004643f0984 */ /* 0x000fe20008000800 */
[C---:B------:R-:W-:Y:S03]  /*18e60*/  HMMA.1688.F32.TF32 R16, R84.reuse, R56, R16 ;  /* 0x000000385410723c */ /* 0x040fe60000081010 */
[----:B------:R-:W-:Y:S02]  /*18e70*/  @P0 LDS R70, [R102+0x1180] ;  /* 0x0011800066460984 */ /* 0x000fe40000000800 */
[----:B------:R-:W-:Y:S01]  /*18e80*/  IMAD.MOV.U32 R236, RZ, RZ, R116 ;  /* 0x000000ffffec7224 */ /* 0x000fe200078e0074 */
[-C--:B------:R-:W-:Y:S01]  /*18e90*/  HMMA.1688.F32.TF32 R20, R84, R58.reuse, R20 ;  /* 0x0000003a5414723c */ /* 0x080fe20000081014 */
[----:B------:R-:W5:Y:S04]  /*18ea0*/  @P0 LDS R71, [R102+0x80] ;  /* 0x0000800066470984 */ /* 0x000f680000000800 */
[----:B-1----:R-:W-:Y:S01]  /*18eb0*/  @P0 LOP3.LUT R2, R41, 0xffffe000, RZ, 0xc0, !PT ;  /* 0xffffe00029020812 */ /* 0x002fe200078ec0ff */
[C---:B------:R-:W-:Y:S01]  /*18ec0*/  HMMA.1688.F32.TF32 R24, R88.reuse, R58, R24 ;  /* 0x0000003a5818723c */ /* 0x040fe20000081018 */
[----:B------:R-:W1:Y:S04]  /*18ed0*/  @P0 LDS R69, [R102+0x90] ;  /* 0x0000900066450984 */ /* 0x000e680000000800 */
[----:B--2---:R-:W-:Y:S01]  /*18ee0*/  @P0 LOP3.LUT R3, R42, 0xffffe000, RZ, 0xc0, !PT ;  /* 0xffffe0002a030812 */ /* 0x004fe200078ec0ff */
[C---:B------:R-:W-:Y:S01]  /*18ef0*/  HMMA.1688.F32.TF32 R28, R88.reuse, R56, R28 ;  /* 0x00000038581c723c */ /* 0x040fe2000008101c */
[----:B------:R-:W2:Y:S04]  /*18f00*/  @P0 LDS R68, [R102+0x1190] ;  /* 0x0011900066440984 */ /* 0x000ea80000000800 */
[----:B---3--:R-:W-:Y:S01]  /*18f10*/  @P0 LOP3.LUT R46, R43, 0xffffe000, RZ, 0xc0, !PT ;  /* 0xffffe0002b2e0812 */ /* 0x008fe200078ec0ff */
[C---:B------:R-:W-:Y:S01]  /*18f20*/  HMMA.1688.F32.TF32 R32, R88.reuse, R50, R32 ;  /* 0x000000325820723c */ /* 0x040fe20000081020 */
[----:B------:R-:W-:Y:S04]  /*18f30*/  @P0 LDS R72, [R0+UR4+0x800] ;  /* 0x0008000400480984 */ /* 0x000fe80008000800 */
[----:B----4-:R-:W-:Y:S01]  /*18f40*/  @P0 LOP3.LUT R67, R40, 0xffffe000, RZ, 0xc0, !PT ;  /* 0xffffe00028430812 */ /* 0x010fe200078ec0ff */
[----:B------:R-:W-:Y:S05]  /*18f50*/  HMMA.1688.F32.TF32 R36, R88, R48, R36 ;  /* 0x000000305824723c */ /* 0x000fea0000081024 */
[----:B------:R-:W-:Y:S01]  /*18f60*/  LOP3.LUT R50, R97, 0xffffe000, RZ, 0xc0, !PT ;  /* 0xffffe00061327812 */ /* 0x000fe200078ec0ff */
[----:B------:R-:W-:Y:S01]  /*18f70*/  @P0 FADD R134, R41, -R2 ;  /* 0x8000000229860221 */ /* 0x000fe20000000000 */
[----:B------:R-:W-:Y:S01]  /*18f80*/  LOP3.LUT R41, R92, 0xffffe000, RZ, 0xc0, !PT ;  /* 0xffffe0005c297812 */ /* 0x000fe200078ec0ff */
[----:B------:R-:W-:Y:S03]  /*18f90*/  @P0 FADD R132, R42, -R3 ;  /* 0x800000032a840221 */ /* 0x000fe60000000000 */
[----:B------:R-:W-:Y:S01]  /*18fa0*/  LOP3.LUT R42, R93, 0xffffe000, RZ, 0xc0, !PT ;  /* 0xffffe0005d2a7812 */ /* 0x000fe200078ec0ff */
[----:B------:R-:W-:Y:S01]  /*18fb0*/  @P0 FADD R122, R43, -R46 ;  /* 0x8000002e2b7a0221 */ /* 0x000fe20000000000 */
[----:B------:R-:W-:Y:S01]  /*18fc0*/  LOP3.LUT R43, R94, 0xffffe000, RZ, 0xc0, !PT ;  /* 0xffffe0005e2b7812 */ /* 0x000fe200078ec0ff */
[----:B------:R-:W-:Y:S01]  /*18fd0*/  @P0 FADD R104, R40, -R67 ;  /* 0x8000004328680221 */ /* 0x000fe20000000000 */
[----:B------:R-:W-:Y:S01]  /*18fe0*/  LOP3.LUT R48, R95, 0xffffe000, RZ, 0xc0, !PT ;  /* 0xffffe0005f307812 */ /* 0x000fe200078ec0ff */
[----:B------:R-:W-:Y:S01]  /*18ff0*/  FADD R40, R92, -R41 ;  /* 0x800000295c287221 */ /* 0x000fe20000000000 */
[----:B-----5:R-:W-:Y:S01]  /*19000*/  @P0 LOP3.LUT R52, R71, 0xffffe000, RZ, 0xc0, !PT ;  /* 0xffffe00047340812 */ /* 0x020fe200078ec0ff */
[----:B------:R-:W-:Y:S01]  /*19010*/  FADD R41, R93, -R42 ;  /* 0x8000002a5d297221 */ /* 0x000fe20000000000 */
[----:B------:R-:W-:Y:S01]  /*19020*/  LOP3.LUT R49, R96, 0xffffe000, RZ, 0xc0, !PT ;  /* 0xffffe00060317812 */ /* 0x000fe200078ec0ff */
[----:B------:R-:W-:Y:S01]  /*19030*/  FADD R42, R94, -R43 ;  /* 0x8000002b5e2a7221 */ /* 0x000fe20000000000 */
[----:B------:R-:W-:Y:S01]  /*19040*/  FSETP.GEU.AND P6, PT, |R40|, +INF , PT ;  /* 0x7f8000002800780b */ /* 0x000fe20003fce200 */
[----:B------:R-:W-:Y:S01]  /*19050*/  FADD R43, R95, -R48 ;  /* 0x800000305f2b7221 */ /* 0x000fe20000000000 */
[----:B-1----:R-:W-:Y:S01]  /*19060*/  @P0 LOP3.LUT R54, R69, 0xffffe000, RZ, 0xc0, !PT ;  /* 0xffffe00045360812 */ /* 0x002fe200078ec0ff */
[----:B------:R-:W-:Y:S01]  /*19070*/  @P0 FADD R118, R71, -R52 ;  /* 0x8000003447760221 */ /* 0x000fe20000000000 */
[----:B------:R-:W-:Y:S01]  /*19080*/  FSETP.GEU.AND P5, PT, |R41|, +INF , PT ;  /* 0x7f8000002900780b */ /* 0x000fe20003fae200 */
[----:B------:R-:W1:Y:S01]  /*19090*/  @P0 LDS R71, [R102+0x2280] ;  /* 0x0022800066470984 */ /* 0x000e620000000800 */
[----:B------:R-:W-:Y:S01]  /*190a0*/  FSETP.GEU.AND P4, PT, |R42|, +INF , PT ;  /* 0x7f8000002a00780b */ /* 0x000fe20003f8e200 */
[----:B------:R-:W-:Y:S01]  /*190b0*/  @P0 FADD R114, R69, -R54 ;  /* 0x8000003645720221 */ /* 0x000fe20000000000 */
[----:B--2---:R-:W-:Y:S01]  /*190c0*/  @P0 LOP3.LUT R55, R68, 0xffffe000, RZ, 0xc0, !PT ;  /* 0xffffe00044370812 */ /* 0x004fe200078ec0ff */
[----:B------:R-:W2:Y:S01]  /*190d0*/  @P0 LDS R69, [R102+0x2290] ;  /* 0x0022900066450984 */ /* 0x000ea20000000800 */
[----:B------:R-:W-:Y:S01]  /*190e0*/  FSETP.GEU.AND P3, PT, |R43|, +INF , PT ;  /* 0x7f8000002b00780b */ /* 0x000fe20003f6e200 */
[----:B------:R-:W-:Y:S01]  /*190f0*/  FADD R48, R96, -R49 ;  /* 0x8000003160307221 */ /* 0x000fe20000000000 */
[----:B------:R-:W-:Y:S01]  /*19100*/  LOP3.LUT R51, R98, 0xffffe000, RZ, 0xc0, !PT ;  /* 0xffffe00062337812 */ /* 0x000fe200078ec0ff */
[--C-:B------:R-:W-:Y:S01]  /*19110*/  @!P6 IMAD.IADD.U32 R40, R40, 0x1, R219.reuse ;  /* 0x000000012828e824 */ /* 0x100fe200078e00db */
[----:B------:R-:W-:Y:S01]  /*19120*/  LOP3.LUT R56, R99, 0xffffe000, RZ, 0xc0, !PT ;  /* 0xffffe00063387812 */ /* 0x000fe200078ec0ff */
[----:B------:R-:W-:Y:S01]  /*19130*/  FADD R49, R97, -R50 ;  /* 0x8000003261317221 */ /* 0x000fe20000000000 */
[----:B------:R-:W-:Y:S01]  /*19140*/  FSETP.GEU.AND P2, PT, |R48|, +INF , PT ;  /* 0x7f8000003000780b */ /* 0x000fe20003f4e200 */
[----:B------:R-:W-:Y:S02]  /*19150*/  @!P5 IMAD.IADD.U32 R41, R41, 0x1, R219 ;  /* 0x000000012929d824 */ /* 0x000fe400078e00db */
[----:B------:R-:W-:Y:S01]  /*19160*/  FADD R50, R98, -R51 ;  /* 0x8000003362327221 */ /* 0x000fe20000000000 */
[----:B------:R-:W-:Y:S02]  /*19170*/  @!P4 IMAD.IADD.U32 R42, R42, 0x1, R219 ;  /* 0x000000012a2ac824 */ /* 0x000fe400078e00db */
[----:B------:R-:W-:Y:S01]  /*19180*/  FADD R51, R99, -R56 ;  /* 0x8000003863337221 */ /* 0x000fe20000000000 */
[----:B------:R-:W-:Y:S01]  /*19190*/  FSETP.GEU.AND P1, PT, |R49|, +INF , PT ;  /* 0x7f8000003100780b */ /* 0x000fe20003f2e200 */
[----:B------:R-:W-:Y:S01]  /*191a0*/  @P0 FADD R112, R68, -R55 ;  /* 0x8000003744700221 */ /* 0x000fe20000000000 */
[----:B------:R-:W-:Y:S01]  /*191b0*/  @!P3 IMAD.IADD.U32 R43, R43, 0x1, R219 ;  /* 0x000000012b2bb824 */ /* 0x000fe200078e00db */
[----:B------:R-:W3:Y:S01]  /*191c0*/  @P0 LDS R68, [R102+0x3380] ;  /* 0x0033800066440984 */ /* 0x000ee20000000800 */
[----:B------:R-:W-:Y:S01]  /*191d0*/  FSETP.GEU.AND P6, PT, |R50|, +INF , PT ;  /* 0x7f8000003200780b */ /* 0x000fe20003fce200 */
[----:B------:R-:W-:Y:S01]  /*191e0*/  IMAD.MOV.U32 R228, RZ, RZ, R110 ;  /* 0x000000ffffe47224 */ /* 0x000fe200078e006e */
[----:B------:R-:W-:Y:S01]  /*191f0*/  FSETP.GEU.AND P5, PT, |R51|, +INF , PT ;  /* 0x7f8000003300780b */ /* 0x000fe20003fae200 */
[----:B------:R-:W-:Y:S01]  /*19200*/  IMAD.MOV.U32 R238, RZ, RZ, R120 ;  /* 0x000000ffffee7224 */ /* 0x000fe200078e0078 */
[----:B------:R-:W-:-:S01]  /*19210*/  LOP3.LUT R57, R76, 0xffffe000, RZ, 0xc0, !PT ;  /* 0xffffe0004c397812 */ /* 0x000fc200078ec0ff */
[C---:B------:R-:W-:Y:S05]  /*19220*/  HMMA.1688.F32.TF32 R4, R40.reuse, R76, R4 ;  /* 0x0000004c2804723c */ /* 0x040fea0000081004 */
[----:B------:R-:W-:Y:S01]  /*19230*/  FADD R56, R76, -R57 ;  /* 0x800000394c387221 */ /* 0x000fe20000000000 */
[C---:B------:R-:W-:Y:S04]  /*19240*/  HMMA.1688.F32.TF32 R8, R40.reuse, R78, R8 ;  /* 0x0000004e2808723c */ /* 0x040fe80000081008 */
[----:B------:R-:W-:Y:S01]  /*19250*/  FSETP.GEU.AND P4, PT, |R56|, +INF , PT ;  /* 0x7f8000003800780b */ /* 0x000fe20003f8e200 */
[--C-:B------:R-:W-:Y:S01]  /*19260*/  @!P2 IMAD.IADD.U32 R48, R48, 0x1, R219.reuse ;  /* 0x000000013030a824 */ /* 0x100fe200078e00db */
[C---:B------:R-:W-:Y:S05]  /*19270*/  HMMA.1688.F32.TF32 R16, R40.reuse, R80, R16 ;  /* 0x000000502810723c */ /* 0x040fea0000081010 */
[----:B------:R-:W-:Y:S01]  /*19280*/  @P0 LOP3.LUT R45, R60, 0xffffe000, RZ, 0xc0, !PT ;  /* 0xffffe0003c2d0812 */ /* 0x000fe200078ec0ff */
[--C-:B------:R-:W-:Y:S01]  /*19290*/  @!P1 IMAD.IADD.U32 R49, R49, 0x1, R219.reuse ;  /* 0x0000000131319824 */ /* 0x100fe200078e00db */
[----:B------:R-:W-:Y:S01]  /*192a0*/  LOP3.LUT R58, R77, 0xffffe000, RZ, 0xc0, !PT ;  /* 0xffffe0004d3a7812 */ /* 0x000fe200078ec0ff */
[-C--:B------:R-:W-:Y:S03]  /*192b0*/  HMMA.1688.F32.TF32 R20, R40, R82.reuse, R20 ;  /* 0x000000522814723c */ /* 0x080fe60000081014 */
[----:B------:R-:W-:Y:S01]  /*192c0*/  @P0 LOP3.LUT R44, R61, 0xffffe000, RZ, 0xc0, !PT ;  /* 0xffffe0003d2c0812 */ /* 0x000fe200078ec0ff */
[--C-:B------:R-:W-:Y:S01]  /*192d0*/  @!P6 IMAD.IADD.U32 R50, R50, 0x1, R219.reuse ;  /* 0x000000013232e824 */ /* 0x100fe200078e00db */
[----:B------:R-:W-:Y:S01]  /*192e0*/  LOP3.LUT R59, R78, 0xffffe000, RZ, 0xc0, !PT ;  /* 0xffffe0004e3b7812 */ /* 0x000fe200078ec0ff */
[----:B------:R-:W-:Y:S01]  /*192f0*/  @!P5 IMAD.IADD.U32 R51, R51, 0x1, R219 ;  /* 0x000000013333d824 */ /* 0x000fe200078e00db */
[----:B------:R-:W-:Y:S01]  /*19300*/  @P0 LOP3.LUT R13, R62, 0xffffe000, RZ, 0xc0, !PT ;  /* 0xffffe0003e0d0812 */ /* 0x000fe200078ec0ff */
[----:B------:R-:W-:Y:S03]  /*19310*/  @P0 FADD R124, R60, -R45 ;  /* 0x8000002d3c7c0221 */ /* 0x000fe60000000000 */
[----:B------:R-:W-:Y:S01]  /*19320*/  FADD R57, R77, -R58 ;  /* 0x8000003a4d397221 */ /* 0x000fe20000000000 */
[----:B------:R-:W-:Y:S01]  /*19330*/  LOP3.LUT R60, R79, 0xffffe000, RZ, 0xc0, !PT ;  /* 0xffffe0004f3c7812 */ /* 0x000fe200078ec0ff */
[C---:B------:R-:W-:Y:S04]  /*19340*/  HMMA.1688.F32.TF32 R24, R48.reuse, R82, R24 ;  /* 0x000000523018723c */ /* 0x040fe80000081018 */
[----:B------:R-:W-:Y:S01]  /*19350*/  FSETP.GEU.AND P3, PT, |R57|, +INF , PT ;  /* 0x7f8000003900780b */ /* 0x000fe20003f6e200 */
[----:B------:R-:W-:Y:S01]  /*19360*/  @P0 FADD R126, R61, -R44 ;  /* 0x8000002c3d7e0221 */ /* 0x000fe20000000000 */
[----:B------:R-:W-:Y:S01]  /*19370*/  @P0 LOP3.LUT R12, R63, 0xffffe000, RZ, 0xc0, !PT ;  /* 0xffffe0003f0c0812 */ /* 0x000fe200078ec0ff */
[C---:B------:R-:W-:Y:S04]  /*19380*/  HMMA.1688.F32.TF32 R28, R48.reuse, R80, R28 ;  /* 0x00000050301c723c */ /* 0x040fe8000008101c */
[----:B------:R-:W-:Y:S01]  /*19390*/  LOP3.LUT R61, R80, 0xffffe000, RZ, 0xc0, !PT ;  /* 0xffffe000503d7812 */ /* 0x000fe200078ec0ff */
[----:B------:R-:W-:Y:S01]  /*193a0*/  FADD R58, R78, -R59 ;  /* 0x8000003b4e3a7221 */ /* 0x000fe20000000000 */
[----:B------:R-:W-:Y:S01]  /*193b0*/  @P0 LOP3.LUT R53, R70, 0xffffe000, RZ, 0xc0, !PT ;  /* 0xffffe00046350812 */ /* 0x000fe200078ec0ff */
[----:B------:R-:W-:Y:S01]  /*193c0*/  @P0 FADD R128, R62, -R13 ;  /* 0x8000000d3e800221 */ /* 0x000fe20000000000 */
[----:B------:R-:W-:Y:S01]  /*193d0*/  LOP3.LUT R62, R81, 0xffffe000, RZ, 0xc0, !PT ;  /* 0xffffe000513e7812 */ /* 0x000fe200078ec0ff */
[C---:B------:R-:W-:Y:S03]  /*193e0*/  HMMA.1688.F32.TF32 R32, R48.reuse, R78, R32 ;  /* 0x0000004e3020723c */ /* 0x040fe60000081020 */
[----:B------:R-:W-:Y:S01]  /*193f0*/  FSETP.GEU.AND P2, PT, |R58|, +INF , PT ;  /* 0x7f8000003a00780b */ /* 0x000fe20003f4e200 */
[----:B------:R-:W-:Y:S01]  /*19400*/  FADD R59, R79, -R60 ;  /* 0x8000003c4f3b7221 */ /* 0x000fe20000000000 */
[----:B-1----:R-:W-:Y:S01]  /*19410*/  @P0 LOP3.LUT R64, R71, 0xffffe000, RZ, 0xc0, !PT ;  /* 0xffffe00047400812 */ /* 0x002fe200078ec0ff */
[----:B------:R-:W-:Y:S01]  /*19420*/  @P0 FADD R130, R63, -R12 ;  /* 0x8000000c3f820221 */ /* 0x000fe20000000000 */
[----:B------:R-:W-:Y:S01]  /*19430*/  LOP3.LUT R63, R82, 0xffffe000, RZ, 0xc0, !PT ;  /* 0xffffe000523f7812 */ /* 0x000fe200078ec0ff */
[----:B------:R-:W-:Y:S03]  /*19440*/  HMMA.1688.F32.TF32 R36, R48, R76, R36 ;  /* 0x0000004c3024723c */ /* 0x000fe60000081024 */
[----:B------:R-:W-:Y:S01]  /*19450*/  FSETP.GEU.AND P1, PT, |R59|, +INF , PT ;  /* 0x7f8000003b00780b */ /* 0x000fe20003f2e200 */
[----:B------:R-:W-:Y:S01]  /*19460*/  FADD R60, R80, -R61 ;  /* 0x8000003d503c7221 */ /* 0x000fe20000000000 */
[----:B------:R-:W-:Y:S01]  /*19470*/  @P0 MOV R240, R124 ;  /* 0x0000007c00f00202 */ /* 0x000fe20000000f00 */
[----:B------:R-:W-:Y:S01]  /*19480*/  @P0 FADD R116, R70, -R53 ;  /* 0x8000003546740221 */ /* 0x000fe20000000000 */
[----:B------:R-:W-:Y:S01]  /*19490*/  LOP3.LUT R70, R83, 0xffffe000, RZ, 0xc0, !PT ;  /* 0xffffe00053467812 */ /* 0x000fe200078ec0ff */
[----:B------:R-:W-:Y:S01]  /*194a0*/  FADD R61, R81, -R62 ;  /* 0x8000003e513d7221 */ /* 0x000fe20000000000 */
[----:B------:R-:W-:Y:S02]  /*194b0*/  FSETP.GEU.AND P6, PT, |R60|, +INF , PT ;  /* 0x7f8000003c00780b */ /* 0x000fe40003fce200 */
[----:B------:R-:W-:Y:S01]  /*194c0*/  FADD R62, R82, -R63 ;  /* 0x8000003f523e7221 */ /* 0x000fe20000000000 */
[----:B------:R-:W-:Y:S01]  /*194d0*/  FADD R63, R83, -R70 ;  /* 0x80000046533f7221 */ /* 0x000fe20000000000 */
[----:B------:R-:W-:Y:S01]  /*194e0*/  FSETP.GEU.AND P5, PT, |R61|, +INF , PT ;  /* 0x7f8000003d00780b */ /* 0x000fe20003fae200 */
[--C-:B------:R-:W-:Y:S02]  /*194f0*/  @!P4 IMAD.IADD.U32 R56, R56, 0x1, R219.reuse ;  /* 0x000000013838c824 */ /* 0x100fe400078e00db */
[----:B------:R-:W-:Y:S01]  /*19500*/  @P0 FADD R110, R71, -R64 ;  /* 0x80000040476e0221 */ /* 0x000fe20000000000 */
[--C-:B------:R-:W-:Y:S01]  /*19510*/  @!P3 IMAD.IADD.U32 R57, R57, 0x1, R219.reuse ;  /* 0x000000013939b824 */ /* 0x100fe200078e00db */
[----:B------:R-:W-:Y:S01]  /*19520*/  FSETP.GEU.AND P4, PT, |R62|, +INF , PT ;  /* 0x7f8000003e00780b */ /* 0x000fe20003f8e200 */
[--C-:B------:R-:W-:Y:S01]  /*19530*/  @!P2 IMAD.IADD.U32 R58, R58, 0x1, R219.reuse ;  /* 0x000000013a3aa824 */ /* 0x100fe200078e00db */
[----:B------:R-:W-:Y:S01]  /*19540*/  FSETP.GEU.AND P3, PT, |R63|, +INF , PT ;  /* 0x7f8000003f00780b */ /* 0x000fe20003f6e200 */
[--C-:B------:R-:W-:Y:S01]  /*19550*/  @!P1 IMAD.IADD.U32 R59, R59, 0x1, R219.reuse ;  /* 0x000000013b3b9824 */ /* 0x100fe200078e00db */
[----:B------:R-:W-:Y:S01]  /*19560*/  @P0 LOP3.LUT R47, R72, 0xffffe000, RZ, 0xc0, !PT ;  /* 0xffffe000482f0812 */ /* 0x000fe200078ec0ff */
[--C-:B------:R-:W-:Y:S01]  /*19570*/  @!P6 IMAD.IADD.U32 R60, R60, 0x1, R219.reuse ;  /* 0x000000013c3ce824 */ /* 0x100fe200078e00db */
[C---:B------:R-:W-:Y:S05]  /*19580*/  HMMA.1688.F32.TF32 R4, R92.reuse, R56, R4 ;  /* 0x000000385c04723c */ /* 0x040fea0000081004 */
[--C-:B------:R-:W-:Y:S01]  /*19590*/  @!P5 IMAD.IADD.U32 R61, R61, 0x1, R219.reuse ;  /* 0x000000013d3dd824 */ /* 0x100fe200078e00db */
[C---:B------:R-:W-:Y:S03]  /*195a0*/  HMMA.1688.F32.TF32 R8, R92.reuse, R58, R8 ;  /* 0x0000003a5c08723c */ /* 0x040fe60000081008 */
[----:B------:R-:W-:Y:S02]  /*195b0*/  FSETP.GEU.AND P1, PT, |R240|, +INF , PT ;  /* 0x7f800000f000780b */ /* 0x000fe40003f2e200 */
[--C-:B------:R-:W-:Y:S01]  /*195c0*/  @!P4 IMAD.IADD.U32 R62, R62, 0x1, R219.reuse ;  /* 0x000000013e3ec824 */ /* 0x100fe200078e00db */
[C---:B------:R-:W-:Y:S05]  /*195d0*/  HMMA.1688.F32.TF32 R16, R92.reuse, R60, R16 ;  /* 0x0000003c5c10723c */ /* 0x040fea0000081010 */
[----:B--2---:R-:W-:Y:S01]  /*195e0*/  @P0 LOP3.LUT R66, R69, 0xffffe000, RZ, 0xc0, !PT ;  /* 0xffffe00045420812 */ /* 0x004fe200078ec0ff */
[----:B------:R-:W-:Y:S01]  /*195f0*/  @!P3 IMAD.IADD.U32 R63, R63, 0x1, R219 ;  /* 0x000000013f3fb824 */ /* 0x000fe200078e00db */
[----:B---3--:R-:W-:Y:S01]  /*19600*/  @P0 LOP3.LUT R65, R68, 0xffffe000, RZ, 0xc0, !PT ;  /* 0xffffe00044410812 */ /* 0x008fe200078ec0ff */
[----:B------:R-:W-:Y:S03]  /*19610*/  @P0 VIADD R123, R124, 0x1000 ;  /* 0x000010007c7b0836 */ /* 0x000fe60000000000 */
[----:B------:R-:W-:Y:S01]  /*19620*/  @P0 IADD3 R109, R110, 0x1000, RZ ;  /* 0x000010006e6d0810 */ /* 0x000fe20007ffe0ff */
[----:B------:R-:W-:Y:S01]  /*19630*/  @P0 IMAD.MOV.U32 R228, RZ, RZ, R110 ;  /* 0x000000ffffe40224 */ /* 0x000fe200078e006e */
[-C--:B------:R-:W-:Y:S03]  /*19640*/  HMMA.1688.F32.TF32 R20, R92, R62.reuse, R20 ;  /* 0x0000003e5c14723c */ /* 0x080fe60000081014 */
[----:B------:R-:W-:Y:S01]  /*19650*/  @P0 MOV R235, R134 ;  /* 0x0000008600eb0202 */ /* 0x000fe20000000f00 */
[----:B------:R-:W-:Y:S01]  /*19660*/  IMAD.MOV.U32 R226, RZ, RZ, R106 ;  /* 0x000000ffffe27224 */ /* 0x000fe200078e006a */
[----:B------:R-:W-:Y:S01]  /*19670*/  @P0 IADD3 R129, R130, 0x1000, RZ ;  /* 0x0000100082810810 */ /* 0x000fe20007ffe0ff */
[C---:B------:R-:W-:Y:S04]  /*19680*/  HMMA.1688.F32.TF32 R24, R96.reuse, R62, R24 ;  /* 0x0000003e6018723c */ /* 0x040fe80000081018 */
[----:B------:R-:W-:Y:S01]  /*19690*/  FSETP.GEU.AND P6, PT, |R235|, +INF , PT ;  /* 0x7f800000eb00780b */ /* 0x000fe20003fce200 */
[----:B------:R-:W-:Y:S01]  /*196a0*/  IMAD.MOV.U32 R227, RZ, RZ, R108 ;  /* 0x000000ffffe37224 */ /* 0x000fe200078e006c */
[----:B------:R-:W-:Y:S01]  /*196b0*/  @P0 MOV R230, R114 ;  /* 0x0000007200e60202 */ /* 0x000fe20000000f00 */
[C---:B------:R-:W-:Y:S04]  /*196c0*/  HMMA.1688.F32.TF32 R28, R96.reuse, R60, R28 ;  /* 0x0000003c601c723c */ /* 0x040fe8000008101c */
[----:B------:R-:W-:Y:S01]  /*196d0*/  @P0 FADD R120, R72, -R47 ;  /* 0x8000002f48780221 */ /* 0x000fe20000000000 */
[----:B------:R-:W-:Y:S01]  /*196e0*/  @P0 FADD R106, R69, -R66 ;  /* 0x80000042456a0221 */ /* 0x000fe20000000000 */
[C---:B------:R-:W-:Y:S05]  /*196f0*/  HMMA.1688.F32.TF32 R32, R96.reuse, R58, R32 ;  /* 0x0000003a6020723c */ /* 0x040fea0000081020 */
[----:B------:R-:W-:Y:S01]  /*19700*/  SEL R61, R124, R123, P1 ;  /* 0x0000007b7c3d7207 */ /* 0x000fe20000800000 */
[----:B------:R-:W-:Y:S03]  /*19710*/  HMMA.1688.F32.TF32 R36, R96, R56, R36 ;  /* 0x000000386024723c */ /* 0x000fe60000081024 */
[----:B------:R-:W-:Y:S02]  /*19720*/  FSETP.GEU.AND P1, PT, |R228|, +INF , PT ;  /* 0x7f800000e400780b */ /* 0x000fe40003f2e200 */
[----:B------:R-:W-:Y:S01]  /*19730*/  @P0 IADD3 R119, R120, 0x1000, RZ ;  /* 0x0000100078770810 */ /* 0x000fe20007ffe0ff */
[----:B------:R-:W-:Y:S05]  /*19740*/  HMMA.1688.F32.TF32 R4, R92, R76, R4 ;  /* 0x0000004c5c04723c */ /* 0x000fea0000081004 */
[----:B------:R-:W-:-:S01]  /*19750*/  SEL R48, R110, R109, P1 ;  /* 0x0000006d6e307207 */ /* 0x000fc20000800000 */
[C---:B------:R-:W-:Y:S05]  /*19760*/  HMMA.1688.F32.TF32 R8, R92.reuse, R78, R8 ;  /* 0x0000004e5c08723c */ /* 0x040fea0000081008 */
[----:B------:R-:W-:Y:S01]  /*19770*/  @P0 IADD3 R105, R106, 0x1000, RZ ;  /* 0x000010006a690810 */ /* 0x000fe20007ffe0ff */
[C---:B------:R-:W-:Y:S03]  /*19780*/  HMMA.1688.F32.TF32 R16, R92.reuse, R80, R16 ;  /* 0x000000505c10723c */ /* 0x040fe60000081010 */
[----:B------:R-:W-:Y:S02]  /*19790*/  ISETP.GT.AND P1, PT, R171, -0x1, PT ;  /* 0xffffffffab00780c */ /* 0x000fe40003f24270 */
[----:B------:R-:W-:Y:S01]  /*197a0*/  @P0 FADD R108, R68, -R65 ;  /* 0x80000041446c0221 */ /* 0x000fe20000000000 */
[-C--:B------:R-:W-:Y:S05]  /*197b0*/  HMMA.1688.F32.TF32 R20, R92, R82.reuse, R20 ;  /* 0x000000525c14723c */ /* 0x080fea0000081014 */
[----:B------:R-:W-:Y:S01]  /*197c0*/  @P0 IMAD.MOV.U32 R234, RZ, RZ, R132 ;  /* 0x000000ffffea0224 */ /* 0x000fe200078e0084 */
[C---:B------:R-:W-:Y:S04]  /*197d0*/  HMMA.1688.F32.TF32 R24, R96.reuse, R82, R24 ;  /* 0x000000526018723c */ /* 0x040fe80000081018 */
[----:B------:R-:W-:Y:S01]  /*197e0*/  FSETP.GEU.AND P5, PT, |R234|, +INF , PT ;  /* 0x7f800000ea00780b */ /* 0x000fe20003fae200 */
[----:B------:R-:W-:Y:S01]  /*197f0*/  @P0 IMAD.MOV.U32 R223, RZ, RZ, R104 ;  /* 0x000000ffffdf0224 */ /* 0x000fe200078e0068 */
[C---:B------:R-:W-:Y:S05]  /*19800*/  HMMA.1688.F32.TF32 R28, R96.reuse, R80, R28 ;  /* 0x00000050601c723c */ /* 0x040fea000008101c */
[----:B------:R-:W-:Y:S01]  /*19810*/  @P0 VIADD R103, R104, 0x1000 ;  /* 0x0000100068670836 */ /* 0x000fe20000000000 */
[C---:B------:R-:W-:Y:S05]  /*19820*/  HMMA.1688.F32.TF32 R32, R96.reuse, R78, R32 ;  /* 0x0000004e6020723c */ /* 0x040fea0000081020 */
[C---:B------:R-:W-:Y:S01]  /*19830*/  @P0 VIADD R133, R134.reuse, 0x1000 ;  /* 0x0000100086850836 */ /* 0x040fe20000000000 */
[----:B------:R-:W-:Y:S05]  /*19840*/  HMMA.1688.F32.TF32 R36, R96, R76, R36 ;  /* 0x0000004c6024723c */ /* 0x000fea0000081024 */
[----:B------:R-:W-:Y:S01]  /*19850*/  SEL R56, R134, R133, P6 ;  /* 0x0000008586387207 */ /* 0x000fe20003000000 */
[C---:B------:R-:W-:Y:S02]  /*19860*/  @P0 VIADD R131, R132.reuse, 0x1000 ;  /* 0x0000100084830836 */ /* 0x040fe40000000000 */
[----:B------:R-:W-:Y:S03]  /*19870*/  @P0 IMAD.MOV.U32 R233, RZ, RZ, R130 ;  /* 0x000000ffffe90224 */ /* 0x000fe600078e0082 */
[----:B------:R-:W-:Y:S01]  /*19880*/  SEL R57, R132, R131, P5 ;  /* 0x0000008384397207 */ /* 0x000fe20002800000 */
[----:B------:R-:W-:Y:S01]  /*19890*/  @P0 IMAD.MOV.U32 R232, RZ, RZ, R128 ;  /* 0x000000ffffe80224 */ /* 0x000fe200078e0080 */
[----:B------:R-:W-:Y:S01]  /*198a0*/  FSETP.GEU.AND P4, PT, |R233|, +INF , PT ;  /* 0x7f800000e900780b */ /* 0x000fe20003f8e200 */
[----:B------:R-:W-:Y:S02]  /*198b0*/  @P0 VIADD R127, R128, 0x1000 ;  /* 0x00001000807f0836 */ /* 0x000fe40000000000 */
[----:B------:R-:W-:Y:S01]  /*198c0*/  @P0 IMAD.MOV.U32 R231, RZ, RZ, R126 ;  /* 0x000000ffffe70224 */ /* 0x000fe200078e007e */
[----:B------:R-:W-:Y:S01]  /*198d0*/  FSETP.GEU.AND P3, PT, |R232|, +INF , PT ;  /* 0x7f800000e800780b */ /* 0x000fe20003f6e200 */
[----:B------:R-:W-:Y:S01]  /*198e0*/  @P0 VIADD R125, R126, 0x1000 ;  /* 0x000010007e7d0836 */ /* 0x000fe20000000000 */
[----:B------:R-:W-:Y:S01]  /*198f0*/  SEL R58, R130, R129, P4 ;  /* 0x00000081823a7207 */ /* 0x000fe20002000000 */
[----:B------:R-:W-:Y:S01]  /*19900*/  @P0 IMAD.MOV.U32 R239, RZ, RZ, R122 ;  /* 0x000000ffffef0224 */ /* 0x000fe200078e007a */
[----:B------:R-:W-:Y:S01]  /*19910*/  FSETP.GEU.AND P2, PT, |R231|, +INF , PT ;  /* 0x7f800000e700780b */ /* 0x000fe20003f4e200 */
[----:B------:R-:W-:Y:S01]  /*19920*/  @P0 VIADD R121, R122, 0x1000 ;  /* 0x000010007a790836 */ /* 0x000fe20000000000 */
[----:B------:R-:W-:Y:S01]  /*19930*/  SEL R59, R128, R127, P3 ;  /* 0x0000007f803b7207 */ /* 0x000fe20001800000 */
[----:B------:R-:W-:Y:S01]  /*19940*/  @P0 IMAD.MOV.U32 R238, RZ, RZ, R120 ;  /* 0x000000ffffee0224 */ /* 0x000fe200078e0078 */
[----:B------:R-:W-:Y:S01]  /*19950*/  SEL R60, R126, R125, P2 ;  /* 0x0000007d7e3c7207 */ /* 0x000fe20001000000 */
[----:B------:R-:W-:Y:S01]  /*19960*/  @P0 IMAD.MOV.U32 R237, RZ, RZ, R118 ;  /* 0x000000ffffed0224 */ /* 0x000fe200078e0076 */
[----:B------:R-:W-:Y:S01]  /*19970*/  FSETP.GEU.AND P3, PT, |R230|, +INF , PT ;  /* 0x7f800000e600780b */ /* 0x000fe20003f6e200 */
[----:B------:R-:W-:Y:S01]  /*19980*/  @P0 VIADD R117, R118, 0x1000 ;  /* 0x0000100076750836 */ /* 0x000fe20000000000 */
[----:B------:R-:W-:Y:S01]  /*19990*/  FSETP.GEU.AND P6, PT, |R238|, +INF , PT ;  /* 0x7f800000ee00780b */ /* 0x000fe20003fce200 */
[----:B------:R-:W-:Y:S01]  /*199a0*/  @P0 IMAD.MOV.U32 R236, RZ, RZ, R116 ;  /* 0x000000ffffec0224 */ /* 0x000fe200078e0074 */
[----:B------:R-:W-:Y:S01]  /*199b0*/  FSETP.GEU.AND P5, PT, |R237|, +INF , PT ;  /* 0x7f800000ed00780b */ /* 0x000fe20003fae200 */
[----:B------:R-:W-:Y:S01]  /*199c0*/  @P0 VIADD R115, R116, 0x1000 ;  /* 0x0000100074730836 */ /* 0x000fe20000000000 */
[----:B------:R-:W-:Y:S01]  /*199d0*/  SEL R63, R120, R119, P6 ;  /* 0x00000077783f7207 */ /* 0x000fe20003000000 */
[----:B------:R-:W-:Y:S01]  /*199e0*/  @P0 VIADD R113, R114, 0x1000 ;  /* 0x0000100072710836 */ /* 0x000fe20000000000 */
        /* <DEDUP_REMOVED lines=9> */
[----:B------:R-:W-:Y:S01]  /*19a80*/  @P0 IMAD.MOV.U32 R226, RZ, RZ, R106 ;  /* 0x000000ffffe20224 */ /* 0x000fe200078e006a */
[----:B------:R-:W-:Y:S01]  /*19a90*/  LEA R224, P0, R221, R224, 0x7 ;  /* 0x000000e0dde07211 */ /* 0x000fe200078038ff */
[----:B------:R-:W-:Y:S01]  /*19aa0*/  VIADD R171, R171, 0xffffffff ;  /* 0xffffffffabab7836 */ /* 0x000fe20000000000 */
[----:B------:R-:W-:Y:S01]  /*19ab0*/  SEL R42, R114, R113, P3 ;  /* 0x00000071722a7207 */ /* 0x000fe20001800000 */
[----:B------:R-:W-:Y:S01]  /*19ac0*/  VIADD R102, R102, 0x80 ;  /* 0x0000008066667836 */ /* 0x000fe20000000000 */
[----:B------:R-:W-:Y:S02]  /*19ad0*/  LEA.HI.X.SX32 R225, R221, R225, 0x7, P0 ;  /* 0x000000e1dde17211 */ /* 0x000fe400000f3eff */
[----:B------:R-:W-:Y:S02]  /*19ae0*/  FSETP.GEU.AND P0, PT, |R239|, +INF , PT ;  /* 0x7f800000ef00780b */ /* 0x000fe40003f0e200 */
[----:B------:R-:W-:Y:S02]  /*19af0*/  FSETP.GEU.AND P6, PT, |R226|, +INF , PT ;  /* 0x7f800000e200780b */ /* 0x000fe40003fce200 */
[----:B------:R-:W-:Y:S02]  /*19b00*/  SEL R62, R122, R121, P0 ;  /* 0x000000797a3e7207 */ /* 0x000fe40000000000 */
[----:B------:R-:W-:Y:S02]  /*19b10*/  FSETP.GEU.AND P0, PT, |R227|, +INF , PT ;  /* 0x7f800000e300780b */ /* 0x000fe40003f0e200 */
[----:B------:R-:W-:Y:S02]  /*19b20*/  SEL R43, R112, R111, P2 ;  /* 0x0000006f702b7207 */ /* 0x000fe40001000000 */
[----:B------:R-:W-:Y:S02]  /*19b30*/  SEL R49, R108, R107, P0 ;  /* 0x0000006b6c317207 */ /* 0x000fe40000000000 */
[----:B------:R-:W-:Y:S02]  /*19b40*/  SEL R50, R106, R105, P6 ;  /* 0x000000696a327207 */ /* 0x000fe40003000000 */
[----:B------:R-:W-:Y:S01]  /*19b50*/  SEL R51, R104, R103, P5 ;  /* 0x0000006768337207 */ /* 0x000fe20002800000 */
[----:B------:R-:W-:Y:S05]  /*19b60*/  @P1 BRA `(.L_x_60) ;  /* 0xffffffdc00301947 */ /* 0x000fea000383ffff */
.L_x_59:
[----:B------:R-:W-:Y:S01]  /*19b70*/  FADD R45, R188, R5 ;  /* 0x00000005bc2d7221 */ /* 0x000fe20000000000 */
[C---:B------:R-:W-:Y:S01]  /*19b80*/  LOP3.LUT R5, R14.reuse, 0x1, RZ, 0xc0, !PT ;  /* 0x000000010e057812 */ /* 0x040fe200078ec0ff */
[----:B------:R-:W-:Y:S01]  /*19b90*/  FADD R44, R187, R4 ;  /* 0x00000004bb2c7221 */ /* 0x000fe20000000000 */
[----:B------:R-:W-:Y:S01]  /*19ba0*/  LOP3.LUT R0, R14, 0xf8, RZ, 0xc0, !PT ;  /* 0x000000f80e007812 */ /* 0x000fe200078ec0ff */
[----:B------:R-:W-:Y:S01]  /*19bb0*/  FADD R41, R190, R7 ;  /* 0x00000007be297221 */ /* 0x000fe20000000000 */
[----:B------:R-:W-:Y:S01]  /*19bc0*/  LOP3.LUT R14, R14, 0x6, RZ, 0xc0, !PT ;  /* 0x000000060e0e7812 */ /* 0x000fe200078ec0ff */
[----:B------:R-:W-:Y:S01]  /*19bd0*/  ULDC UR4, c[0x0][0x2ac] ;  /* 0x0000ab0000047ab9 */ /* 0x000fe20000000800 */
[----:B------:R-:W-:Y:S01]  /*19be0*/  LEA.HI R5, R0, R5, RZ, 0x1e ;  /* 0x0000000500057211 */ /* 0x000fe200078ff0ff */
[----:B------:R-:W-:Y:S01]  /*19bf0*/  FADD R40, R189, R6 ;  /* 0x00000006bd287221 */ /* 0x000fe20000000000 */
[----:B------:R-:W-:Y:S01]  /*19c00*/  SHF.R.U32.HI R0, RZ, 0x8, R175 ;  /* 0x00000008ff007819 */ /* 0x000fe200000116af */
[----:B------:R-:W-:Y:S01]  /*19c10*/  FADD R48, R197, R10 ;  /* 0x0000000ac5307221 */ /* 0x000fe20000000000 */
[----:B------:R-:W-:Y:S01]  /*19c20*/  LOP3.LUT R7, R175, 0x1f, RZ, 0xc0, !PT ;  /* 0x0000001faf077812 */ /* 0x000fe200078ec0ff */
[----:B------:R-:W-:Y:S01]  /*19c30*/  IMAD R14, R5, 0x44, R14 ;  /* 0x00000044050e7824 */ /* 0x000fe200078e020e */
[----:B------:R-:W-:Y:S01]  /*19c40*/  SHF.L.U32 R4, R0, 0x6, RZ ;  /* 0x0000000600047819 */ /* 0x000fe200000006ff */
[----:B------:R-:W-:Y:S01]  /*19c50*/  IMAD R5, R138, UR4, RZ ;  /* 0x000000048a057c24 */ /* 0x000fe2000f8e02ff */
[----:B------:R-:W1:Y:S01]  /*19c60*/  S2UR UR4, SR_CgaCtaId ;  /* 0x00000000000479c3 */ /* 0x000e620000008800 */
[----:B------:R-:W-:Y:S01]  /*19c70*/  ISETP.NE.AND P0, PT, R141, R136, PT ;  /* 0x000000888d00720c */ /* 0x000fe20003f05270 */
[----:B------:R-:W-:Y:S01]  /*19c80*/  FADD R49, R198, R11 ;  /* 0x0000000bc6317221 */ /* 0x000fe20000000000 */
[----:B------:R-:W-:Y:S01]  /*19c90*/  LEA.HI R7, R7, R4, RZ, 0x1c ;  /* 0x0000000407077211 */ /* 0x000fe200078fe0ff */
[----:B------:R-:W-:Y:S01]  /*19ca0*/  IMAD R60, R172, R5, RZ ;  /* 0x00000005ac3c7224 */ /* 0x000fe200078e02ff */
[----:B------:R-:W-:Y:S01]  /*19cb0*/  SHF.R.U32.HI R4, RZ, 0x5, R175 ;  /* 0x00000005ff047819 */ /* 0x000fe200000116af */
[----:B------:R-:W-:Y:S01]  /*19cc0*/  FADD R53, R196, R9 ;  /* 0x00000009c4357221 */ /* 0x000fe20000000000 */
[----:B------:R-:W-:Y:S01]  /*19cd0*/  SHF.L.U32 R5, R175, 0x4, RZ ;  /* 0x00000004af057819 */ /* 0x000fe200000006ff */
[----:B------:R-:W-:Y:S01]  /*19ce0*/  IMAD R0, R0, -0x30, R7 ;  /* 0xffffffd000007824 */ /* 0x000fe200078e0207 */
[----:B------:R-:W-:Y:S01]  /*19cf0*/  SHF.L.U32 R6, R4, 0x3, RZ ;  /* 0x0000000304067819 */ /* 0x000fe200000006ff */
[----:B------:R-:W-:Y:S01]  /*19d00*/  IMAD R10, R60, R137, RZ ;  /* 0x000000893c0a7224 */ /* 0x000fe200078e02ff */
[----:B------:R-:W-:Y:S01]  /*19d10*/  LOP3.LUT R5, R5, 0xf0, RZ, 0xc0, !PT ;  /* 0x000000f005057812 */ /* 0x000fe200078ec0ff */
[----:B------:R-:W-:Y:S01]  /*19d20*/  IMAD R185, R186, 0x44, R185 ;  /* 0x00000044bab97824 */ /* 0x000fe200078e02b9 */
[----:B------:R-:W-:Y:S01]  /*19d30*/  LOP3.LUT R6, R7, 0x20, R6, 0xf8, !PT ;  /* 0x0000002007067812 */ /* 0x000fe200078ef806 */
[----:B------:R-:W-:Y:S01]  /*19d40*/  IMAD.WIDE R10, R10, 0x4, R152 ;  /* 0x000000040a0a7825 */ /* 0x000fe200078e0298 */
[----:B------:R-:W-:Y:S01]  /*19d50*/  SHF.L.U32 R7, R4, 0x1, RZ ;  /* 0x0000000104077819 */ /* 0x000fe200000006ff */
[----:B------:R-:W-:Y:S01]  /*19d60*/  UMOV UR5, 0x400 ;  /* 0x0000040000057882 */ /* 0x000fe20000000000 */
[----:B------:R-:W-:Y:S01]  /*19d70*/  SHF.L.U32 R9, R175, 0x2, RZ ;  /* 0x00000002af097819 */ /* 0x000fe200000006ff */
[----:B------:R-:W-:Y:S01]  /*19d80*/  FADD R2, R191, R36 ;  /* 0x00000024bf027221 */ /* 0x000fe20000000000 */
[----:B------:R-:W-:Y:S01]  /*19d90*/  LOP3.LUT R61, R6, 0x6, R7, 0xf8, !PT ;  /* 0x00000006063d7812 */ /* 0x000fe200078ef807 */
[----:B------:R-:W-:Y:S01]  /*19da0*/  FADD R3, R192, R37 ;  /* 0x00000025c0037221 */ /* 0x000fe20000000000 */
[----:B------:R-:W-:Y:S01]  /*19db0*/  LOP3.LUT R4, R7, 0x6, RZ, 0xc0, !PT ;  /* 0x0000000607047812 */ /* 0x000fe200078ec0ff */
[----:B------:R-:W-:Y:S01]  /*19dc0*/  FADD R42, R207, R28 ;  /* 0x0000001ccf2a7221 */ /* 0x000fe20000000000 */
[----:B------:R-:W-:Y:S01]  /*19dd0*/  LOP3.LUT R7, R7, 0x8, RZ, 0xc0, !PT ;  /* 0x0000000807077812 */ /* 0x000fe200078ec0ff */
[----:B------:R-:W-:Y:S01]  /*19de0*/  IMAD.WIDE R12, R60, R61, RZ ;  /* 0x0000003d3c0c7225 */ /* 0x000fe200078e02ff */
[----:B------:R-:W-:Y:S01]  /*19df0*/  ISETP.NE.U32.AND P5, PT, R10, RZ, PT ;  /* 0x000000ff0a00720c */ /* 0x000fe20003fa5070 */
[----:B-1----:R-:W-:Y:S01]  /*19e00*/  ULEA UR4, UR4, UR5, 0x18 ;  /* 0x0000000504047291 */ /* 0x002fe2000f8ec03f */
[----:B------:R-:W-:Y:S01]  /*19e10*/  LOP3.LUT R9, R9, 0x3c, RZ, 0xc0, !PT ;  /* 0x0000003c09097812 */ /* 0x000fe200078ec0ff */
[----:B------:R-:W-:Y:S01]  /*19e20*/  FADD R43, R208, R29 ;  /* 0x0000001dd02b7221 */ /* 0x000fe20000000000 */
[----:B------:R-:W-:Y:S01]  /*19e30*/  LEA R64, P1, R12, R5, 0x2 ;  /* 0x000000050c407211 */ /* 0x000fe200078210ff */
[----:B------:R-:W-:Y:S01]  /*19e40*/  FADD R38, R193, R38 ;  /* 0x00000026c1267221 */ /* 0x000fe20000000000 */
[----:B------:R-:W-:Y:S01]  /*19e50*/  IADD3 R0, R4, R0, R7 ;  /* 0x0000000004007210 */ /* 0x000fe20007ffe007 */
[----:B------:R-:W-:Y:S01]  /*19e60*/  FADD R39, R194, R39 ;  /* 0x00000027c2277221 */ /* 0x000fe20000000000 */
[----:B------:R-:W-:Y:S01]  /*19e70*/  ISETP.NE.AND.EX P5, PT, R11, RZ, PT, P5 ;  /* 0x000000ff0b00720c */ /* 0x000fe20003fa5350 */
[----:B------:R-:W-:Y:S01]  /*19e80*/  FADD R52, R195, R8 ;  /* 0x00000008c3347221 */ /* 0x000fe20000000000 */
[----:B------:R-:W-:Y:S01]  /*19e90*/  LEA.HI.X R4, R12, RZ, R13, 0x2, P1 ;  /* 0x000000ff0c047211 */ /* 0x000fe200008f140d */
[----:B------:R-:W-:Y:S01]  /*19ea0*/  FADD R32, R199, R32 ;  /* 0x00000020c7207221 */ /* 0x000fe20000000000 */
[----:B------:R-:W-:Y:S01]  /*19eb0*/  LEA R14, R14, R185, 0x3 ;  /* 0x000000b90e0e7211 */ /* 0x000fe200078e18ff */
[----:B------:R-:W-:Y:S01]  /*19ec0*/  FADD R33, R200, R33 ;  /* 0x00000021c8217221 */ /* 0x000fe20000000000 */
[----:B------:R-:W-:Y:S01]  /*19ed0*/  LOP3.LUT R7, R9, 0x40, RZ, 0xfc, !PT ;  /* 0x0000004009077812 */ /* 0x000fe200078efcff */
[----:B------:R-:W-:Y:S01]  /*19ee0*/  FADD R34, R201, R34 ;  /* 0x00000022c9227221 */ /* 0x000fe20000000000 */
[----:B------:R-:W-:Y:S01]  /*19ef0*/  IADD3 R64, P1, R10, R64, RZ ;  /* 0x000000400a407210 */ /* 0x000fe20007f3e0ff */
        /* <DEDUP_REMOVED lines=12> */
[----:B------:R-:W-:Y:S01]  /*19fc0*/  ISETP.LT.AND P5, PT, R7, R172, P5 ;  /* 0x000000ac0700720c */ /* 0x000fe20002fa1270 */
[----:B------:R-:W-:Y:S01]  /*19fd0*/  FADD R50, R215, R24 ;  /* 0x00000018d7327221 */ /* 0x000fe20000000000 */
[----:B------:R-:W-:Y:S01]  /*19fe0*/  IADD3.X R65, R11, R4, RZ, P1, !PT ;  /* 0x000000040b417210 */ /* 0x000fe20000ffe4ff */
[----:B------:R-:W-:Y:S01]  /*19ff0*/  FADD R51, R216, R25 ;  /* 0x00000019d8337221 */ /* 0x000fe20000000000 */
[----:B------:R-:W-:Y:S01]  /*1a000*/  FADD R46, R217, R26 ;  /* 0x0000001ad92e7221 */ /* 0x000fe20000000000 */
[----:B------:R-:W-:Y:S01]  /*1a010*/  FADD R47, R218, R27 ;  /* 0x0000001bda2f7221 */ /* 0x000fe20000000000 */
[----:B------:R-:W-:Y:S01]  /*1a020*/  IMAD R0, R0, 0x220, R5 ;  /* 0x0000022000007824 */ /* 0x000fe200078e0205 */
[----:B------:R-:W-:Y:S01]  /*1a030*/  LEA R62, R14, UR4, 0x3 ;  /* 0x000000040e3e7c11 */ /* 0x000fe2000f8e18ff */
[----:B------:R-:W-:Y:S06]  /*1a040*/  BAR.SYNC.DEFER_BLOCKING 0x0 ;  /* 0x0000000000007b1d */ /* 0x000fec0000010000 */
[----:B------:R-:W-:Y:S05]  /*1a050*/  @!P0 BRA `(.L_x_61) ;  /* 0x0000000800208947 */ /* 0x000fea0003800000 */
        /* <DEDUP_REMOVED lines=136> */
.L_x_61:
[----:B------:R-:W-:Y:S05]  /*1a8e0*/  WARPSYNC.ALL ;  /* 0x0000000000007948 */ /* 0x000fea0003800000 */
[----:B------:R-:W-:Y:S01]  /*1a8f0*/  BAR.SYNC.DEFER_BLOCKING 0x0 ;  /* 0x0000000000007b1d */ /* 0x000fe20000010000 */
[C---:B------:R-:W-:Y:S01]  /*1a900*/  VIADD R21, R61.reuse, 0x8 ;  /* 0x000000083d157836 */ /* 0x040fe20000000000 */
[CC--:B------:R-:W-:Y:S02]  /*1a910*/  ISETP.LT.AND P1, PT, R61.reuse, R140.reuse, P6 ;  /* 0x0000008c3d00720c */ /* 0x0c0fe40003721270 */
[-C--:B------:R-:W-:Y:S02]  /*1a920*/  ISETP.LT.AND P0, PT, R61, R140.reuse, P5 ;  /* 0x0000008c3d00720c */ /* 0x080fe40002f01270 */
        /* <DEDUP_REMOVED lines=24> */
[----:B-1----:R-:W-:Y:S04]  /*1aab0*/  @P1 STG.E.128 desc[UR12][R64.64], R16 ;  /* 0x0000001040001986 */ /* 0x002fe8000c101d0c */
[----:B--2---:R-:W-:Y:S04]  /*1aac0*/  @P0 STG.E.128 desc[UR10][R64.64+0x100], R12 ;  /* 0x0001000c40000986 */ /* 0x004fe8000c101d0a */
[----:B---3--:R-:W-:Y:S04]  /*1aad0*/  @P3 STG.E.128 desc[UR8][R20.64], R8 ;  /* 0x0000000814003986 */ /* 0x008fe8000c101d08 */
[----:B----4-:R1:W-:Y:S01]  /*1aae0*/  @P2 STG.E.128 desc[UR6][R20.64+0x100], R4 ;  /* 0x0001000414002986 */ /* 0x0103e2000c101d06 */
[----:B------:R-:W-:Y:S06]  /*1aaf0*/  BAR.SYNC.DEFER_BLOCKING 0x0 ;  /* 0x0000000000007b1d */ /* 0x000fec0000010000 */
[----:B------:R2:W-:Y:S04]  /*1ab00*/  STS.64 [R62+0x200], R2 ;  /* 0x000200023e007388 */ /* 0x0005e80000000a00 */
[----:B------:R-:W-:Y:S01]  /*1ab10*/  STS.64 [R62+0x220], R32 ;  /* 0x000220203e007388 */ /* 0x000fe20000000a00 */
[----:B-1----:R-:W-:-:S03]  /*1ab20*/  IMAD.WIDE R20, R60, 0x20, R20 ;  /* 0x000000203c147825 */ /* 0x002fc600078e0214 */
[----:B------:R-:W-:Y:S04]  /*1ab30*/  STS.64 [R62+0x240], R42 ;  /* 0x0002402a3e007388 */ /* 0x000fe80000000a00 */
[----:B------:R-:W-:Y:S04]  /*1ab40*/  STS.64 [R62+0x260], R50 ;  /* 0x000260323e007388 */ /* 0x000fe80000000a00 */
[----:B------:R-:W-:Y:S04]  /*1ab50*/  STS.64 [R62+0x2400], R38 ;  /* 0x002400263e007388 */ /* 0x000fe80000000a00 */
[----:B------:R-:W-:Y:S04]  /*1ab60*/  STS.64 [R62+0x2420], R34 ;  /* 0x002420223e007388 */ /* 0x000fe80000000a00 */
[----:B------:R-:W-:Y:S01]  /*1ab70*/  STS.64 [R62+0x2440], R36 ;  /* 0x002440243e007388 */ /* 0x000fe20000000a00 */
[----:B--2---:R-:W-:-:S03]  /*1ab80*/  VIADD R3, R61, 0x10 ;  /* 0x000000103d037836 */ /* 0x004fc60000000000 */
[----:B------:R-:W-:Y:S01]  /*1ab90*/  STS.64 [R62+0x2460], R46 ;  /* 0x0024602e3e007388 */ /* 0x000fe20000000a00 */
[----:B------:R-:W-:Y:S01]  /*1aba0*/  VIADD R61, R61, 0x18 ;  /* 0x000000183d3d7836 */ /* 0x000fe20000000000 */
[----:B------:R-:W-:Y:S01]  /*1abb0*/  BAR.SYNC.DEFER_BLOCKING 0x0 ;  /* 0x0000000000007b1d */ /* 0x000fe20000010000 */
[CC--:B------:R-:W-:Y:S02]  /*1abc0*/  ISETP.LT.AND P1, PT, R3.reuse, R140.reuse, P6 ;  /* 0x0000008c0300720c */ /* 0x0c0fe40003721270 */
[-C--:B------:R-:W-:Y:S02]  /*1abd0*/  ISETP.LT.AND P0, PT, R3, R140.reuse, P5 ;  /* 0x0000008c0300720c */ /* 0x080fe40002f01270 */
[CC--:B------:R-:W-:Y:S02]  /*1abe0*/  ISETP.LT.AND P6, PT, R61.reuse, R140.reuse, P6 ;  /* 0x0000008c3d00720c */ /* 0x0c0fe400037c1270 */
[----:B------:R-:W-:Y:S01]  /*1abf0*/  ISETP.LT.AND P5, PT, R61, R140, P5 ;  /* 0x0000008c3d00720c */ /* 0x000fe20002fa1270 */
[----:B------:R-:W-:-:S06]  /*1ac00*/  IMAD.WIDE R60, R60, 0x20, R20 ;  /* 0x000000203c3c7825 */ /* 0x000fcc00078e0214 */
[C---:B------:R-:W-:Y:S02]  /*1ac10*/  @P1 R2UR UR12, R180.reuse ;  /* 0x00000000b40c12ca */ /* 0x040fe400000e0000 */
[C---:B------:R-:W-:Y:S02]  /*1ac20*/  @P1 R2UR UR13, R181.reuse ;  /* 0x00000000b50d12ca */ /* 0x040fe400000e0000 */
[C---:B------:R-:W-:Y:S02]  /*1ac30*/  @P0 R2UR UR10, R180.reuse ;  /* 0x00000000b40a02ca */ /* 0x040fe400000e0000 */
[C---:B------:R-:W-:Y:S02]  /*1ac40*/  @P0 R2UR UR11, R181.reuse ;  /* 0x00000000b50b02ca */ /* 0x040fe400000e0000 */
[----:B------:R-:W-:Y:S01]  /*1ac50*/  @P6 R2UR UR8, R180 ;  /* 0x00000000b40862ca */ /* 0x000fe200000e0000 */
[----:B------:R-:W1:Y:S01]  /*1ac60*/  LDS.128 R16, [R0+UR4+0x200] ;  /* 0x0002000400107984 */ /* 0x000e620008000c00 */
[----:B------:R-:W-:-:S02]  /*1ac70*/  @P6 R2UR UR9, R181 ;  /* 0x00000000b50962ca */ /* 0x000fc400000e0000 */
[----:B------:R-:W-:Y:S01]  /*1ac80*/  @P5 R2UR UR6, R180 ;  /* 0x00000000b40652ca */ /* 0x000fe200000e0000 */
[----:B------:R-:W2:Y:S01]  /*1ac90*/  LDS.128 R12, [R0+UR4+0x300] ;  /* 0x00030004000c7984 */ /* 0x000ea20008000c00 */
[----:B------:R-:W-:-:S03]  /*1aca0*/  @P5 R2UR UR7, R181 ;  /* 0x00000000b50752ca */ /* 0x000fc600000e0000 */
[----:B------:R-:W3:Y:S04]  /*1acb0*/  LDS.128 R8, [R0+UR4+0x2400] ;  /* 0x0024000400087984 */ /* 0x000ee80008000c00 */
[----:B------:R-:W4:Y:S04]  /*1acc0*/  LDS.128 R4, [R0+UR4+0x2500] ;  /* 0x0025000400047984 */ /* 0x000f280008000c00 */
[----:B-1----:R1:W-:Y:S04]  /*1acd0*/  @P1 STG.E.128 desc[UR12][R20.64], R16 ;  /* 0x0000001014001986 */ /* 0x0023e8000c101d0c */
[----:B--2---:R1:W-:Y:S04]  /*1ace0*/  @P0 STG.E.128 desc[UR10][R20.64+0x100], R12 ;  /* 0x0001000c14000986 */ /* 0x0043e8000c101d0a */
[----:B---3--:R1:W-:Y:S04]  /*1acf0*/  @P6 STG.E.128 desc[UR8][R60.64], R8 ;  /* 0x000000083c006986 */ /* 0x0083e8000c101d08 */
[----:B----4-:R1:W-:Y:S02]  /*1ad00*/  @P5 STG.E.128 desc[UR6][R60.64+0x100], R4 ;  /* 0x000100043c005986 */ /* 0x0103e4000c101d06 */
.L_x_62:
[----:B------:R-:W-:Y:S05]  /*1ad10*/  WARPSYNC.ALL ;  /* 0x0000000000007948 */ /* 0x000fea0003800000 */
[----:B------:R-:W-:Y:S01]  /*1ad20*/  BAR.SYNC.DEFER_BLOCKING 0x0 ;  /* 0x0000000000007b1d */ /* 0x000fe20000010000 */
[----:B------:R-:W-:-:S05]  /*1ad30*/  IADD3 R143, R143, 0x80, RZ ;  /* 0x000000808f8f7810 */ /* 0x000fca0007ffe0ff */
[----:B------:R-:W-:Y:S05]  /*1ad40*/  BRA `(.L_x_63) ;  /* 0xfffffe7400147947 */ /* 0x000fea000383ffff */
.L_x_18:
[----:B------:R-:W-:Y:S01]  /*1ad50*/  PRMT R0, R139, 0x9910, RZ ;  /* 0x000099108b007816 */ /* 0x000fe200000000ff */
[----:B------:R-:W-:Y:S01]  /*1ad60*/  IMAD.MOV.U32 R4, RZ, RZ, RZ ;  /* 0x000000ffff047224 */ /* 0x000fe200078e00ff */
[----:B------:R-:W-:Y:S02]  /*1ad70*/  LOP3.LUT R3, R166, 0xff, RZ, 0xc0, !PT ;  /* 0x000000ffa6037812 */ /* 0x000fe400078ec0ff */
[----:B------:R-:W-:-:S04]  /*1ad80*/  ISETP.GE.AND P0, PT, R0, 0x2, PT ;  /* 0x000000020000780c */ /* 0x000fc80003f06270 */
[----:B------:R-:W-:-:S13]  /*1ad90*/  ISETP.NE.OR P0, PT, R3, RZ, !P0 ;  /* 0x000000ff0300720c */ /* 0x000fda0004705670 */
[----:B------:R-:W-:Y:S05]  /*1ada0*/  @P0 BRA `(.L_x_64) ;  /* 0x0000000000700947 */ /* 0x000fea0003800000 */
[----:B------:R-:W-:Y:S01]  /*1adb0*/  VIADD R5, R167, 0x7f ;  /* 0x0000007fa7057836 */ /* 0x000fe20000000000 */
[----:B------:R-:W-:-:S04]  /*1adc0*/  SHF.R.S32.HI R7, RZ, 0x9, R147 ;  /* 0x00000009ff077819 */ /* 0x000fc80000011493 */
[----:B------:R-:W-:Y:S02]  /*1add0*/  SHF.R.S32.HI R0, RZ, 0x1f, R5 ;  /* 0x0000001fff007819 */ /* 0x000fe40000011405 */
[----:B------:R-:W-:Y:S02]  /*1ade0*/  IABS R4, R7 ;  /* 0x0000000700047213 */ /* 0x000fe40000000000 */
[----:B------:R-:W-:Y:S02]  /*1adf0*/  LEA.HI R0, R0, R5, RZ, 0x7 ;  /* 0x0000000500007211 */ /* 0x000fe400078f38ff */
[----:B------:R-:W-:Y:S02]  /*1ae00*/  ISETP.GE.AND P1, PT, R7, RZ, PT ;  /* 0x000000ff0700720c */ /* 0x000fe40003f26270 */
[----:B------:R-:W-:-:S04]  /*1ae10*/  LOP3.LUT R2, R0, 0xffffff80, RZ, 0xc0, !PT ;  /* 0xffffff8000027812 */ /* 0x000fc800078ec0ff */
[-C--:B------:R-:W-:Y:S02]  /*1ae20*/  IABS R6, R2.reuse ;  /* 0x0000000200067213 */ /* 0x080fe40000000000 */
[----:B------:R-:W-:Y:S02]  /*1ae30*/  IABS R0, R2 ;  /* 0x0000000200007213 */ /* 0x000fe40000000000 */
[----:B------:R-:W1:Y:S02]  /*1ae40*/  I2F.RP R10, R6 ;  /* 0x00000006000a7306 */ /* 0x000e640000209400 */
[----:B------:R-:W-:-:S06]  /*1ae50*/  IADD3 R0, RZ, -R0, RZ ;  /* 0x80000000ff007210 */ /* 0x000fcc0007ffe0ff */
        /* <DEDUP_REMOVED lines=13> */
[----:B------:R-:W-:-:S05]  /*1af30*/  @!P2 IMAD.IADD R5, R5, 0x1, -R6 ;  /* 0x000000010505a824 */ /* 0x000fca00078e0a06 */
[----:B------:R-:W-:-:S05]  /*1af40*/  MOV R4, R5 ;  /* 0x0000000500047202 */ /* 0x000fca0000000f00 */
[----:B------:R-:W-:Y:S01]  /*1af50*/  @!P1 IMAD.MOV R4, RZ, RZ, -R4 ;  /* 0x000000ffff049224 */ /* 0x000fe200078e0a04 */
[----:B------:R-:W-:-:S07]  /*1af60*/  @!P0 LOP3.LUT R4, RZ, R2, RZ, 0x33, !PT ;  /* 0x00000002ff048212 */ /* 0x000fce00078e33ff */
.L_x_64:
[----:B------:R-:W-:Y:S02]  /*1af70*/  ISETP.NE.AND P0, PT, R3, 0x1, PT ;  /* 0x000000010300780c */ /* 0x000fe40003f05270 */
[-C--:B------:R-:W-:Y:S02]  /*1af80*/  IADD3 R0, R167, R137.reuse, -R168 ;  /* 0x00000089a7007210 */ /* 0x080fe40007ffe8a8 */
[----:B------:R-:W-:Y:S02]  /*1af90*/  SHF.R.S32.HI R2, RZ, 0x1f, R137 ;  /* 0x0000001fff027819 */ /* 0x000fe40000011489 */
[----:B------:R-:W-:Y:S02]  /*1afa0*/  VIMNMX R0, RZ, R0, !PT ;  /* 0x00000000ff007248 */ /* 0x000fe40007fe0100 */
[----:B------:R-:W-:Y:S02]  /*1afb0*/  LEA.HI R2, R2, R137, RZ, 0x7 ;  /* 0x0000008902027211 */ /* 0x000fe400078f38ff */
[----:B------:R-:W-:-:S02]  /*1afc0*/  ISETP.NE.AND P1, PT, R3, 0x2, PT ;  /* 0x000000020300780c */ /* 0x000fc40003f25270 */
[----:B------:R-:W-:Y:S02]  /*1afd0*/  LOP3.LUT R0, R0, 0x7fffff80, RZ, 0xc0, !PT ;  /* 0x7fffff8000007812 */ /* 0x000fe400078ec0ff */
[----:B------:R-:W-:Y:S02]  /*1afe0*/  LOP3.LUT R3, R2, 0xffffff80, RZ, 0xc0, !PT ;  /* 0xffffff8002037812 */ /* 0x000fe400078ec0ff */
[----:B------:R-:W-:-:S05]  /*1aff0*/  @P0 SEL R3, R0, RZ, !P1 ;  /* 0x000000ff00030207 */ /* 0x000fca0004800000 */
[----:B------:R-:W-:-:S05]  /*1b000*/  IMAD.IADD R4, R3, 0x1, R4 ;  /* 0x0000000103047824 */ /* 0x000fca00078e0204 */
[----:B------:R-:W-:-:S13]  /*1b010*/  ISETP.GE.AND P0, PT, R4, R167, PT ;  /* 0x000000a70400720c */ /* 0x000fda0003f06270 */
[----:B------:R-:W-:Y:S05]  /*1b020*/  @!P0 BRA `(.L_x_65) ;  /* 0x0000002c00148947 */ /* 0x000fea0003800000 */
[----:B------:R-:W1:Y:S01]  /*1b030*/  S2R R0, SR_TID.X ;  /* 0x0000000000007919 */ /* 0x000e620000002100 */
[----:B------:R-:W2:Y:S01]  /*1b040*/  LDC R3, c[0x0][0x2ac] ;  /* 0x0000ab00ff037b82 */ /* 0x000ea20000000800 */
[----:B------:R-:W-:Y:S01]  /*1b050*/  IMAD.SHL.U32 R2, R142, 0x20, RZ ;  /* 0x000000208e027824 */ /* 0x000fe200078e00ff */
[----:B------:R-:W-:Y:S01]  /*1b060*/  BSSY B2, `(.L_x_66) ;  /* 0x0000164000027945 */ /* 0x000fe20003800000 */
[C---:B-1----:R-:W-:Y:S02]  /*1b070*/  LOP3.LUT R5, R0.reuse, 0x18, RZ, 0xc0, !PT ;  /* 0x0000001800057812 */ /* 0x042fe400078ec0ff */
[----:B------:R-:W-:Y:S02]  /*1b080*/  LOP3.LUT R23, R0, 0xfffffff8, RZ, 0xcf, !PT ;  /* 0xfffffff800177812 */ /* 0x000fe400078ecfff */
[----:B------:R-:W-:Y:S01]  /*1b090*/  LOP3.LUT R2, R2, 0x1fe0, R5, 0xe2, !PT ;  /* 0x00001fe002027812 */ /* 0x000fe200078ee205 */
[----:B--2---:R-:W-:Y:S02]  /*1b0a0*/  IMAD R5, R138, R3, RZ ;  /* 0x000000038a057224 */ /* 0x004fe400078e02ff */
[----:B------:R-:W-:Y:S01]  /*1b0b0*/  IMAD.IADD R10, R172, 0x1, R23 ;  /* 0x00000001ac0a7824 */ /* 0x000fe200078e0217 */
[----:B------:R-:W-:Y:S01]  /*1b0c0*/  LEA.HI R11, R2, R137, RZ, 0x1d ;  /* 0x00000089020b7211 */ /* 0x000fe200078fe8ff */
[----:B------:R-:W-:-:S03]  /*1b0d0*/  IMAD R4, R172, R5, RZ ;  /* 0x00000005ac047224 */ /* 0x000fc600078e02ff */
[----:B------:R-:W-:Y:S02]  /*1b0e0*/  ISETP.GE.AND P0, PT, R11, R168, PT ;  /* 0x000000a80b00720c */ /* 0x000fe40003f06270 */
[----:B------:R-:W-:-:S11]  /*1b0f0*/  LEA.HI R9, R10, 0x1, RZ, 0x1d ;  /* 0x000000010a097811 */ /* 0x000fd600078fe8ff */
[----:B------:R-:W-:Y:S05]  /*1b100*/  @P0 BRA `(.L_x_67) ;  /* 0x0000001400640947 */ /* 0x000fea0003800000 */
[----:B------:R-:W1:Y:S01]  /*1b110*/  LDC R2, c[0x0][0x2a0] ;  /* 0x0000a800ff027b82 */ /* 0x000e620000000800 */
[----:B------:R-:W-:Y:S01]  /*1b120*/  LOP3.LUT R145, R0, 0x7, RZ, 0xc0, !PT ;  /* 0x0000000700917812 */ /* 0x000fe200078ec0ff */
[----:B------:R-:W-:Y:S01]  /*1b130*/  IMAD R6, R11, R4, RZ ;  /* 0x000000040b067224 */ /* 0x000fe200078e02ff */
[----:B------:R-:W-:Y:S03]  /*1b140*/  BSSY B1, `(.L_x_68) ;  /* 0x00000b1000017945 */ /* 0x000fe60003800000 */
[----:B------:R-:W-:Y:S01]  /*1b150*/  IMAD.MOV.U32 R21, RZ, RZ, R145 ;  /* 0x000000ffff157224 */ /* 0x000fe200078e0091 */
[----:B------:R-:W-:Y:S02]  /*1b160*/  SHF.R.S32.HI R5, RZ, 0x1f, R6 ;  /* 0x0000001fff057819 */ /* 0x000fe40000011406 */
[----:B-1----:R-:W-:-:S13]  /*1b170*/  ISETP.GE.AND P0, PT, R145, R2, PT ;  /* 0x000000029100720c */ /* 0x002fda0003f06270 */
[----:B------:R-:W-:Y:S05]  /*1b180*/  @P0 BRA `(.L_x_69) ;  /* 0x0000000800b00947 */ /* 0x000fea0003800000 */
[-C--:B------:R-:W-:Y:S01]  /*1b190*/  LOP3.LUT R7, RZ, R145.reuse, RZ, 0x33, !PT ;  /* 0x00000091ff077212 */ /* 0x080fe200078e33ff */
[----:B------:R-:W-:Y:S01]  /*1b1a0*/  BSSY B0, `(.L_x_70) ;  /* 0x0000027000007945 */ /* 0x000fe20003800000 */
[----:B------:R-:W-:-:S03]  /*1b1b0*/  MOV R19, R145 ;  /* 0x0000009100137202 */ /* 0x000fc60000000f00 */
[----:B------:R-:W-:Y:S02]  /*1b1c0*/  IMAD.IADD R12, R7, 0x1, R2 ;  /* 0x00000001070c7824 */ /* 0x000fe400078e0202 */
[----:B------:R-:W-:-:S03]  /*1b1d0*/  IMAD R7, R3, R2, RZ ;  /* 0x0000000203077224 */ /* 0x000fc600078e02ff */
[----:B------:R-:W-:Y:S01]  /*1b1e0*/  LEA.HI R12, R12, 0x1, RZ, 0x1d ;  /* 0x000000010c0c7811 */ /* 0x000fe200078fe8ff */
[----:B------:R-:W-:-:S03]  /*1b1f0*/  IMAD R8, R7, R138, RZ ;  /* 0x0000008a07087224 */ /* 0x000fc600078e02ff */
[----:B------:R-:W-:Y:S01]  /*1b200*/  LOP3.LUT P0, RZ, R12, 0x3, RZ, 0xc0, !PT ;  /* 0x000000030cff7812 */ /* 0x000fe2000780c0ff */
[----:B------:R-:W-:-:S05]  /*1b210*/  IMAD R8, R8, R11, RZ ;  /* 0x0000000b08087224 */ /* 0x000fca00078e02ff */
[----:B------:R-:W-:-:S07]  /*1b220*/  SHF.R.S32.HI R7, RZ, 0x1f, R8 ;  /* 0x0000001fff077819 */ /* 0x000fce0000011408 */
[----:B------:R-:W-:Y:S05]  /*1b230*/  @!P0 BRA `(.L_x_71) ;  /* 0x0000000000748947 */ /* 0x000fea0003800000 */
[----:B------:R-:W-:Y:S02]  /*1b240*/  IADD3 R13, P0, R145, R8, RZ ;  /* 0x00000008910d7210 */ /* 0x000fe40007f1e0ff */
[----:B------:R-:W-:Y:S02]  /*1b250*/  LOP3.LUT R12, R12, 0x3, RZ, 0xc0, !PT ;  /* 0x000000030c0c7812 */ /* 0x000fe400078ec0ff */
[----:B------:R-:W-:Y:S01]  /*1b260*/  R2UR UR6, R180 ;  /* 0x00000000b40672ca */ /* 0x000fe200000e0000 */
[----:B------:R-:W-:Y:S01]  /*1b270*/  IMAD.X R14, RZ, RZ, R7, P0 ;  /* 0x000000ffff0e7224 */ /* 0x000fe200000e0607 */
[----:B------:R-:W-:Y:S02]  /*1b280*/  LEA R16, P0, R13, R150, 0x2 ;  /* 0x000000960d107211 */ /* 0x000fe400078010ff */
[----:B------:R-:W-:Y:S02]  /*1b290*/  R2UR UR7, R181 ;  /* 0x00000000b50772ca */ /* 0x000fe400000e0000 */
[----:B------:R-:W-:-:S02]  /*1b2a0*/  LEA.HI.X R17, R13, R151, R14, 0x2, P0 ;  /* 0x000000970d117211 */ /* 0x000fc400000f140e */
[----:B------:R-:W-:Y:S02]  /*1b2b0*/  ISETP.NE.AND P0, PT, R12, 0x1, PT ;  /* 0x000000010c00780c */ /* 0x000fe40003f05270 */
[----:B------:R-:W-:-:S05]  /*1b2c0*/  LOP3.LUT R13, R145, 0x8, RZ, 0xfc, !PT ;  /* 0x00000008910d7812 */ /* 0x000fca00078efcff */
[----:B------:R-:W-:Y:S02]  /*1b2d0*/  IMAD.MOV.U32 R19, RZ, RZ, R13 ;  /* 0x000000ffff137224 */ /* 0x000fe400078e000d */
[----:B------:R1:W-:Y:S04]  /*1b2e0*/  ST.E desc[UR6][R16.64], RZ ;  /* 0x000000ff10007985 */ /* 0x0003e8000c101906 */
[----:B------:R-:W-:Y:S05]  /*1b2f0*/  @!P0 BRA `(.L_x_71) ;  /* 0x0000000000448947 */ /* 0x000fea0003800000 */
[----:B------:R-:W-:Y:S02]  /*1b300*/  ISETP.NE.AND P2, PT, R12, 0x2, PT ;  /* 0x000000020c00780c */ /* 0x000fe40003f45270 */
[----:B------:R-:W-:Y:S02]  /*1b310*/  LOP3.LUT R19, R145, 0x10, RZ, 0xfc, !PT ;  /* 0x0000001091137812 */ /* 0x000fe400078efcff */
[----:B------:R-:W-:Y:S02]  /*1b320*/  IADD3 R13, P1, R8, R13, RZ ;  /* 0x0000000d080d7210 */ /* 0x000fe40007f3e0ff */
[----:B------:R-:W-:Y:S02]  /*1b330*/  R2UR UR8, R180 ;  /* 0x00000000b40872ca */ /* 0x000fe400000e0000 */
[----:B------:R-:W-:Y:S01]  /*1b340*/  R2UR UR9, R181 ;  /* 0x00000000b50972ca */ /* 0x000fe200000e0000 */
[----:B------:R-:W-:Y:S01]  /*1b350*/  IMAD.X R12, RZ, RZ, R7, P1 ;  /* 0x000000ffff0c7224 */ /* 0x000fe200008e0607 */
[----:B------:R-:W-:-:S03]  /*1b360*/  LEA R24, P1, R13, R150, 0x2 ;  /* 0x000000960d187211 */ /* 0x000fc600078210ff */
[----:B------:R-:W-:Y:S02]  /*1b370*/  @P2 IADD3 R15, P0, R8, R19, RZ ;  /* 0x00000013080f2210 */ /* 0x000fe40007f1e0ff */
[----:B------:R-:W-:Y:S02]  /*1b380*/  @P2 R2UR UR6, R180 ;  /* 0x00000000b40622ca */ /* 0x000fe400000e0000 */
[----:B------:R-:W-:Y:S01]  /*1b390*/  @P2 R2UR UR7, R181 ;  /* 0x00000000b50722ca */ /* 0x000fe200000e0000 */
[----:B------:R-:W-:Y:S01]  /*1b3a0*/  @P2 IMAD.X R14, RZ, RZ, R7, P0 ;  /* 0x000000ffff0e2224 */ /* 0x000fe200000e0607 */
[----:B-1----:R-:W-:Y:S02]  /*1b3b0*/  @P2 LEA R16, P0, R15, R150, 0x2 ;  /* 0x000000960f102211 */ /* 0x002fe400078010ff */
[-C--:B------:R-:W-:Y:S02]  /*1b3c0*/  LEA.HI.X R25, R13, R151.reuse, R12, 0x2, P1 ;  /* 0x000000970d197211 */ /* 0x080fe400008f140c */
[----:B------:R-:W-:-:S02]  /*1b3d0*/  @P2 LEA.HI.X R17, R15, R151, R14, 0x2, P0 ;  /* 0x000000970f112211 */ /* 0x000fc400000f140e */
[----:B------:R-:W-:Y:S01]  /*1b3e0*/  @P2 LOP3.LUT R19, R145, 0x18, RZ, 0xfc, !PT ;  /* 0x0000001891132812 */ /* 0x000fe200078efcff */
[----:B------:R2:W-:Y:S04]  /*1b3f0*/  ST.E desc[UR8][R24.64], RZ ;  /* 0x000000ff18007985 */ /* 0x0005e8000c101908 */
[----:B------:R2:W-:Y:S02]  /*1b400*/  @P2 ST.E desc[UR6][R16.64], RZ ;  /* 0x000000ff10002985 */ /* 0x0005e4000c101906 */
.L_x_71:
[----:B------:R-:W-:Y:S05]  /*1b410*/  BSYNC B0 ;  /* 0x0000000000007941 */ /* 0x000fea0003800000 */
.L_x_70:
[----:B------:R-:W-:-:S04]  /*1b420*/  IADD3 R12, R23, R2, RZ ;  /* 0x00000002170c7210 */ /* 0x000fc80007ffe0ff */
[----:B------:R-:W-:-:S13]  /*1b430*/  ISETP.GE.U32.AND P0, PT, R12, 0x18, PT ;  /* 0x000000180c00780c */ /* 0x000fda0003f06070 */
[----:B------:R-:W-:Y:S05]  /*1b440*/  @!P0 BRA `(.L_x_69) ;  /* 0x0000000800008947 */ /* 0x000fea0003800000 */
[----:B------:R-:W-:Y:S01]  /*1b450*/  IMAD.IADD R12, R2, 0x1, -R19 ;  /* 0x00000001020c7824 */ /* 0x000fe200078e0a13 */
[----:B------:R-:W-:Y:S01]  /*1b460*/  BSSY B0, `(.L_x_72) ;  /* 0x0000044000007945 */ /* 0x000fe20003800000 */
[----:B------:R-:W-:-:S03]  /*1b470*/  PLOP3.LUT P3, PT, PT, PT, PT, 0x80, 0x0 ;  /* 0x000000000000781c */ /* 0x000fc60003f6f070 */
[----:B------:R-:W-:-:S13]  /*1b480*/  ISETP.GT.AND P0, PT, R12, 0x60, PT ;  /* 0x000000600c00780c */ /* 0x000fda0003f04270 */
[----:B------:R-:W-:Y:S05]  /*1b490*/  @!P0 BRA `(.L_x_73) ;  /* 0x0000000400008947 */ /* 0x000fea0003800000 */
[----:B------:R-:W-:Y:S02]  /*1b4a0*/  PLOP3.LUT P3, PT, PT, PT, PT, 0x8, 0x0 ;  /* 0x000000000000781c */ /* 0x000fe40003f6e170 */
[----:B------:R-:W-:-:S11]  /*1b4b0*/  IADD3 R18, R2, -0x60, RZ ;  /* 0xffffffa002127810 */ /* 0x000fd60007ffe0ff */
.L_x_74:
[----:B------:R-:W-:Y:S01]  /*1b4c0*/  IADD3 R13, P0, R8, R19, RZ ;  /* 0x00000013080d7210 */ /* 0x000fe20007f1e0ff */
[C---:B-12---:R-:W-:Y:S01]  /*1b4d0*/  VIADD R16, R19.reuse, 0x60 ;  /* 0x0000006013107836 */ /* 0x046fe20000000000 */
[----:B------:R-:W-:Y:S01]  /*1b4e0*/  R2UR UR12, R180 ;  /* 0x00000000b40c72ca */ /* 0x000fe200000e0000 */
[C---:B------:R-:W-:Y:S01]  /*1b4f0*/  VIADD R14, R19.reuse, 0x40 ;  /* 0x00000040130e7836 */ /* 0x040fe20000000000 */
[----:B------:R-:W-:Y:S02]  /*1b500*/  LEA.HI.X.SX32 R12, R19, R7, 0x1, P0 ;  /* 0x00000007130c7211 */ /* 0x000fe400000f0eff */
[----:B----4-:R-:W-:Y:S02]  /*1b510*/  LEA R24, P0, R13, R150, 0x2 ;  /* 0x000000960d187211 */ /* 0x010fe400078010ff */
[----:B------:R-:W-:Y:S02]  /*1b520*/  R2UR UR13, R181 ;  /* 0x00000000b50d72ca */ /* 0x000fe400000e0000 */
[----:B------:R-:W-:Y:S01]  /*1b530*/  LEA.HI.X R25, R13, R151, R12, 0x2, P0 ;  /* 0x000000970d197211 */ /* 0x000fe200000f140c */
[C---:B------:R-:W-:Y:S01]  /*1b540*/  VIADD R12, R19.reuse, 0x20 ;  /* 0x00000020130c7836 */ /* 0x040fe20000000000 */
[----:B------:R-:W-:Y:S01]  /*1b550*/  IADD3 R17, P0, R8, R16, RZ ;  /* 0x0000001008117210 */ /* 0x000fe20007f1e0ff */
[----:B------:R-:W-:Y:S01]  /*1b560*/  VIADD R19, R19, 0x80 ;  /* 0x0000008013137836 */ /* 0x000fe20000000000 */
[----:B------:R-:W-:-:S02]  /*1b570*/  R2UR UR10, R180 ;  /* 0x00000000b40a72ca */ /* 0x000fc400000e0000 */
[----:B------:R-:W-:Y:S02]  /*1b580*/  LEA.HI.X.SX32 R16, R16, R7, 0x1, P0 ;  /* 0x0000000710107211 */ /* 0x000fe400000f0eff */
[----:B------:R-:W-:Y:S02]  /*1b590*/  LEA R26, P0, R17, R150, 0x2 ;  /* 0x00000096111a7211 */ /* 0x000fe400078010ff */
[C---:B------:R-:W-:Y:S01]  /*1b5a0*/  R2UR UR11, R181.reuse ;  /* 0x00000000b50b72ca */ /* 0x040fe200000e0000 */
[----:B------:R4:W-:Y:S01]  /*1b5b0*/  ST.E desc[UR12][R24.64], RZ ;  /* 0x000000ff18007985 */ /* 0x0009e2000c10190c */
[----:B------:R-:W-:Y:S02]  /*1b5c0*/  R2UR UR8, R180 ;  /* 0x00000000b40872ca */ /* 0x000fe400000e0000 */
[----:B------:R-:W-:Y:S02]  /*1b5d0*/  R2UR UR9, R181 ;  /* 0x00000000b50972ca */ /* 0x000fe400000e0000 */
[----:B------:R-:W-:-:S02]  /*1b5e0*/  IADD3 R13, P2, R8, R12, RZ ;  /* 0x0000000c080d7210 */ /* 0x000fc40007f5e0ff */
[----:B------:R-:W-:Y:S02]  /*1b5f0*/  R2UR UR6, R180 ;  /* 0x00000000b40672ca */ /* 0x000fe400000e0000 */
[C---:B------:R-:W-:Y:S02]  /*1b600*/  R2UR UR7, R181.reuse ;  /* 0x00000000b50772ca */ /* 0x040fe400000e0000 */
[----:B------:R-:W-:Y:S01]  /*1b610*/  IADD3 R15, P1, R8, R14, RZ ;  /* 0x0000000e080f7210 */ /* 0x000fe20007f3e0ff */
[----:B------:R4:W-:Y:S01]  /*1b620*/  ST.E desc[UR10][R24.64+0x20], RZ ;  /* 0x000020ff18007985 */ /* 0x0009e2000c10190a */
[C---:B------:R-:W-:Y:S02]  /*1b630*/  R2UR UR28, R180.reuse ;  /* 0x00000000b41c72ca */ /* 0x040fe400000e0000 */
[----:B------:R-:W-:Y:S01]  /*1b640*/  R2UR UR29, R181 ;  /* 0x00000000b51d72ca */ /* 0x000fe200000e0000 */
[----:B------:R4:W-:Y:S01]  /*1b650*/  ST.E desc[UR8][R24.64+0x40], RZ ;  /* 0x000040ff18007985 */ /* 0x0009e2000c101908 */
[----:B------:R-:W-:-:S02]  /*1b660*/  R2UR UR26, R180 ;  /* 0x00000000b41a72ca */ /* 0x000fc400000e0000 */
[C---:B------:R-:W-:Y:S02]  /*1b670*/  R2UR UR27, R181.reuse ;  /* 0x00000000b51b72ca */ /* 0x040fe400000e0000 */
[C---:B------:R-:W-:Y:S01]  /*1b680*/  R2UR UR24, R180.reuse ;  /* 0x00000000b41872ca */ /* 0x040fe200000e0000 */
[----:B------:R4:W-:Y:S01]  /*1b690*/  ST.E desc[UR6][R24.64+0x60], RZ ;  /* 0x000060ff18007985 */ /* 0x0009e2000c101906 */
[C---:B------:R-:W-:Y:S02]  /*1b6a0*/  R2UR UR25, R181.reuse ;  /* 0x00000000b51972ca */ /* 0x040fe400000e0000 */
[C---:B------:R-:W-:Y:S02]  /*1b6b0*/  R2UR UR22, R180.reuse ;  /* 0x00000000b41672ca */ /* 0x040fe400000e0000 */
[----:B------:R-:W-:Y:S02]  /*1b6c0*/  R2UR UR23, R181 ;  /* 0x00000000b51772ca */ /* 0x000fe400000e0000 */
[----:B------:R-:W-:-:S02]  /*1b6d0*/  R2UR UR20, R180 ;  /* 0x00000000b41472ca */ /* 0x000fc400000e0000 */
[C---:B------:R-:W-:Y:S02]  /*1b6e0*/  R2UR UR21, R181.reuse ;  /* 0x00000000b51572ca */ /* 0x040fe400000e0000 */
[C---:B------:R-:W-:Y:S02]  /*1b6f0*/  R2UR UR18, R180.reuse ;  /* 0x00000000b41272ca */ /* 0x040fe400000e0000 */
[C---:B------:R-:W-:Y:S02]  /*1b700*/  R2UR UR19, R181.reuse ;  /* 0x00000000b51372ca */ /* 0x040fe400000e0000 */
[C---:B------:R-:W-:Y:S02]  /*1b710*/  R2UR UR16, R180.reuse ;  /* 0x00000000b41072ca */ /* 0x040fe400000e0000 */
[----:B------:R-:W-:Y:S02]  /*1b720*/  R2UR UR17, R181 ;  /* 0x00000000b51172ca */ /* 0x000fe400000e0000 */
[----:B------:R-:W-:-:S02]  /*1b730*/  R2UR UR14, R180 ;  /* 0x00000000b40e72ca */ /* 0x000fc400000e0000 */
[----:B------:R-:W-:Y:S02]  /*1b740*/  R2UR UR15, R181 ;  /* 0x00000000b50f72ca */ /* 0x000fe400000e0000 */
[----:B------:R-:W-:Y:S02]  /*1b750*/  LEA.HI.X R27, R17, R151, R16, 0x2, P0 ;  /* 0x00000097111b7211 */ /* 0x000fe400000f1410 */
[-C--:B------:R-:W-:Y:S02]  /*1b760*/  LEA.HI.X.SX32 R12, R12, R7.reuse, 0x1, P2 ;  /* 0x000000070c0c7211 */ /* 0x080fe400010f0eff */
[----:B------:R-:W-:Y:S02]  /*1b770*/  ISETP.GE.AND P0, PT, R19, R18, PT ;  /* 0x000000121300720c */ /* 0x000fe40003f06270 */
[----:B------:R-:W-:Y:S02]  /*1b780*/  LEA.HI.X.SX32 R14, R14, R7, 0x1, P1 ;  /* 0x000000070e0e7211 */ /* 0x000fe400008f0eff */
[----:B------:R-:W-:-:S02]  /*1b790*/  LEA R30, P2, R13, R150, 0x2 ;  /* 0x000000960d1e7211 */ /* 0x000fc400078410ff */
[----:B------:R-:W-:Y:S02]  /*1b7a0*/  LEA R28, P1, R15, R150, 0x2 ;  /* 0x000000960f1c7211 */ /* 0x000fe400078210ff */
[-C--:B------:R-:W-:Y:S02]  /*1b7b0*/  LEA.HI.X R31, R13, R151.reuse, R12, 0x2, P2 ;  /* 0x000000970d1f7211 */ /* 0x080fe400010f140c */
[----:B------:R-:W-:-:S03]  /*1b7c0*/  LEA.HI.X R29, R15, R151, R14, 0x2, P1 ;  /* 0x000000970f1d7211 */ /* 0x000fc600008f140e */
[----:B------:R4:W-:Y:S04]  /*1b7d0*/  ST.E desc[UR28][R30.64], RZ ;  /* 0x000000ff1e007985 */ /* 0x0009e8000c10191c */
        /* <DEDUP_REMOVED lines=10> */
[----:B------:R4:W-:Y:S01]  /*1b880*/  ST.E desc[UR6][R26.64+0x60], RZ ;  /* 0x000060ff1a007985 */ /* 0x0009e2000c101906 */
[----:B------:R-:W-:Y:S05]  /*1b890*/  @!P0 BRA `(.L_x_74) ;  /* 0xfffffffc00088947 */ /* 0x000fea000383ffff */
.L_x_73:
[----:B------:R-:W-:Y:S05]  /*1b8a0*/  BSYNC B0 ;  /* 0x0000000000007941 */ /* 0x000fea0003800000 */
.L_x_72:
[----:B------:R-:W-:Y:S01]  /*1b8b0*/  IADD3 R12, -R19, R2, RZ ;  /* 0x00000002130c7210 */ /* 0x000fe20007ffe1ff */
[----:B------:R-:W-:Y:S03]  /*1b8c0*/  BSSY B0, `(.L_x_75) ;  /* 0x0000026000007945 */ /* 0x000fe60003800000 */
[----:B------:R-:W-:-:S13]  /*1b8d0*/  ISETP.GT.AND P0, PT, R12, 0x20, PT ;  /* 0x000000200c00780c */ /* 0x000fda0003f04270 */
[----:B------:R-:W-:Y:S05]  /*1b8e0*/  @!P0 BRA `(.L_x_76) ;  /* 0x00000000008c8947 */ /* 0x000fea0003800000 */
[----:B------:R-:W-:Y:S01]  /*1b8f0*/  IADD3 R13, P0, R8, R19, RZ ;  /* 0x00000013080d7210 */ /* 0x000fe20007f1e0ff */
[C---:B------:R-:W-:Y:S01]  /*1b900*/  VIADD R14, R19.reuse, 0x20 ;  /* 0x00000020130e7836 */ /* 0x040fe20000000000 */
[----:B------:R-:W-:Y:S02]  /*1b910*/  R2UR UR20, R180 ;  /* 0x00000000b41472ca */ /* 0x000fe400000e0000 */
[C---:B------:R-:W-:Y:S01]  /*1b920*/  LEA.HI.X.SX32 R12, R19.reuse, R7, 0x1, P0 ;  /* 0x00000007130c7211 */ /* 0x040fe200000f0eff */
[----:B------:R-:W-:Y:S01]  /*1b930*/  VIADD R19, R19, 0x40 ;  /* 0x0000004013137836 */ /* 0x000fe20000000000 */
[----:B-12---:R-:W-:Y:S02]  /*1b940*/  LEA R16, P0, R13, R150, 0x2 ;  /* 0x000000960d107211 */ /* 0x006fe400078010ff */
[----:B------:R-:W-:Y:S02]  /*1b950*/  R2UR UR21, R181 ;  /* 0x00000000b51572ca */ /* 0x000fe400000e0000 */
[----:B------:R-:W-:-:S02]  /*1b960*/  LEA.HI.X R17, R13, R151, R12, 0x2, P0 ;  /* 0x000000970d117211 */ /* 0x000fc400000f140c */
[C---:B------:R-:W-:Y:S02]  /*1b970*/  R2UR UR18, R180.reuse ;  /* 0x00000000b41272ca */ /* 0x040fe400000e0000 */
[C---:B------:R-:W-:Y:S02]  /*1b980*/  R2UR UR19, R181.reuse ;  /* 0x00000000b51372ca */ /* 0x040fe400000e0000 */
[C---:B------:R-:W-:Y:S02]  /*1b990*/  R2UR UR16, R180.reuse ;  /* 0x00000000b41072ca */ /* 0x040fe400000e0000 */
[C---:B------:R-:W-:Y:S02]  /*1b9a0*/  R2UR UR17, R181.reuse ;  /* 0x00000000b51172ca */ /* 0x040fe400000e0000 */
[----:B------:R-:W-:Y:S01]  /*1b9b0*/  R2UR UR14, R180 ;  /* 0x00000000b40e72ca */ /* 0x000fe200000e0000 */
[----:B------:R1:W-:Y:S01]  /*1b9c0*/  ST.E desc[UR20][R16.64], RZ ;  /* 0x000000ff10007985 */ /* 0x0003e2000c101914 */
[----:B------:R-:W-:-:S02]  /*1b9d0*/  R2UR UR15, R181 ;  /* 0x00000000b50f72ca */ /* 0x000fc400000e0000 */
[----:B------:R-:W-:Y:S02]  /*1b9e0*/  IADD3 R12, P0, R8, R14, RZ ;  /* 0x0000000e080c7210 */ /* 0x000fe40007f1e0ff */
[C---:B------:R-:W-:Y:S01]  /*1b9f0*/  R2UR UR12, R180.reuse ;  /* 0x00000000b40c72ca */ /* 0x040fe200000e0000 */
[----:B------:R1:W-:Y:S01]  /*1ba00*/  ST.E desc[UR18][R16.64+0x20], RZ ;  /* 0x000020ff10007985 */ /* 0x0003e2000c101912 */
[C---:B------:R-:W-:Y:S02]  /*1ba10*/  R2UR UR13, R181.reuse ;  /* 0x00000000b50d72ca */ /* 0x040fe400000e0000 */
[C---:B------:R-:W-:Y:S01]  /*1ba20*/  R2UR UR10, R180.reuse ;  /* 0x00000000b40a72ca */ /* 0x040fe200000e0000 */
[----:B------:R1:W-:Y:S01]  /*1ba30*/  ST.E desc[UR16][R16.64+0x40], RZ ;  /* 0x000040ff10007985 */ /* 0x0003e2000c101910 */
[C---:B------:R-:W-:Y:S02]  /*1ba40*/  R2UR UR11, R181.reuse ;  /* 0x00000000b50b72ca */ /* 0x040fe400000e0000 */
[----:B------:R-:W-:Y:S01]  /*1ba50*/  R2UR UR8, R180 ;  /* 0x00000000b40872ca */ /* 0x000fe200000e0000 */
[----:B------:R1:W-:Y:S01]  /*1ba60*/  ST.E desc[UR14][R16.64+0x60], RZ ;  /* 0x000060ff10007985 */ /* 0x0003e2000c10190e */
[----:B------:R-:W-:-:S02]  /*1ba70*/  R2UR UR9, R181 ;  /* 0x00000000b50972ca */ /* 0x000fc400000e0000 */
[----:B------:R-:W-:Y:S02]  /*1ba80*/  R2UR UR6, R180 ;  /* 0x00000000b40672ca */ /* 0x000fe400000e0000 */
[----:B------:R-:W-:Y:S02]  /*1ba90*/  R2UR UR7, R181 ;  /* 0x00000000b50772ca */ /* 0x000fe400000e0000 */
[----:B------:R-:W-:Y:S02]  /*1baa0*/  LEA.HI.X.SX32 R14, R14, R7, 0x1, P0 ;  /* 0x000000070e0e7211 */ /* 0x000fe400000f0eff */
[C---:B----4-:R-:W-:Y:S02]  /*1bab0*/  LEA R24, P0, R12.reuse, R150, 0x2 ;  /* 0x000000960c187211 */ /* 0x050fe400078010ff */
[----:B------:R-:W-:Y:S02]  /*1bac0*/  PLOP3.LUT P3, PT, PT, PT, PT, 0x8, 0x0 ;  /* 0x000000000000781c */ /* 0x000fe40003f6e170 */
[----:B------:R-:W-:-:S05]  /*1bad0*/  LEA.HI.X R25, R12, R151, R14, 0x2, P0 ;  /* 0x000000970c197211 */ /* 0x000fca00000f140e */
[----:B------:R1:W-:Y:S04]  /*1bae0*/  ST.E desc[UR12][R24.64], RZ ;  /* 0x000000ff18007985 */ /* 0x0003e8000c10190c */
[----:B------:R1:W-:Y:S04]  /*1baf0*/  ST.E desc[UR10][R24.64+0x20], RZ ;  /* 0x000020ff18007985 */ /* 0x0003e8000c10190a */
[----:B------:R1:W-:Y:S04]  /*1bb00*/  ST.E desc[UR8][R24.64+0x40], RZ ;  /* 0x000040ff18007985 */ /* 0x0003e8000c101908 */
[----:B------:R1:W-:Y:S02]  /*1bb10*/  ST.E desc[UR6][R24.64+0x60], RZ ;  /* 0x000060ff18007985 */ /* 0x0003e4000c101906 */
.L_x_76:
[----:B------:R-:W-:Y:S05]  /*1bb20*/  BSYNC B0 ;  /* 0x0000000000007941 */ /* 0x000fea0003800000 */
.L_x_75:
[----:B------:R-:W-:-:S13]  /*1bb30*/  ISETP.LT.OR P3, PT, R19, R2, P3 ;  /* 0x000000021300720c */ /* 0x000fda0001f61670 */
[----:B------:R-:W-:Y:S05]  /*1bb40*/  @!P3 BRA `(.L_x_69) ;  /* 0x000000000040b947 */ /* 0x000fea0003800000 */
[----:B------:R-:W-:Y:S02]  /*1bb50*/  IADD3 R8, P0, R8, R19, RZ ;  /* 0x0000001308087210 */ /* 0x000fe40007f1e0ff */
[C---:B------:R-:W-:Y:S02]  /*1bb60*/  R2UR UR12, R180.reuse ;  /* 0x00000000b40c72ca */ /* 0x040fe400000e0000 */
[C---:B------:R-:W-:Y:S02]  /*1bb70*/  R2UR UR13, R181.reuse ;  /* 0x00000000b50d72ca */ /* 0x040fe400000e0000 */
[C---:B------:R-:W-:Y:S02]  /*1bb80*/  R2UR UR10, R180.reuse ;  /* 0x00000000b40a72ca */ /* 0x040fe400000e0000 */
[----:B------:R-:W-:Y:S02]  /*1bb90*/  R2UR UR11, R181 ;  /* 0x00000000b50b72ca */ /* 0x000fe400000e0000 */
[----:B------:R-:W-:-:S02]  /*1bba0*/  R2UR UR8, R180 ;  /* 0x00000000b40872ca */ /* 0x000fc400000e0000 */
[C---:B------:R-:W-:Y:S02]  /*1bbb0*/  R2UR UR9, R181.reuse ;  /* 0x00000000b50972ca */ /* 0x040fe400000e0000 */
[----:B------:R-:W-:Y:S02]  /*1bbc0*/  R2UR UR6, R180 ;  /* 0x00000000b40672ca */ /* 0x000fe400000e0000 */
[----:B------:R-:W-:Y:S02]  /*1bbd0*/  R2UR UR7, R181 ;  /* 0x00000000b50772ca */ /* 0x000fe400000e0000 */
[----:B------:R-:W-:Y:S02]  /*1bbe0*/  LEA.HI.X.SX32 R7, R19, R7, 0x1, P0 ;  /* 0x0000000713077211 */ /* 0x000fe400000f0eff */
[----:B------:R-:W-:-:S04]  /*1bbf0*/  LEA R12, P0, R8, R150, 0x2 ;  /* 0x00000096080c7211 */ /* 0x000fc800078010ff */
[----:B------:R-:W-:-:S05]  /*1bc00*/  LEA.HI.X R13, R8, R151, R7, 0x2, P0 ;  /* 0x00000097080d7211 */ /* 0x000fca00000f1407 */
[----:B------:R1:W-:Y:S04]  /*1bc10*/  ST.E desc[UR12][R12.64], RZ ;  /* 0x000000ff0c007985 */ /* 0x0003e8000c10190c */
[----:B------:R1:W-:Y:S04]  /*1bc20*/  ST.E desc[UR10][R12.64+0x20], RZ ;  /* 0x000020ff0c007985 */ /* 0x0003e8000c10190a */
[----:B------:R1:W-:Y:S04]  /*1bc30*/  ST.E desc[UR8][R12.64+0x40], RZ ;  /* 0x000040ff0c007985 */ /* 0x0003e8000c101908 */
[----:B------:R1:W-:Y:S02]  /*1bc40*/  ST.E desc[UR6][R12.64+0x60], RZ ;  /* 0x000060ff0c007985 */ /* 0x0003e4000c101906 */
.L_x_69:
[----:B------:R-:W-:Y:S05]  /*1bc50*/  BSYNC B1 ;  /* 0x0000000000017941 */ /* 0x000fea0003800000 */
.L_x_68:
[----:B------:R-:W-:-:S13]  /*1bc60*/  ISETP.GE.AND P0, PT, R21, R172, PT ;  /* 0x000000ac1500720c */ /* 0x000fda0003f06270 */
[----:B------:R-:W-:Y:S05]  /*1bc70*/  @P0 BRA `(.L_x_67) ;  /* 0x0000000800880947 */ /* 0x000fea0003800000 */
[----:B------:R-:W-:Y:S01]  /*1bc80*/  LOP3.LUT P0, R2, R9, 0x3, RZ, 0xc0, !PT ;  /* 0x0000000309027812 */ /* 0x000fe2000780c0ff */
[----:B------:R-:W-:-:S12]  /*1bc90*/  BSSY B0, `(.L_x_77) ;  /* 0x000001e000007945 */ /* 0x000fd80003800000 */
[----:B------:R-:W-:Y:S05]  /*1bca0*/  @!P0 BRA `(.L_x_78) ;  /* 0x0000000000708947 */ /* 0x000fea0003800000 */
[----:B------:R-:W-:Y:S02]  /*1bcb0*/  IADD3 R7, P0, R145, R6, RZ ;  /* 0x0000000691077210 */ /* 0x000fe40007f1e0ff */
[----:B------:R-:W-:Y:S02]  /*1bcc0*/  R2UR UR6, R180 ;  /* 0x00000000b40672ca */ /* 0x000fe400000e0000 */
[----:B------:R-:W-:Y:S01]  /*1bcd0*/  R2UR UR7, R181 ;  /* 0x00000000b50772ca */ /* 0x000fe200000e0000 */
[----:B------:R-:W-:Y:S01]  /*1bce0*/  IMAD.X R8, RZ, RZ, R5, P0 ;  /* 0x000000ffff087224 */ /* 0x000fe200000e0605 */
[----:B-1----:R-:W-:-:S04]  /*1bcf0*/  LEA R12, P0, R7, R152, 0x2 ;  /* 0x00000098070c7211 */ /* 0x002fc800078010ff */
[----:B------:R-:W-:Y:S02]  /*1bd00*/  LEA.HI.X R13, R7, R153, R8, 0x2, P0 ;  /* 0x00000099070d7211 */ /* 0x000fe400000f1408 */
[----:B------:R-:W-:Y:S02]  /*1bd10*/  ISETP.NE.AND P0, PT, R2, 0x1, PT ;  /* 0x000000010200780c */ /* 0x000fe40003f05270 */
[----:B------:R-:W-:-:S03]  /*1bd20*/  LOP3.LUT R7, R145, 0x8, RZ, 0xfc, !PT ;  /* 0x0000000891077812 */ /* 0x000fc600078efcff */
[----:B------:R1:W-:Y:S02]  /*1bd30*/  ST.E desc[UR6][R12.64], RZ ;  /* 0x000000ff0c007985 */ /* 0x0003e4000c101906 */
[----:B------:R-:W-:-:S06]  /*1bd40*/  IMAD.MOV.U32 R21, RZ, RZ, R7 ;  /* 0x000000ffff157224 */ /* 0x000fcc00078e0007 */
        /* <DEDUP_REMOVED lines=8> */
[----:B-1----:R-:W-:Y:S02]  /*1bdd0*/  @P2 IADD3 R13, P0, R6, R21, RZ ;  /* 0x00000015060d2210 */ /* 0x002fe40007f1e0ff */
[----:B------:R-:W-:Y:S02]  /*1bde0*/  @P2 R2UR UR6, R180 ;  /* 0x00000000b40622ca */ /* 0x000fe400000e0000 */
[----:B------:R-:W-:Y:S01]  /*1bdf0*/  @P2 R2UR UR7, R181 ;  /* 0x00000000b50722ca */ /* 0x000fe200000e0000 */
[----:B------:R-:W-:Y:S01]  /*1be00*/  @P2 IMAD.X R8, RZ, RZ, R5, P0 ;  /* 0x000000ffff082224 */ /* 0x000fe200000e0605 */
[----:B------:R-:W-:Y:S02]  /*1be10*/  @P2 LEA R12, P0, R13, R152, 0x2 ;  /* 0x000000980d0c2211 */ /* 0x000fe400078010ff */
[-C--:B------:R-:W-:Y:S02]  /*1be20*/  LEA.HI.X R15, R7, R153.reuse, R2, 0x2, P1 ;  /* 0x00000099070f7211 */ /* 0x080fe400008f1402 */
[----:B------:R-:W-:-:S02]  /*1be30*/  @P2 LEA.HI.X R13, R13, R153, R8, 0x2, P0 ;  /* 0x000000990d0d2211 */ /* 0x000fc400000f1408 */
[----:B------:R-:W-:Y:S01]  /*1be40*/  @P2 LOP3.LUT R21, R145, 0x18, RZ, 0xfc, !PT ;  /* 0x0000001891152812 */ /* 0x000fe200078efcff */
[----:B------:R1:W-:Y:S04]  /*1be50*/  ST.E desc[UR8][R14.64], RZ ;  /* 0x000000ff0e007985 */ /* 0x0003e8000c101908 */
[----:B------:R1:W-:Y:S02]  /*1be60*/  @P2 ST.E desc[UR6][R12.64], RZ ;  /* 0x000000ff0c002985 */ /* 0x0003e4000c101906 */
.L_x_78:
[----:B------:R-:W-:Y:S05]  /*1be70*/  BSYNC B0 ;  /* 0x0000000000007941 */ /* 0x000fea0003800000 */
.L_x_77:
        /* <DEDUP_REMOVED lines=9> */
.L_x_81:
[----:B------:R-:W-:Y:S01]  /*1bf10*/  IADD3 R7, P0, R6, R21, RZ ;  /* 0x0000001506077210 */ /* 0x000fe20007f1e0ff */
[C---:B-1----:R-:W-:Y:S01]  /*1bf20*/  VIADD R14, R21.reuse, 0x60 ;  /* 0x00000060150e7836 */ /* 0x042fe20000000000 */
[----:B------:R-:W-:Y:S01]  /*1bf30*/  R2UR UR12, R180 ;  /* 0x00000000b40c72ca */ /* 0x000fe200000e0000 */
[C---:B------:R-:W-:Y:S01]  /*1bf40*/  VIADD R12, R21.reuse, 0x40 ;  /* 0x00000040150c7836 */ /* 0x040fe20000000000 */
[----:B------:R-:W-:Y:S02]  /*1bf50*/  LEA.HI.X.SX32 R8, R21, R5, 0x1, P0 ;  /* 0x0000000515087211 */ /* 0x000fe400000f0eff */
[----:B--2---:R-:W-:Y:S02]  /*1bf60*/  LEA R16, P0, R7, R152, 0x2 ;  /* 0x0000009807107211 */ /* 0x004fe400078010ff */
        /* <DEDUP_REMOVED lines=39> */
[----:B----4-:R-:W-:-:S02]  /*1c1e0*/  LEA R26, P2, R7, R152, 0x2 ;  /* 0x00000098071a7211 */ /* 0x010fc400078410ff */
        /* <DEDUP_REMOVED lines=16> */
.L_x_80:
[----:B------:R-:W-:Y:S05]  /*1c2f0*/  BSYNC B0 ;  /* 0x0000000000007941 */ /* 0x000fea0003800000 */
.L_x_79:
[----:B------:R-:W-:Y:S01]  /*1c300*/  IADD3 R2, R172, -R21, RZ ;  /* 0x80000015ac027210 */ /* 0x000fe20007ffe0ff */
        /* <DEDUP_REMOVED lines=8> */
[----:B-1----:R-:W-:Y:S02]  /*1c390*/  LEA R12, P0, R7, R152, 0x2 ;  /* 0x00000098070c7211 */ /* 0x002fe400078010ff */
        /* <DEDUP_REMOVED lines=22> */
[C---:B------:R-:W-:Y:S02]  /*1c500*/  LEA R14, P0, R2.reuse, R152, 0x2 ;  /* 0x00000098020e7211 */ /* 0x040fe400078010ff */
[----:B------:R-:W-:Y:S02]  /*1c510*/  PLOP3.LUT P3, PT, PT, PT, PT, 0x8, 0x0 ;  /* 0x000000000000781c */ /* 0x000fe40003f6e170 */
[----:B------:R-:W-:-:S05]  /*1c520*/  LEA.HI.X R15, R2, R153, R8, 0x2, P0 ;  /* 0x00000099020f7211 */ /* 0x000fca00000f1408 */
[----:B------:R1:W-:Y:S04]  /*1c530*/  ST.E desc[UR12][R14.64], RZ ;  /* 0x000000ff0e007985 */ /* 0x0003e8000c10190c */
[----:B------:R1:W-:Y:S04]  /*1c540*/  ST.E desc[UR10][R14.64+0x20], RZ ;  /* 0x000020ff0e007985 */ /* 0x0003e8000c10190a */
[----:B------:R1:W-:Y:S04]  /*1c550*/  ST.E desc[UR8][R14.64+0x40], RZ ;  /* 0x000040ff0e007985 */ /* 0x0003e8000c101908 */
[----:B------:R1:W-:Y:S02]  /*1c560*/  ST.E desc[UR6][R14.64+0x60], RZ ;  /* 0x000060ff0e007985 */ /* 0x0003e4000c101906 */
.L_x_83:
[----:B------:R-:W-:Y:S05]  /*1c570*/  BSYNC B0 ;  /* 0x0000000000007941 */ /* 0x000fea0003800000 */
.L_x_82:
        /* <DEDUP_REMOVED lines=12> */
[----:B-1----:R-:W-:-:S04]  /*1c640*/  LEA R12, P0, R6, R152, 0x2 ;  /* 0x00000098060c7211 */ /* 0x002fc800078010ff */
[----:B------:R-:W-:-:S05]  /*1c650*/  LEA.HI.X R13, R6, R153, R5, 0x2, P0 ;  /* 0x00000099060d7211 */ /* 0x000fca00000f1405 */
[----:B------:R1:W-:Y:S04]  /*1c660*/  ST.E desc[UR12][R12.64], RZ ;  /* 0x000000ff0c007985 */ /* 0x0003e8000c10190c */
[----:B------:R1:W-:Y:S04]  /*1c670*/  ST.E desc[UR10][R12.64+0x20], RZ ;  /* 0x000020ff0c007985 */ /* 0x0003e8000c10190a */
[----:B------:R1:W-:Y:S04]  /*1c680*/  ST.E desc[UR8][R12.64+0x40], RZ ;  /* 0x000040ff0c007985 */ /* 0x0003e8000c101908 */
[----:B------:R1:W-:Y:S02]  /*1c690*/  ST.E desc[UR6][R12.64+0x60], RZ ;  /* 0x000060ff0c007985 */ /* 0x0003e4000c101906 */
.L_x_67:
[----:B------:R-:W-:Y:S05]  /*1c6a0*/  BSYNC B2 ;  /* 0x0000000000027941 */ /* 0x000fea0003800000 */
.L_x_66:
[----:B------:R-:W-:-:S04]  /*1c6b0*/  IADD3 R11, R11, 0x20, RZ ;  /* 0x000000200b0b7810 */ /* 0x000fc80007ffe0ff */
[----:B------:R-:W-:-:S13]  /*1c6c0*/  ISETP.GE.AND P0, PT, R11, R168, PT ;  /* 0x000000a80b00720c */ /* 0x000fda0003f06270 */
[----:B------:R-:W-:Y:S05]  /*1c6d0*/  @P0 BRA `(.L_x_65) ;  /* 0x0000001400680947 */ /* 0x000fea0003800000 */
[----:B------:R-:W5:Y:S01]  /*1c6e0*/  LDC R2, c[0x0][0x2a0] ;  /* 0x0000a800ff027b82 */ /* 0x000f620000000800 */
[----:B------:R-:W-:Y:S01]  /*1c6f0*/  IMAD R4, R4, R11, RZ ;  /* 0x0000000b04047224 */ /* 0x000fe200078e02ff */
[----:B------:R-:W-:Y:S01]  /*1c700*/  BSSY B1, `(.L_x_84) ;  /* 0x00000b1000017945 */ /* 0x000fe20003800000 */
[-C--:B-----5:R-:W-:Y:S01]  /*1c710*/  ISETP.GE.AND P0, PT, R145, R2.reuse, PT ;  /* 0x000000029100720c */ /* 0x0a0fe20003f06270 */
[----:B------:R-:W-:-:S04]  /*1c720*/  IMAD R3, R3, R2, RZ ;  /* 0x0000000203037224 */ /* 0x000fc800078e02ff */
[----:B------:R-:W-:Y:S01]  /*1c730*/  IMAD R6, R3, R138, RZ ;  /* 0x0000008a03067224 */ /* 0x000fe200078e02ff */
[----:B------:R-:W-:-:S03]  /*1c740*/  SHF.R.S32.HI R3, RZ, 0x1f, R4 ;  /* 0x0000001fff037819 */ /* 0x000fc60000011404 */
[----:B------:R-:W-:-:S04]  /*1c750*/  IMAD R6, R6, R11, RZ ;  /* 0x0000000b06067224 */ /* 0x000fc800078e02ff */
[----:B------:R-:W-:Y:S05]  /*1c760*/  @P0 BRA `(.L_x_85) ;  /* 0x0000000800a80947 */ /* 0x000fea0003800000 */
[----:B------:R-:W-:Y:S01]  /*1c770*/  LOP3.LUT R145, R0, 0x7, RZ, 0xc0, !PT ;  /* 0x0000000700917812 */ /* 0x000fe200078ec0ff */
[----:B------:R-:W-:Y:S03]  /*1c780*/  BSSY B0, `(.L_x_86) ;  /* 0x0000025000007945 */ /* 0x000fe60003800000 */
[----:B------:R-:W-:Y:S01]  /*1c790*/  LOP3.LUT R5, RZ, R145, RZ, 0x33, !PT ;  /* 0x00000091ff057212 */ /* 0x000fe200078e33ff */
[----:B------:R-:W-:-:S04]  /*1c7a0*/  IMAD.MOV.U32 R7, RZ, RZ, R145 ;  /* 0x000000ffff077224 */ /* 0x000fc800078e0091 */
[----:B------:R-:W-:Y:S01]  /*1c7b0*/  IMAD.IADD R8, R5, 0x1, R2 ;  /* 0x0000000105087824 */ /* 0x000fe200078e0202 */
[----:B------:R-:W-:-:S04]  /*1c7c0*/  SHF.R.S32.HI R5, RZ, 0x1f, R6 ;  /* 0x0000001fff057819 */ /* 0x000fc80000011406 */
[----:B------:R-:W-:-:S04]  /*1c7d0*/  LEA.HI R8, R8, 0x1, RZ, 0x1d ;  /* 0x0000000108087811 */ /* 0x000fc800078fe8ff */
[----:B------:R-:W-:-:S13]  /*1c7e0*/  LOP3.LUT P0, RZ, R8, 0x3, RZ, 0xc0, !PT ;  /* 0x0000000308ff7812 */ /* 0x000fda000780c0ff */
[----:B------:R-:W-:Y:S05]  /*1c7f0*/  @!P0 BRA `(.L_x_87) ;  /* 0x0000000000748947 */ /* 0x000fea0003800000 */
[----:B------:R-:W-:Y:S02]  /*1c800*/  IADD3 R7, P0, R145, R6, RZ ;  /* 0x0000000691077210 */ /* 0x000fe40007f1e0ff */
[----:B------:R-:W-:Y:S02]  /*1c810*/  LOP3.LUT R8, R8, 0x3, RZ, 0xc0, !PT ;  /* 0x0000000308087812 */ /* 0x000fe400078ec0ff */
[----:B------:R-:W-:Y:S01]  /*1c820*/  R2UR UR6, R180 ;  /* 0x00000000b40672ca */ /* 0x000fe200000e0000 */
[----:B-1----:R-:W-:Y:S01]  /*1c830*/  IMAD.X R12, RZ, RZ, R5, P0 ;  /* 0x000000ffff0c7224 */ /* 0x002fe200000e0605 */
        /* <DEDUP_REMOVED lines=14> */
[----:B--2---:R-:W-:-:S03]  /*1c920*/  LEA R16, P2, R11, R150, 0x2 ;  /* 0x000000960b107211 */ /* 0x004fc600078410ff */
        /* <DEDUP_REMOVED lines=10> */
.L_x_87:
[----:B------:R-:W-:Y:S05]  /*1c9d0*/  BSYNC B0 ;  /* 0x0000000000007941 */ /* 0x000fea0003800000 */
.L_x_86:
        /* <DEDUP_REMOVED lines=10> */
.L_x_90:
[----:B------:R-:W-:Y:S01]  /*1ca80*/  IADD3 R11, P0, R6, R7, RZ ;  /* 0x00000007060b7210 */ /* 0x000fe20007f1e0ff */
[C---:B-12---:R-:W-:Y:S01]  /*1ca90*/  VIADD R16, R7.reuse, 0x60 ;  /* 0x0000006007107836 */ /* 0x046fe20000000000 */
[----:B------:R-:W-:Y:S01]  /*1caa0*/  R2UR UR12, R180 ;  /* 0x00000000b40c72ca */ /* 0x000fe200000e0000 */
[C---:B------:R-:W-:Y:S01]  /*1cab0*/  VIADD R14, R7.reuse, 0x40 ;  /* 0x00000040070e7836 */ /* 0x040fe20000000000 */
[----:B------:R-:W-:Y:S02]  /*1cac0*/  LEA.HI.X.SX32 R12, R7, R5, 0x1, P0 ;  /* 0x00000005070c7211 */ /* 0x000fe400000f0eff */
[----:B------:R-:W-:Y:S02]  /*1cad0*/  LEA R18, P0, R11, R150, 0x2 ;  /* 0x000000960b127211 */ /* 0x000fe400078010ff */
        /* <DEDUP_REMOVED lines=56> */
.L_x_89:
[----:B------:R-:W-:Y:S05]  /*1ce60*/  BSYNC B0 ;  /* 0x0000000000007941 */ /* 0x000fea0003800000 */
.L_x_88:
[----:B------:R-:W-:Y:S01]  /*1ce70*/  IADD3 R8, -R7, R2, RZ ;  /* 0x0000000207087210 */ /* 0x000fe20007ffe1ff */
[----:B------:R-:W-:Y:S03]  /*1ce80*/  BSSY B0, `(.L_x_91) ;  /* 0x0000026000007945 */ /* 0x000fe60003800000 */
[----:B------:R-:W-:-:S13]  /*1ce90*/  ISETP.GT.AND P0, PT, R8, 0x20, PT ;  /* 0x000000200800780c */ /* 0x000fda0003f04270 */
[----:B------:R-:W-:Y:S05]  /*1cea0*/  @!P0 BRA `(.L_x_92) ;  /* 0x00000000008c8947 */ /* 0x000fea0003800000 */
[----:B------:R-:W-:Y:S01]  /*1ceb0*/  IADD3 R11, P0, R6, R7, RZ ;  /* 0x00000007060b7210 */ /* 0x000fe20007f1e0ff */
[C---:B-1----:R-:W-:Y:S01]  /*1cec0*/  VIADD R12, R7.reuse, 0x20 ;  /* 0x00000020070c7836 */ /* 0x042fe20000000000 */
[----:B------:R-:W-:Y:S02]  /*1ced0*/  R2UR UR20, R180 ;  /* 0x00000000b41472ca */ /* 0x000fe400000e0000 */
[C---:B------:R-:W-:Y:S01]  /*1cee0*/  LEA.HI.X.SX32 R8, R7.reuse, R5, 0x1, P0 ;  /* 0x0000000507087211 */ /* 0x040fe200000f0eff */
[----:B------:R-:W-:Y:S01]  /*1cef0*/  VIADD R7, R7, 0x40 ;  /* 0x0000004007077836 */ /* 0x000fe20000000000 */
[----:B------:R-:W-:Y:S02]  /*1cf00*/  LEA R14, P0, R11, R150, 0x2 ;  /* 0x000000960b0e7211 */ /* 0x000fe400078010ff */
        /* <DEDUP_REMOVED lines=22> */
[C---:B--2---:R-:W-:Y:S02]  /*1d070*/  LEA R16, P0, R8.reuse, R150, 0x2 ;  /* 0x0000009608107211 */ /* 0x044fe400078010ff */
[----:B------:R-:W-:Y:S02]  /*1d080*/  PLOP3.LUT P3, PT, PT, PT, PT, 0x8, 0x0 ;  /* 0x000000000000781c */ /* 0x000fe40003f6e170 */
[----:B------:R-:W-:-:S05]  /*1d090*/  LEA.HI.X R17, R8, R151, R12, 0x2, P0 ;  /* 0x0000009708117211 */ /* 0x000fca00000f140c */
[----:B------:R1:W-:Y:S04]  /*1d0a0*/  ST.E desc[UR12][R16.64], RZ ;  /* 0x000000ff10007985 */ /* 0x0003e8000c10190c */
[----:B------:R1:W-:Y:S04]  /*1d0b0*/  ST.E desc[UR10][R16.64+0x20], RZ ;  /* 0x000020ff10007985 */ /* 0x0003e8000c10190a */
[----:B------:R1:W-:Y:S04]  /*1d0c0*/  ST.E desc[UR8][R16.64+0x40], RZ ;  /* 0x000040ff10007985 */ /* 0x0003e8000c101908 */
[----:B------:R1:W-:Y:S02]  /*1d0d0*/  ST.E desc[UR6][R16.64+0x60], RZ ;  /* 0x000060ff10007985 */ /* 0x0003e4000c101906 */
.L_x_92:
[----:B------:R-:W-:Y:S05]  /*1d0e0*/  BSYNC B0 ;  /* 0x0000000000007941 */ /* 0x000fea0003800000 */
.L_x_91:
        /* <DEDUP_REMOVED lines=18> */
.L_x_85:
[----:B------:R-:W-:Y:S05]  /*1d210*/  BSYNC B1 ;  /* 0x0000000000017941 */ /* 0x000fea0003800000 */
.L_x_84:
[----:B------:R-:W-:-:S13]  /*1d220*/  ISETP.GE.AND P0, PT, R145, R172, PT ;  /* 0x000000ac9100720c */ /* 0x000fda0003f06270 */
[----:B------:R-:W-:Y:S05]  /*1d230*/  @P0 BRA `(.L_x_65) ;  /* 0x0000000800900947 */ /* 0x000fea0003800000 */
[----:B------:R-:W-:Y:S01]  /*1d240*/  LOP3.LUT P0, R9, R9, 0x3, RZ, 0xc0, !PT ;  /* 0x0000000309097812 */ /* 0x000fe2000780c0ff */
[----:B------:R-:W-:Y:S01]  /*1d250*/  BSSY B0, `(.L_x_93) ;  /* 0x0000020000007945 */ /* 0x000fe20003800000 */
[----:B------:R-:W-:-:S11]  /*1d260*/  MOV R5, R145 ;  /* 0x0000009100057202 */ /* 0x000fd60000000f00 */
[----:B------:R-:W-:Y:S05]  /*1d270*/  @!P0 BRA `(.L_x_94) ;  /* 0x0000000000748947 */ /* 0x000fea0003800000 */
[----:B------:R-:W-:Y:S02]  /*1d280*/  LOP3.LUT R145, R0, 0x7, RZ, 0xc0, !PT ;  /* 0x0000000700917812 */ /* 0x000fe400078ec0ff */
[----:B------:R-:W-:Y:S02]  /*1d290*/  R2UR UR6, R180 ;  /* 0x00000000b40672ca */ /* 0x000fe400000e0000 */
[----:B------:R-:W-:Y:S02]  /*1d2a0*/  IADD3 R5, P0, R145, R4, RZ ;  /* 0x0000000491057210 */ /* 0x000fe40007f1e0ff */
[----:B------:R-:W-:Y:S02]  /*1d2b0*/  R2UR UR7, R181 ;  /* 0x00000000b50772ca */ /* 0x000fe400000e0000 */
[----:B------:R-:W-:Y:S01]  /*1d2c0*/  LOP3.LUT R7, R145, 0x8, RZ, 0xfc, !PT ;  /* 0x0000000891077812 */ /* 0x000fe200078efcff */
[----:B------:R-:W-:Y:S01]  /*1d2d0*/  IMAD.X R0, RZ, RZ, R3, P0 ;  /* 0x000000ffff007224 */ /* 0x000fe200000e0603 */
[----:B-1----:R-:W-:-:S04]  /*1d2e0*/  LEA R12, P0, R5, R152, 0x2 ;  /* 0x00000098050c7211 */ /* 0x002fc800078010ff */
[----:B------:R-:W-:Y:S01]  /*1d2f0*/  LEA.HI.X R13, R5, R153, R0, 0x2, P0 ;  /* 0x00000099050d7211 */ /* 0x000fe200000f1400 */
[----:B------:R-:W-:Y:S01]  /*1d300*/  IMAD.MOV.U32 R5, RZ, RZ, R7 ;  /* 0x000000ffff057224 */ /* 0x000fe200078e0007 */
[----:B------:R-:W-:-:S03]  /*1d310*/  ISETP.NE.AND P0, PT, R9, 0x1, PT ;  /* 0x000000010900780c */ /* 0x000fc60003f05270 */
[----:B------:R1:W-:Y:S10]  /*1d320*/  ST.E desc[UR6][R12.64], RZ ;  /* 0x000000ff0c007985 */ /* 0x0003f4000c101906 */
[----:B------:R-:W-:Y:S05]  /*1d330*/  @!P0 BRA `(.L_x_94) ;  /* 0x0000000000448947 */ /* 0x000fea0003800000 */
[----:B------:R-:W-:Y:S02]  /*1d340*/  ISETP.NE.AND P2, PT, R9, 0x2, PT ;  /* 0x000000020900780c */ /* 0x000fe40003f45270 */
[----:B------:R-:W-:Y:S02]  /*1d350*/  LOP3.LUT R5, R145, 0x10, RZ, 0xfc, !PT ;  /* 0x0000001091057812 */ /* 0x000fe400078efcff */
[----:B------:R-:W-:Y:S02]  /*1d360*/  IADD3 R7, P1, R7, R4, RZ ;  /* 0x0000000407077210 */ /* 0x000fe40007f3e0ff */
[----:B------:R-:W-:Y:S02]  /*1d370*/  R2UR UR8, R180 ;  /* 0x00000000b40872ca */ /* 0x000fe400000e0000 */
[----:B------:R-:W-:Y:S01]  /*1d380*/  R2UR UR9, R181 ;  /* 0x00000000b50972ca */ /* 0x000fe200000e0000 */
[----:B------:R-:W-:Y:S01]  /*1d390*/  IMAD.X R0, RZ, RZ, R3, P1 ;  /* 0x000000ffff007224 */ /* 0x000fe200008e0603 */
[----:B-1----:R-:W-:-:S03]  /*1d3a0*/  LEA R12, P1, R7, R152, 0x2 ;  /* 0x00000098070c7211 */ /* 0x002fc600078210ff */
[----:B------:R-:W-:Y:S02]  /*1d3b0*/  @P2 IADD3 R9, P0, R5, R4, RZ ;  /* 0x0000000405092210 */ /* 0x000fe40007f1e0ff */
        /* <DEDUP_REMOVED lines=9> */
.L_x_94:
[----:B------:R-:W-:Y:S05]  /*1d450*/  BSYNC B0 ;  /* 0x0000000000007941 */ /* 0x000fea0003800000 */
.L_x_93:
        /* <DEDUP_REMOVED lines=9> */
.L_x_97:
[----:B-1----:R-:W-:Y:S01]  /*1d4f0*/  IADD3 R7, P0, R4, R5, RZ ;  /* 0x0000000504077210 */ /* 0x002fe20007f1e0ff */
[C---:B------:R-:W-:Y:S01]  /*1d500*/  VIADD R8, R5.reuse, 0x60 ;  /* 0x0000006005087836 */ /* 0x040fe20000000000 */
        /* <DEDUP_REMOVED lines=43> */
[----:B--2---:R-:W-:-:S02]  /*1d7c0*/  LEA R16, P2, R7, R152, 0x2 ;  /* 0x0000009807107211 */ /* 0x004fc400078410ff */
        /* <DEDUP_REMOVED lines=16> */
.L_x_96:
[----:B------:R-:W-:Y:S05]  /*1d8d0*/  BSYNC B0 ;  /* 0x0000000000007941 */ /* 0x000fea0003800000 */
.L_x_95:
[----:B------:R-:W-:Y:S01]  /*1d8e0*/  IADD3 R0, R172, -R5, RZ ;  /* 0x80000005ac007210 */ /* 0x000fe20007ffe0ff */
[----:B------:R-:W-:Y:S03]  /*1d8f0*/  BSSY B0, `(.L_x_98) ;  /* 0x0000026000007945 */ /* 0x000fe60003800000 */
[----:B------:R-:W-:-:S13]  /*1d900*/  ISETP.GT.AND P0, PT, R0, 0x20, PT ;  /* 0x000000200000780c */ /* 0x000fda0003f04270 */
[----:B------:R-:W-:Y:S05]  /*1d910*/  @!P0 BRA `(.L_x_99) ;  /* 0x00000000008c8947 */ /* 0x000fea0003800000 */
[----:B-1----:R-:W-:Y:S01]  /*1d920*/  IADD3 R7, P0, R4, R5, RZ ;  /* 0x0000000504077210 */ /* 0x002fe20007f1e0ff */
[C---:B------:R-:W-:Y:S01]  /*1d930*/  VIADD R2, R5.reuse, 0x20 ;  /* 0x0000002005027836 */ /* 0x040fe20000000000 */
        /* <DEDUP_REMOVED lines=33> */
.L_x_99:
[----:B------:R-:W-:Y:S05]  /*1db50*/  BSYNC B0 ;  /* 0x0000000000007941 */ /* 0x000fea0003800000 */
.L_x_98:
        /* <DEDUP_REMOVED lines=18> */
.L_x_65:
[----:B------:R-:W-:Y:S01]  /*1dc80*/  ISETP.GE.AND P0, PT, R146, R168, PT ;  /* 0x000000a89200720c */ /* 0x000fe20003f06270 */
[----:B------:R-:W-:Y:S05]  /*1dc90*/  WARPSYNC.ALL ;  /* 0x0000000000007948 */ /* 0x000fea0003800000 */
[----:B------:R-:W-:Y:S07]  /*1dca0*/  BAR.SYNC.DEFER_BLOCKING 0x0 ;  /* 0x0000000000007b1d */ /* 0x000fee0000010000 */
[----:B------:R-:W-:Y:S05]  /*1dcb0*/  @P0 BRA `(.L_x_100) ;  /* 0x0000000000040947 */ /* 0x000fea0003800000 */
[----:B------:R-:W-:Y:S05]  /*1dcc0*/  BRA `(.L_x_101) ;  /* 0xfffffe40006c7947 */ /* 0x000fea000383ffff */
.L_x_100:
[----:B------:R-:W-:Y:S05]  /*1dcd0*/  EXIT ;  /* 0x000000000000794d */ /* 0x000fea0003800000 */
.L_x_1:
[----:B------:R-:W-:Y:S01]  /*1dce0*/  IMAD.MOV.U32 R12, RZ, RZ, RZ ;  /* 0x000000ffff0c7224 */ /* 0x000fe200078e00ff */
[----:B------:R-:W-:Y:S01]  /*1dcf0*/  MOV R15, 0xffffffff ;  /* 0xffffffff000f7802 */ /* 0x000fe20000000f00 */
[----:B------:R-:W-:-:S07]  /*1dd00*/  IMAD.MOV.U32 R11, RZ, RZ, 0x1f ;  /* 0x0000001fff0b7424 */ /* 0x000fce00078e00ff */
[----:B------:R-:W-:Y:S05]  /*1dd10*/  WARPSYNC.COLLECTIVE R15, `(.L_x_102) ;  /* 0x000000000f087348 */ /* 0x000fea0003c00000 */
[----:B------:R1:W2:Y:S02]  /*1dd20*/  SHFL.IDX P6, R14, R13, R12, R11 ;  /* 0x0000000c0d0e7389 */ /* 0x0002a400000c000b */
[----:B-12---:R-:W-:Y:S01]  /*1dd30*/  ENDCOLLECTIVE ;  /* 0x000000000000791b */ /* 0x006fe20003800000 */
.L_x_102:
[----:B------:R-:W-:Y:S01]  /*1dd40*/  MOV R13, R169 ;  /* 0x000000a9000d7202 */ /* 0x000fe20000000f00 */
[----:B------:R-:W-:-:S07]  /*1dd50*/  IMAD.MOV.U32 R170, RZ, RZ, R14 ;  /* 0x000000ffffaa7224 */ /* 0x000fce00078e000e */
[----:B------:R-:W-:Y:S05]  /*1dd60*/  WARPSYNC.COLLECTIVE R15, `(.L_x_103) ;  /* 0x000000000f087348 */ /* 0x000fea0003c00000 */
[----:B------:R1:W2:Y:S02]  /*1dd70*/  SHFL.IDX P6, R14, R13, R12, R11 ;  /* 0x0000000c0d0e7389 */ /* 0x0002a400000c000b */
[----:B-12---:R-:W-:Y:S01]  /*1dd80*/  ENDCOLLECTIVE ;  /* 0x000000000000791b */ /* 0x006fe20003800000 */
.L_x_103:
[----:B------:R-:W-:Y:S01]  /*1dd90*/  MOV R169, R14 ;  /* 0x0000000e00a97202 */ /* 0x000fe20000000f00 */
[----:B------:R-:W-:Y:S05]  /*1dda0*/  BRA `(.L_x_104) ;  /* 0xfffffe28002c7947 */ /* 0x000fea000383ffff */
.L_x_10:
[----:B------:R-:W-:Y:S01]  /*1ddb0*/  BSSY B0, `(.L_x_105) ;  /* 0x0000008000007945 */ /* 0x000fe20003800000 */
[----:B------:R-:W-:Y:S01]  /*1ddc0*/  IMAD.MOV.U32 R13, RZ, RZ, R167 ;  /* 0x000000ffff0d7224 */ /* 0x000fe200078e00a7 */
[----:B------:R-:W-:Y:S01]  /*1ddd0*/  MOV R11, 0x1f ;  /* 0x0000001f000b7802 */ /* 0x000fe20000000f00 */
[----:B------:R-:W-:Y:S01]  /*1dde0*/  IMAD.MOV.U32 R12, RZ, RZ, RZ ;  /* 0x000000ffff0c7224 */ /* 0x000fe200078e00ff */
[----:B------:R-:W-:-:S07]  /*1ddf0*/  MOV R15, 0xffffffff ;  /* 0xffffffff000f7802 */ /* 0x000fce0000000f00 */
[----:B--23--:R-:W-:Y:S05]  /*1de00*/  WARPSYNC.COLLECTIVE R15, `(.L_x_106) ;  /* 0x000000000f087348 */ /* 0x00cfea0003c00000 */
[----:B------:R1:W4:Y:S02]  /*1de10*/  SHFL.IDX P6, R14, R13, R12, R11 ;  /* 0x0000000c0d0e7389 */ /* 0x00032400000c000b */
[----:B-1234-:R-:W-:Y:S01]  /*1de20*/  ENDCOLLECTIVE ;  /* 0x000000000000791b */ /* 0x01efe20003800000 */
.L_x_106:
[----:B------:R-:W-:Y:S05]  /*1de30*/  BSYNC B0 ;  /* 0x0000000000007941 */ /* 0x000fea0003800000 */
.L_x_105:
[----:B------:R-:W-:Y:S01]  /*1de40*/  IMAD.MOV.U32 R13, RZ, RZ, R168 ;  /* 0x000000ffff0d7224 */ /* 0x000fe200078e00a8 */
[----:B------:R-:W-:Y:S01]  /*1de50*/  MOV R12, RZ ;  /* 0x000000ff000c7202 */ /* 0x000fe20000000f00 */
[----:B------:R-:W-:Y:S01]  /*1de60*/  IMAD.MOV.U32 R11, RZ, RZ, 0x1f ;  /* 0x0000001fff0b7424 */ /* 0x000fe200078e00ff */
[----:B------:R-:W-:Y:S01]  /*1de70*/  MOV R15, 0xffffffff ;  /* 0xffffffff000f7802 */ /* 0x000fe20000000f00 */
[----:B------:R-:W-:-:S07]  /*1de80*/  IMAD.MOV.U32 R167, RZ, RZ, R14 ;  /* 0x000000ffffa77224 */ /* 0x000fce00078e000e */
[----:B------:R-:W-:Y:S05]  /*1de90*/  WARPSYNC.COLLECTIVE R15, `(.L_x_107) ;  /* 0x000000000f087348 */ /* 0x000fea0003c00000 */
[----:B------:R1:W2:Y:S02]  /*1dea0*/  SHFL.IDX P6, R14, R13, R12, R11 ;  /* 0x0000000c0d0e7389 */ /* 0x0002a400000c000b */
[----:B-12---:R-:W-:Y:S01]  /*1deb0*/  ENDCOLLECTIVE ;  /* 0x000000000000791b */ /* 0x006fe20003800000 */
.L_x_107:
[----:B------:R-:W-:Y:S01]  /*1dec0*/  MOV R13, R6 ;  /* 0x00000006000d7202 */ /* 0x000fe20000000f00 */
[----:B------:R-:W-:-:S07]  /*1ded0*/  IMAD.MOV.U32 R168, RZ, RZ, R14 ;  /* 0x000000ffffa87224 */ /* 0x000fce00078e000e */
[----:B------:R-:W-:Y:S05]  /*1dee0*/  WARPSYNC.COLLECTIVE R15, `(.L_x_108) ;  /* 0x000000000f087348 */ /* 0x000fea0003c00000 */
[----:B------:R1:W2:Y:S02]  /*1def0*/  SHFL.IDX P6, R14, R13, R12, R11 ;  /* 0x0000000c0d0e7389 */ /* 0x0002a400000c000b */
[----:B-12---:R-:W-:Y:S01]  /*1df00*/  ENDCOLLECTIVE ;  /* 0x000000000000791b */ /* 0x006fe20003800000 */
.L_x_108:
[----:B------:R-:W-:Y:S01]  /*1df10*/  MOV R13, R165 ;  /* 0x000000a5000d7202 */ /* 0x000fe20000000f00 */
[----:B------:R-:W-:-:S07]  /*1df20*/  IMAD.MOV.U32 R166, RZ, RZ, R14 ;  /* 0x000000ffffa67224 */ /* 0x000fce00078e000e */
[----:B------:R-:W-:Y:S05]  /*1df30*/  WARPSYNC.COLLECTIVE R15, `(.L_x_109) ;  /* 0x000000000f087348 */ /* 0x000fea0003c00000 */
[----:B------:R1:W2:Y:S02]  /*1df40*/  SHFL.IDX P6, R14, R13, R12, R11 ;  /* 0x0000000c0d0e7389 */ /* 0x0002a400000c000b */
[----:B-12---:R-:W-:Y:S01]  /*1df50*/  ENDCOLLECTIVE ;  /* 0x000000000000791b */ /* 0x006fe20003800000 */
.L_x_109:
[----:B------:R-:W-:Y:S01]  /*1df60*/  MOV R13, R164 ;  /* 0x000000a4000d7202 */ /* 0x000fe20000000f00 */
[----:B------:R-:W-:-:S07]  /*1df70*/  IMAD.MOV.U32 R165, RZ, RZ, R14 ;  /* 0x000000ffffa57224 */ /* 0x000fce00078e000e */
[----:B------:R-:W-:Y:S05]  /*1df80*/  WARPSYNC.COLLECTIVE R15, `(.L_x_110) ;  /* 0x000000000f087348 */ /* 0x000fea0003c00000 */
[----:B------:R1:W2:Y:S02]  /*1df90*/  SHFL.IDX P6, R14, R13, R12, R11 ;  /* 0x0000000c0d0e7389 */ /* 0x0002a400000c000b */
[----:B-12---:R-:W-:Y:S01]  /*1dfa0*/  ENDCOLLECTIVE ;  /* 0x000000000000791b */ /* 0x006fe20003800000 */
.L_x_110:
[----:B------:R-:W-:Y:S01]  /*1dfb0*/  MOV R13, R163 ;  /* 0x000000a3000d7202 */ /* 0x000fe20000000f00 */
[----:B------:R-:W-:-:S07]  /*1dfc0*/  IMAD.MOV.U32 R164, RZ, RZ, R14 ;  /* 0x000000ffffa47224 */ /* 0x000fce00078e000e */
[----:B------:R-:W-:Y:S05]  /*1dfd0*/  WARPSYNC.COLLECTIVE R15, `(.L_x_111) ;  /* 0x000000000f087348 */ /* 0x000fea0003c00000 */
[----:B------:R1:W2:Y:S02]  /*1dfe0*/  SHFL.IDX P6, R14, R13, R12, R11 ;  /* 0x0000000c0d0e7389 */ /* 0x0002a400000c000b */
[----:B-12---:R-:W-:Y:S01]  /*1dff0*/  ENDCOLLECTIVE ;  /* 0x000000000000791b */ /* 0x006fe20003800000 */
.L_x_111:
[----:B------:R-:W-:Y:S01]  /*1e000*/  MOV R13, R162 ;  /* 0x000000a2000d7202 */ /* 0x000fe20000000f00 */
[----:B------:R-:W-:-:S07]  /*1e010*/  IMAD.MOV.U32 R163, RZ, RZ, R14 ;  /* 0x000000ffffa37224 */ /* 0x000fce00078e000e */
[----:B------:R-:W-:Y:S05]  /*1e020*/  WARPSYNC.COLLECTIVE R15, `(.L_x_112) ;  /* 0x000000000f087348 */ /* 0x000fea0003c00000 */
[----:B------:R1:W2:Y:S02]  /*1e030*/  SHFL.IDX P6, R14, R13, R12, R11 ;  /* 0x0000000c0d0e7389 */ /* 0x0002a400000c000b */
[----:B-12---:R-:W-:Y:S01]  /*1e040*/  ENDCOLLECTIVE ;  /* 0x000000000000791b */ /* 0x006fe20003800000 */
.L_x_112:
[----:B------:R-:W-:Y:S01]  /*1e050*/  MOV R13, R161 ;  /* 0x000000a1000d7202 */ /* 0x000fe20000000f00 */
[----:B------:R-:W-:-:S07]  /*1e060*/  IMAD.MOV.U32 R162, RZ, RZ, R14 ;  /* 0x000000ffffa27224 */ /* 0x000fce00078e000e */
[----:B------:R-:W-:Y:S05]  /*1e070*/  WARPSYNC.COLLECTIVE R15, `(.L_x_113) ;  /* 0x000000000f087348 */ /* 0x000fea0003c00000 */
[----:B------:R1:W2:Y:S02]  /*1e080*/  SHFL.IDX P6, R14, R13, R12, R11 ;  /* 0x0000000c0d0e7389 */ /* 0x0002a400000c000b */
[----:B-12---:R-:W-:Y:S01]  /*1e090*/  ENDCOLLECTIVE ;  /* 0x000000000000791b */ /* 0x006fe20003800000 */
.L_x_113:
[----:B------:R-:W-:Y:S01]  /*1e0a0*/  MOV R13, R160 ;  /* 0x000000a0000d7202 */ /* 0x000fe20000000f00 */
[----:B------:R-:W-:-:S07]  /*1e0b0*/  IMAD.MOV.U32 R161, RZ, RZ, R14 ;  /* 0x000000ffffa17224 */ /* 0x000fce00078e000e */
[----:B------:R-:W-:Y:S05]  /*1e0c0*/  WARPSYNC.COLLECTIVE R15, `(.L_x_114) ;  /* 0x000000000f087348 */ /* 0x000fea0003c00000 */
[----:B------:R1:W2:Y:S02]  /*1e0d0*/  SHFL.IDX P6, R14, R13, R12, R11 ;  /* 0x0000000c0d0e7389 */ /* 0x0002a400000c000b */
[----:B-12---:R-:W-:Y:S01]  /*1e0e0*/  ENDCOLLECTIVE ;  /* 0x000000000000791b */ /* 0x006fe20003800000 */
.L_x_114:
[----:B------:R-:W-:Y:S01]  /*1e0f0*/  MOV R13, R159 ;  /* 0x0000009f000d7202 */ /* 0x000fe20000000f00 */
[----:B------:R-:W-:-:S07]  /*1e100*/  IMAD.MOV.U32 R160, RZ, RZ, R14 ;  /* 0x000000ffffa07224 */ /* 0x000fce00078e000e */
[----:B------:R-:W-:Y:S05]  /*1e110*/  WARPSYNC.COLLECTIVE R15, `(.L_x_115) ;  /* 0x000000000f087348 */ /* 0x000fea0003c00000 */
[----:B------:R1:W2:Y:S02]  /*1e120*/  SHFL.IDX P6, R14, R13, R12, R11 ;  /* 0x0000000c0d0e7389 */ /* 0x0002a400000c000b */
[----:B-12---:R-:W-:Y:S01]  /*1e130*/  ENDCOLLECTIVE ;  /* 0x000000000000791b */ /* 0x006fe20003800000 */
.L_x_115:
[----:B------:R-:W-:Y:S01]  /*1e140*/  MOV R13, R158 ;  /* 0x0000009e000d7202 */ /* 0x000fe20000000f00 */
[----:B------:R-:W-:-:S07]  /*1e150*/  IMAD.MOV.U32 R159, RZ, RZ, R14 ;  /* 0x000000ffff9f7224 */ /* 0x000fce00078e000e */
[----:B------:R-:W-:Y:S05]  /*1e160*/  WARPSYNC.COLLECTIVE R15, `(.L_x_116) ;  /* 0x000000000f087348 */ /* 0x000fea0003c00000 */
[----:B------:R1:W2:Y:S02]  /*1e170*/  SHFL.IDX P6, R14, R13, R12, R11 ;  /* 0x0000000c0d0e7389 */ /* 0x0002a400000c000b */
[----:B-12---:R-:W-:Y:S01]  /*1e180*/  ENDCOLLECTIVE ;  /* 0x000000000000791b */ /* 0x006fe20003800000 */
.L_x_116:
[----:B------:R-:W-:Y:S01]  /*1e190*/  MOV R13, R16 ;  /* 0x00000010000d7202 */ /* 0x000fe20000000f00 */
[----:B------:R-:W-:-:S07]  /*1e1a0*/  IMAD.MOV.U32 R158, RZ, RZ, R14 ;  /* 0x000000ffff9e7224 */ /* 0x000fce00078e000e */
[----:B------:R-:W-:Y:S05]  /*1e1b0*/  WARPSYNC.COLLECTIVE R15, `(.L_x_117) ;  /* 0x000000000f087348 */ /* 0x000fea0003c00000 */
[----:B------:R1:W2:Y:S02]  /*1e1c0*/  SHFL.IDX P6, R14, R13, R12, R11 ;  /* 0x0000000c0d0e7389 */ /* 0x0002a400000c000b */
[----:B-12---:R-:W-:Y:S01]  /*1e1d0*/  ENDCOLLECTIVE ;  /* 0x000000000000791b */ /* 0x006fe20003800000 */
.L_x_117:
[----:B------:R-:W-:Y:S01]  /*1e1e0*/  MOV R13, R2 ;  /* 0x00000002000d7202 */ /* 0x000fe20000000f00 */
[----:B------:R-:W-:-:S07]  /*1e1f0*/  IMAD.MOV.U32 R178, RZ, RZ, R14 ;  /* 0x000000ffffb27224 */ /* 0x000fce00078e000e */
[----:B------:R-:W-:Y:S05]  /*1e200*/  WARPSYNC.COLLECTIVE R15, `(.L_x_118) ;  /* 0x000000000f087348 */ /* 0x000fea0003c00000 */
[----:B------:R1:W2:Y:S02]  /*1e210*/  SHFL.IDX P6, R14, R13, R12, R11 ;  /* 0x0000000c0d0e7389 */ /* 0x0002a400000c000b */
[----:B-12---:R-:W-:Y:S01]  /*1e220*/  ENDCOLLECTIVE ;  /* 0x000000000000791b */ /* 0x006fe20003800000 */
.L_x_118:
[----:B------:R-:W-:Y:S01]  /*1e230*/  MOV R179, R14 ;  /* 0x0000000e00b37202 */ /* 0x000fe20000000f00 */
[----:B------:R-:W-:Y:S05]  /*1e240*/  BRA `(.L_x_119) ;  /* 0xfffffe3800687947 */ /* 0x000fea000383ffff */
.L_x_11:
[----:B------:R-:W-:Y:S01]  /*1e250*/  BSSY B0, `(.L_x_120) ;  /* 0x0000008000007945 */ /* 0x000fe20003800000 */
[----:B------:R-:W-:Y:S01]  /*1e260*/  IMAD.MOV.U32 R13, RZ, RZ, R5 ;  /* 0x000000ffff0d7224 */ /* 0x000fe200078e0005 */
[----:B------:R-:W-:Y:S01]  /*1e270*/  MOV R11, 0x1f ;  /* 0x0000001f000b7802 */ /* 0x000fe20000000f00 */
[----:B------:R-:W-:Y:S01]  /*1e280*/  IMAD.MOV.U32 R12, RZ, RZ, RZ ;  /* 0x000000ffff0c7224 */ /* 0x000fe200078e00ff */
[----:B------:R-:W-:-:S07]  /*1e290*/  MOV R15, 0xffffffff ;  /* 0xffffffff000f7802 */ /* 0x000fce0000000f00 */
[----:B-123--:R-:W-:Y:S05]  /*1e2a0*/  WARPSYNC.COLLECTIVE R15, `(.L_x_121) ;  /* 0x000000000f087348 */ /* 0x00efea0003c00000 */
[----:B------:R4:W1:Y:S02]  /*1e2b0*/  SHFL.IDX P6, R14, R13, R12, R11 ;  /* 0x0000000c0d0e7389 */ /* 0x00086400000c000b */
[----:B-1234-:R-:W-:Y:S01]  /*1e2c0*/  ENDCOLLECTIVE ;  /* 0x000000000000791b */ /* 0x01efe20003800000 */
.L_x_121:
[----:B------:R-:W-:Y:S05]  /*1e2d0*/  BSYNC B0 ;  /* 0x0000000000007941 */ /* 0x000fea0003800000 */
.L_x_120:
[----:B------:R-:W-:Y:S05]  /*1e2e0*/  BRA `(.L_x_122) ;  /* 0xfffffe3800487947 */ /* 0x000fea000383ffff */
.L_x_12:
        /* <DEDUP_REMOVED lines=8> */
.L_x_124:
[----:B------:R-:W-:Y:S05]  /*1e370*/  BSYNC B0 ;  /* 0x0000000000007941 */ /* 0x000fea0003800000 */
.L_x_123:
[----:B------:R-:W-:Y:S05]  /*1e380*/  BRA `(.L_x_125) ;  /* 0xfffffe3800287947 */ /* 0x000fea000383ffff */
.L_x_13:
[----:B------:R-:W1:Y:S01]  /*1e390*/  S2R R0, SR_TID.X ;  /* 0x0000000000007919 */ /* 0x000e620000002100 */
[----:B------:R-:W-:Y:S01]  /*1e3a0*/  BSSY B0, `(.L_x_126) ;  /* 0x0000009000007945 */ /* 0x000fe20003800000 */
[----:B------:R-:W-:Y:S01]  /*1e3b0*/  IMAD.MOV.U32 R13, RZ, RZ, R157 ;  /* 0x000000ffff0d7224 */ /* 0x000fe200078e009d */
[----:B------:R-:W-:Y:S01]  /*1e3c0*/  MOV R11, 0x1f ;  /* 0x0000001f000b7802 */ /* 0x000fe20000000f00 */
[----:B------:R-:W-:Y:S01]  /*1e3d0*/  IMAD.MOV.U32 R12, RZ, RZ, RZ ;  /* 0x000000ffff0c7224 */ /* 0x000fe200078e00ff */
[----:B------:R-:W-:Y:S02]  /*1e3e0*/  MOV R15, 0xffffffff ;  /* 0xffffffff000f7802 */ /* 0x000fe40000000f00 */
[----:B-1----:R-:W-:-:S07]  /*1e3f0*/  LOP3.LUT R2, R0, 0xffe0, RZ, 0xc0, !PT ;  /* 0x0000ffe000027812 */ /* 0x002fce00078ec0ff */
[----:B--23--:R-:W-:Y:S05]  /*1e400*/  WARPSYNC.COLLECTIVE R15, `(.L_x_127) ;  /* 0x000000000f087348 */ /* 0x00cfea0003c00000 */
[----:B------:R1:W4:Y:S02]  /*1e410*/  SHFL.IDX P6, R14, R13, R12, R11 ;  /* 0x0000000c0d0e7389 */ /* 0x00032400000c000b */
[----:B-1234-:R-:W-:Y:S01]  /*1e420*/  ENDCOLLECTIVE ;  /* 0x000000000000791b */ /* 0x01efe20003800000 */
.L_x_127:
[----:B------:R-:W-:Y:S05]  /*1e430*/  BSYNC B0 ;  /* 0x0000000000007941 */ /* 0x000fea0003800000 */
.L_x_126:
[----:B------:R-:W-:Y:S01]  /*1e440*/  MOV R13, R156 ;  /* 0x0000009c000d7202 */ /* 0x000fe20000000f00 */
[----:B------:R-:W-:Y:S01]  /*1e450*/  IMAD.MOV.U32 R12, RZ, RZ, RZ ;  /* 0x000000ffff0c7224 */ /* 0x000fe200078e00ff */
[----:B------:R-:W-:Y:S01]  /*1e460*/  MOV R11, 0x1f ;  /* 0x0000001f000b7802 */ /* 0x000fe20000000f00 */
[----:B------:R-:W-:Y:S01]  /*1e470*/  IMAD.MOV.U32 R15, RZ, RZ, -0x1 ;  /* 0xffffffffff0f7424 */ /* 0x000fe200078e00ff */
[----:B------:R-:W-:Y:S01]  /*1e480*/  SHF.R.U32.HI R2, RZ, 0x5, R2 ;  /* 0x00000005ff027819 */ /* 0x000fe20000011602 */
[----:B------:R-:W-:-:S07]  /*1e490*/  IMAD.MOV.U32 R157, RZ, RZ, R14 ;  /* 0x000000ffff9d7224 */ /* 0x000fce00078e000e */
[----:B------:R-:W-:Y:S05]  /*1e4a0*/  WARPSYNC.COLLECTIVE R15, `(.L_x_128) ;  /* 0x000000000f087348 */ /* 0x000fea0003c00000 */
[----:B------:R1:W2:Y:S02]  /*1e4b0*/  SHFL.IDX P6, R14, R13, R12, R11 ;  /* 0x0000000c0d0e7389 */ /* 0x0002a400000c000b */
[----:B-12---:R-:W-:Y:S01]  /*1e4c0*/  ENDCOLLECTIVE ;  /* 0x000000000000791b */ /* 0x006fe20003800000 */
.L_x_128:
[----:B------:R-:W-:Y:S01]  /*1e4d0*/  IMAD.MOV.U32 R13, RZ, RZ, R4 ;  /* 0x000000ffff0d7224 */ /* 0x000fe200078e0004 */
[----:B------:R-:W-:-:S07]  /*1e4e0*/  MOV R156, R14 ;  /* 0x0000000e009c7202 */ /* 0x000fce0000000f00 */
[----:B------:R-:W-:Y:S05]  /*1e4f0*/  WARPSYNC.COLLECTIVE R15, `(.L_x_129) ;  /* 0x000000000f087348 */ /* 0x000fea0003c00000 */
[----:B------:R1:W2:Y:S02]  /*1e500*/  SHFL.IDX P6, R14, R13, R12, R11 ;  /* 0x0000000c0d0e7389 */ /* 0x0002a400000c000b */
[----:B-12---:R-:W-:Y:S01]  /*1e510*/  ENDCOLLECTIVE ;  /* 0x000000000000791b */ /* 0x006fe20003800000 */
.L_x_129:
[----:B------:R-:W-:Y:S01]  /*1e520*/  IMAD.MOV.U32 R13, RZ, RZ, R3 ;  /* 0x000000ffff0d7224 */ /* 0x000fe200078e0003 */
[----:B------:R-:W-:-:S07]  /*1e530*/  MOV R176, R14 ;  /* 0x0000000e00b07202 */ /* 0x000fce0000000f00 */
[----:B------:R-:W-:Y:S05]  /*1e540*/  WARPSYNC.COLLECTIVE R15, `(.L_x_130) ;  /* 0x000000000f087348 */ /* 0x000fea0003c00000 */
[----:B------:R1:W2:Y:S02]  /*1e550*/  SHFL.IDX P6, R14, R13, R12, R11 ;  /* 0x0000000c0d0e7389 */ /* 0x0002a400000c000b */
[----:B-12---:R-:W-:Y:S01]  /*1e560*/  ENDCOLLECTIVE ;  /* 0x000000000000791b */ /* 0x006fe20003800000 */
.L_x_130:
[----:B------:R-:W-:Y:S01]  /*1e570*/  IMAD.MOV.U32 R13, RZ, RZ, R155 ;  /* 0x000000ffff0d7224 */ /* 0x000fe200078e009b */
[----:B------:R-:W-:-:S07]  /*1e580*/  MOV R177, R14 ;  /* 0x0000000e00b17202 */ /* 0x000fce0000000f00 */
[----:B------:R-:W-:Y:S05]  /*1e590*/  WARPSYNC.COLLECTIVE R15, `(.L_x_131) ;  /* 0x000000000f087348 */ /* 0x000fea0003c00000 */
[----:B------:R1:W2:Y:S02]  /*1e5a0*/  SHFL.IDX P6, R14, R13, R12, R11 ;  /* 0x0000000c0d0e7389 */ /* 0x0002a400000c000b */
[----:B-12---:R-:W-:Y:S01]  /*1e5b0*/  ENDCOLLECTIVE ;  /* 0x000000000000791b */ /* 0x006fe20003800000 */
.L_x_131:
[----:B------:R-:W-:Y:S01]  /*1e5c0*/  IMAD.MOV.U32 R13, RZ, RZ, R154 ;  /* 0x000000ffff0d7224 */ /* 0x000fe200078e009a */
[----:B------:R-:W-:-:S07]  /*1e5d0*/  MOV R155, R14 ;  /* 0x0000000e009b7202 */ /* 0x000fce0000000f00 */
[----:B------:R-:W-:Y:S05]  /*1e5e0*/  WARPSYNC.COLLECTIVE R15, `(.L_x_132) ;  /* 0x000000000f087348 */ /* 0x000fea0003c00000 */
[----:B------:R1:W2:Y:S02]  /*1e5f0*/  SHFL.IDX P6, R14, R13, R12, R11 ;  /* 0x0000000c0d0e7389 */ /* 0x0002a400000c000b */
[----:B-12---:R-:W-:Y:S01]  /*1e600*/  ENDCOLLECTIVE ;  /* 0x000000000000791b */ /* 0x006fe20003800000 */
.L_x_132:
[----:B------:R-:W-:Y:S01]  /*1e610*/  IMAD.MOV.U32 R13, RZ, RZ, R152 ;  /* 0x000000ffff0d7224 */ /* 0x000fe200078e0098 */
[----:B------:R-:W-:-:S07]  /*1e620*/  MOV R154, R14 ;  /* 0x0000000e009a7202 */ /* 0x000fce0000000f00 */
[----:B------:R-:W-:Y:S05]  /*1e630*/  WARPSYNC.COLLECTIVE R15, `(.L_x_133) ;  /* 0x000000000f087348 */ /* 0x000fea0003c00000 */
[----:B------:R1:W2:Y:S02]  /*1e640*/  SHFL.IDX P6, R14, R13, R12, R11 ;  /* 0x0000000c0d0e7389 */ /* 0x0002a400000c000b */
[----:B-12---:R-:W-:Y:S01]  /*1e650*/  ENDCOLLECTIVE ;  /* 0x000000000000791b */ /* 0x006fe20003800000 */
.L_x_133:
[----:B------:R-:W-:Y:S01]  /*1e660*/  IMAD.MOV.U32 R13, RZ, RZ, R153 ;  /* 0x000000ffff0d7224 */ /* 0x000fe200078e0099 */
[----:B------:R-:W-:-:S07]  /*1e670*/  MOV R152, R14 ;  /* 0x0000000e00987202 */ /* 0x000fce0000000f00 */
[----:B------:R-:W-:Y:S05]  /*1e680*/  WARPSYNC.COLLECTIVE R15, `(.L_x_134) ;  /* 0x000000000f087348 */ /* 0x000fea0003c00000 */
[----:B------:R1:W2:Y:S02]  /*1e690*/  SHFL.IDX P6, R14, R13, R12, R11 ;  /* 0x0000000c0d0e7389 */ /* 0x0002a400000c000b */
[----:B-12---:R-:W-:Y:S01]  /*1e6a0*/  ENDCOLLECTIVE ;  /* 0x000000000000791b */ /* 0x006fe20003800000 */
.L_x_134:
[----:B------:R-:W-:Y:S01]  /*1e6b0*/  IMAD.MOV.U32 R13, RZ, RZ, R150 ;  /* 0x000000ffff0d7224 */ /* 0x000fe200078e0096 */
[----:B------:R-:W-:-:S07]  /*1e6c0*/  MOV R153, R14 ;  /* 0x0000000e00997202 */ /* 0x000fce0000000f00 */
[----:B------:R-:W-:Y:S05]  /*1e6d0*/  WARPSYNC.COLLECTIVE R15, `(.L_x_135) ;  /* 0x000000000f087348 */ /* 0x000fea0003c00000 */
[----:B------:R1:W2:Y:S02]  /*1e6e0*/  SHFL.IDX P6, R14, R13, R12, R11 ;  /* 0x0000000c0d0e7389 */ /* 0x0002a400000c000b */
[----:B-12---:R-:W-:Y:S01]  /*1e6f0*/  ENDCOLLECTIVE ;  /* 0x000000000000791b */ /* 0x006fe20003800000 */
.L_x_135:
[----:B------:R-:W-:Y:S01]  /*1e700*/  IMAD.MOV.U32 R13, RZ, RZ, R151 ;  /* 0x000000ffff0d7224 */ /* 0x000fe200078e0097 */
[----:B------:R-:W-:-:S07]  /*1e710*/  MOV R150, R14 ;  /* 0x0000000e00967202 */ /* 0x000fce0000000f00 */
[----:B------:R-:W-:Y:S05]  /*1e720*/  WARPSYNC.COLLECTIVE R15, `(.L_x_136) ;  /* 0x000000000f087348 */ /* 0x000fea0003c00000 */
[----:B------:R1:W2:Y:S02]  /*1e730*/  SHFL.IDX P6, R14, R13, R12, R11 ;  /* 0x0000000c0d0e7389 */ /* 0x0002a400000c000b */
[----:B-12---:R-:W-:Y:S01]  /*1e740*/  ENDCOLLECTIVE ;  /* 0x000000000000791b */ /* 0x006fe20003800000 */
.L_x_136:
[----:B------:R-:W-:Y:S01]  /*1e750*/  IMAD.MOV.U32 R13, RZ, RZ, R149 ;  /* 0x000000ffff0d7224 */ /* 0x000fe200078e0095 */
[----:B------:R-:W-:-:S07]  /*1e760*/  MOV R151, R14 ;  /* 0x0000000e00977202 */ /* 0x000fce0000000f00 */
[----:B------:R-:W-:Y:S05]  /*1e770*/  WARPSYNC.COLLECTIVE R15, `(.L_x_137) ;  /* 0x000000000f087348 */ /* 0x000fea0003c00000 */
[----:B------:R1:W2:Y:S02]  /*1e780*/  SHFL.IDX P6, R14, R13, R12, R11 ;  /* 0x0000000c0d0e7389 */ /* 0x0002a400000c000b */
[----:B-12---:R-:W-:Y:S01]  /*1e790*/  ENDCOLLECTIVE ;  /* 0x000000000000791b */ /* 0x006fe20003800000 */
.L_x_137:
[----:B------:R-:W-:Y:S01]  /*1e7a0*/  IMAD.MOV.U32 R13, RZ, RZ, R148 ;  /* 0x000000ffff0d7224 */ /* 0x000fe200078e0094 */
[----:B------:R-:W-:-:S07]  /*1e7b0*/  MOV R149, R14 ;  /* 0x0000000e00957202 */ /* 0x000fce0000000f00 */
[----:B------:R-:W-:Y:S05]  /*1e7c0*/  WARPSYNC.COLLECTIVE R15, `(.L_x_138) ;  /* 0x000000000f087348 */ /* 0x000fea0003c00000 */
[----:B------:R1:W2:Y:S02]  /*1e7d0*/  SHFL.IDX P6, R14, R13, R12, R11 ;  /* 0x0000000c0d0e7389 */ /* 0x0002a400000c000b */
[----:B-12---:R-:W-:Y:S01]  /*1e7e0*/  ENDCOLLECTIVE ;  /* 0x000000000000791b */ /* 0x006fe20003800000 */
.L_x_138:
[----:B------:R-:W-:Y:S01]  /*1e7f0*/  IMAD.MOV.U32 R13, RZ, RZ, R2 ;  /* 0x000000ffff0d7224 */ /* 0x000fe200078e0002 */
[----:B------:R-:W-:-:S07]  /*1e800*/  MOV R148, R14 ;  /* 0x0000000e00947202 */ /* 0x000fce0000000f00 */
[----:B------:R-:W-:Y:S05]  /*1e810*/  WARPSYNC.COLLECTIVE R15, `(.L_x_139) ;  /* 0x000000000f087348 */ /* 0x000fea0003c00000 */
[----:B------:R1:W2:Y:S02]  /*1e820*/  SHFL.IDX P6, R14, R13, R12, R11 ;  /* 0x0000000c0d0e7389 */ /* 0x0002a400000c000b */
[----:B-12---:R-:W-:Y:S01]  /*1e830*/  ENDCOLLECTIVE ;  /* 0x000000000000791b */ /* 0x006fe20003800000 */
.L_x_139:
[----:B------:R-:W-:Y:S05]  /*1e840*/  BRA `(.L_x_140) ;  /* 0xfffffe3400407947 */ /* 0x000fea000383ffff */
.L_x_19:
[----:B------:R-:W-:Y:S01]  /*1e850*/  BSSY B0, `(.L_x_141) ;  /* 0x0000007000007945 */ /* 0x000fe20003800000 */
[----:B------:R-:W-:Y:S02]  /*1e860*/  MOV R12, RZ ;  /* 0x000000ff000c7202 */ /* 0x000fe40000000f00 */
[----:B------:R-:W-:Y:S02]  /*1e870*/  MOV R11, 0x1f ;  /* 0x0000001f000b7802 */ /* 0x000fe40000000f00 */
[----:B------:R-:W-:-:S07]  /*1e880*/  MOV R15, 0xffffffff ;  /* 0xffffffff000f7802 */ /* 0x000fce0000000f00 */
[----:B---3--:R-:W-:Y:S05]  /*1e890*/  WARPSYNC.COLLECTIVE R15, `(.L_x_142) ;  /* 0x000000000f087348 */ /* 0x008fea0003c00000 */
[----:B------:R1:W2:Y:S02]  /*1e8a0*/  SHFL.IDX P6, R14, R13, R12, R11 ;  /* 0x0000000c0d0e7389 */ /* 0x0002a400000c000b */
[----:B-123--:R-:W-:Y:S01]  /*1e8b0*/  ENDCOLLECTIVE ;  /* 0x000000000000791b */ /* 0x00efe20003800000 */
.L_x_142:
[----:B------:R-:W-:Y:S05]  /*1e8c0*/  BSYNC B0 ;  /* 0x0000000000007941 */ /* 0x000fea0003800000 */
.L_x_141:
[----:B------:R-:W-:Y:S01]  /*1e8d0*/  MOV R142, R14 ;  /* 0x0000000e008e7202 */ /* 0x000fe20000000f00 */
[----:B------:R-:W-:Y:S05]  /*1e8e0*/  BRA `(.L_x_143) ;  /* 0xfffffe3800cc7947 */ /* 0x000fea000383ffff */
.L_x_26:
[----:B------:R-:W-:Y:S01]  /*1e8f0*/  BSSY B0, `(.L_x_144) ;  /* 0x0000008000007945 */ /* 0x000fe20003800000 */
[----:B------:R-:W-:Y:S01]  /*1e900*/  VIADDMNMX R140, R168, -R137, 0x40, PT ;  /* 0x00000040a88c7446 */ /* 0x000fe20003800989 */
[----:B------:R-:W-:Y:S01]  /*1e910*/  IMAD.MOV.U32 R12, RZ, RZ, RZ ;  /* 0x000000ffff0c7224 */ /* 0x000fe200078e00ff */
[----:B------:R-:W-:Y:S01]  /*1e920*/  MOV R11, 0x1f ;  /* 0x0000001f000b7802 */ /* 0x000fe20000000f00 */
[----:B------:R-:W-:-:S07]  /*1e930*/  IMAD.MOV.U32 R15, RZ, RZ, -0x1 ;  /* 0xffffffffff0f7424 */ /* 0x000fce00078e00ff */
[----:B---3--:R-:W-:Y:S05]  /*1e940*/  WARPSYNC.COLLECTIVE R15, `(.L_x_145) ;  /* 0x000000000f087348 */ /* 0x008fea0003c00000 */
[----:B------:R1:W2:Y:S02]  /*1e950*/  SHFL.IDX P6, R14, R13, R12, R11 ;  /* 0x0000000c0d0e7389 */ /* 0x0002a400000c000b */
[----:B-123--:R-:W-:Y:S01]  /*1e960*/  ENDCOLLECTIVE ;  /* 0x000000000000791b */ /* 0x00efe20003800000 */
.L_x_145:
[----:B------:R-:W-:Y:S05]  /*1e970*/  BSYNC B0 ;  /* 0x0000000000007941 */ /* 0x000fea0003800000 */
.L_x_144:
        /* <DEDUP_REMOVED lines=8> */
.L_x_146:
[----:B------:R-:W-:Y:S01]  /*1ea00*/  MOV R140, R14 ;  /* 0x0000000e008c7202 */ /* 0x000fe20000000f00 */
[----:B------:R-:W-:Y:S06]  /*1ea10*/  BRA `(.L_x_147) ;  /* 0xfffffe4000047947 */ /* 0x000fec000383ffff */
.L_x_58:
[----:B------:R-:W-:Y:S02]  /*1ea20*/  MOV R12, RZ ;  /* 0x000000ff000c7202 */ /* 0x000fe40000000f00 */
[----:B------:R-:W-:Y:S02]  /*1ea30*/  MOV R11, 0x1f ;  /* 0x0000001f000b7802 */ /* 0x000fe40000000f00 */
[----:B------:R-:W-:-:S07]  /*1ea40*/  MOV R15, 0xffffffff ;  /* 0xffffffff000f7802 */ /* 0x000fce0000000f00 */
[----:B------:R-:W-:Y:S05]  /*1ea50*/  WARPSYNC.COLLECTIVE R15, `(.L_x_148) ;  /* 0x000000000f087348 */ /* 0x000fea0003c00000 */
[----:B------:R1:W2:Y:S02]  /*1ea60*/  SHFL.IDX P6, R14, R13, R12, R11 ;  /* 0x0000000c0d0e7389 */ /* 0x0002a400000c000b */
[----:B-12---:R-:W-:Y:S01]  /*1ea70*/  ENDCOLLECTIVE ;  /* 0x000000000000791b */ /* 0x006fe20003800000 */
.L_x_148:
[----:B------:R-:W-:Y:S05]  /*1ea80*/  BRA `(.L_x_149) ;  /* 0xffffff7c00407947 */ /* 0x000fea000383ffff */
.L_x_150:
[----:B------:R-:W-:-:S00]  /*1ea90*/  BRA `(.L_x_150) ;  /* 0xfffffffc00fc7947 */ /* 0x000fc0000383ffff */
[----:B------:R-:W-:-:S00]  /*1eaa0*/  NOP ;  /* 0x0000000000007918 */ /* 0x000fc00000000000 */
        /* <DEDUP_REMOVED lines=13> */
.L_x_383:


//--------------------- .text._Z38attention_kernel_backward_batched_implI23AttentionBackwardKernelIN7cutlass4arch4Sm80ENS1_10bfloat16_tELb1ELb0ELb1ELi128ELi128ELi128ELb0ELb1EEEvNT_6ParamsE --------------------------
	.section	.text._Z38attention_kernel_backward_batched_implI23AttentionBackwardKernelIN7cutlass4arch4Sm80ENS1_10bfloat16_tELb1ELb0ELb1ELi128ELi128ELi128ELb0ELb1EEEvNT_6ParamsE,"ax",@progbits
	.align	128
        .global         _Z38attention_kernel_backward_batched_implI23AttentionBackwardKernelIN7cutlass4arch4Sm80ENS1_10bfloat16_tELb1ELb0ELb1ELi128ELi128ELi128ELb0ELb1EEEvNT_6ParamsE
        .type           _Z38attention_kernel_backward_batched_implI23AttentionBackwardKernelIN7cutlass4arch4Sm80ENS1_10bfloat16_tELb1ELb0ELb1ELi128ELi128ELi128ELb0ELb1EEEvNT_6ParamsE,@function
        .size           _Z38attention_kernel_backward_batched_implI23AttentionBackwardKernelIN7cutlass4arch4Sm80ENS1_10bfloat16_tELb1ELb0ELb1ELi128ELi128ELi128ELb0ELb1EEEvNT_6ParamsE,(.L_x_384 - _Z38attention_kernel_backward_batched_implI23AttentionBackwardKernelIN7cutlass4arch4Sm80ENS1_10bfloat16_tELb1ELb0ELb1ELi128ELi128ELi128ELb0ELb1EEEvNT_6ParamsE)
        .other          _Z38attention_kernel_backward_batched_implI23AttentionBackwardKernelIN7cutlass4arch4Sm80ENS1_10bfloat16_tELb1ELb0ELb1ELi128ELi128ELi128ELb0ELb1EEEvNT_6ParamsE,@"STO_CUDA_ENTRY STV_DEFAULT"
_Z38attention_kernel_backward_batched_implI23AttentionBackwardKernelIN7cutlass4arch4Sm80ENS1_10bfloat16_tELb1ELb0ELb1ELi128ELi128ELi128ELb0ELb1EEEvNT_6ParamsE:
.text._Z38attention_kernel_backward_batched_implI23AttentionBackwardKernelIN7cutlass4arch4Sm80ENS1_10bfloat16_tELb1ELb0ELb1ELi128ELi128ELi128ELb0ELb1EEEvNT_6ParamsE:
[----:B------:R-:W1:Y:S08]  /*0000*/  LDC R1, c[0x0][0x28] ;  /* 0x00000a00ff017b82 */ /* 0x000e700000000800 */
[----:B------:R-:W2:Y:S01]  /*0010*/  LDC R2, c[0x0][0x29c] ;  /* 0x0000a700ff027b82 */ /* 0x000ea20000000800 */
[----:B------:R-:W-:Y:S01]  /*0020*/  ULDC UR5, c[0x0][0x2a4] ;  /* 0x0000a90000057ab9 */ /* 0x000fe20000000800 */
[----:B------:R-:W3:Y:S01]  /*0030*/  S2R R16, SR_CTAID.Y ;  /* 0x0000000000107919 */ /* 0x000ee20000002600 */
[----:B------:R-:W-:Y:S01]  /*0040*/  UIADD3 UR5, UR5, 0x7f, URZ ;  /* 0x0000007f05057890 */ /* 0x000fe2000fffe03f */
[----:B-1----:R-:W-:Y:S01]  /*0050*/  VIADD R1, R1, 0xffffff18 ;  /* 0xffffff1801017836 */ /* 0x002fe20000000000 */
[----:B------:R-:W-:Y:S01]  /*0060*/  ULDC.64 UR22, c[0x0][0x270] ;  /* 0x00009c0000167ab9 */ /* 0x000fe20000000a00 */
[----:B------:R-:W-:Y:S01]  /*0070*/  ULDC.64 UR20, c[0x0][0x268] ;  /* 0x00009a0000147ab9 */ /* 0x000fe20000000a00 */
[----:B------:R-:W-:Y:S01]  /*0080*/  USHF.R.S32.HI UR4, URZ, 0x1f, UR5 ;  /* 0x0000001f3f047899 */ /* 0x000fe20008011405 */
[----:B------:R-:W1:Y:S01]  /*0090*/  LDC.64 R4, c[0x0][0x280] ;  /* 0x0000a000ff047b82 */ /* 0x000e620000000a00 */
[----:B------:R-:W-:Y:S01]  /*00a0*/  ULDC.64 UR18, c[0x0][0x260] ;  /* 0x0000980000127ab9 */ /* 0x000fe20000000a00 */
[----:B------:R-:W-:Y:S01]  /*00b0*/  ULDC.64 UR16, c[0x0][0x240] ;  /* 0x0000900000107ab9 */ /* 0x000fe20000000a00 */
[----:B------:R-:W-:Y:S01]  /*00c0*/  ULEA.HI UR4, UR4, UR5, URZ, 0x7 ;  /* 0x0000000504047291 */ /* 0x000fe2000f8f383f */
[----:B------:R-:W-:Y:S01]  /*00d0*/  IMAD.U32 R36, RZ, RZ, UR22 ;  /* 0x00000016ff247e24 */ /* 0x000fe2000f8e00ff */
[----:B------:R-:W-:Y:S01]  /*00e0*/  ULDC.64 UR14, c[0x0][0x238] ;  /* 0x00008e00000e7ab9 */ /* 0x000fe20000000a00 */
[----:B------:R-:W-:Y:S01]  /*00f0*/  ULDC UR5, c[0x0][0x2ac] ;  /* 0x0000ab0000057ab9 */ /* 0x000fe20000000800 */
[----:B------:R-:W-:Y:S01]  /*0100*/  USHF.R.S32.HI UR4, URZ, 0x7, UR4 ;  /* 0x000000073f047899 */ /* 0x000fe20008011404 */
[----:B------:R-:W4:Y:S01]  /*0110*/  S2UR UR6, SR_CTAID.Z ;  /* 0x00000000000679c3 */ /* 0x000f220000002700 */
[----:B------:R-:W-:Y:S01]  /*0120*/  ULDC.64 UR12, c[0x0][0x220] ;  /* 0x00008800000c7ab9 */ /* 0x000fe20000000a00 */
[----:B------:R-:W-:Y:S01]  /*0130*/  ULDC.64 UR10, c[0x0][0x218] ;  /* 0x00008600000a7ab9 */ /* 0x000fe20000000a00 */
[----:B------:R-:W-:Y:S01]  /*0140*/  ULDC.64 UR8, c[0x0][0x210] ;  /* 0x0000840000087ab9 */ /* 0x000fe20000000a00 */
[----:B------:R-:W-:Y:S01]  /*0150*/  MOV R37, UR23 ;  /* 0x0000001700257c02 */ /* 0x000fe20008000f00 */
[----:B------:R-:W-:Y:S01]  /*0160*/  IMAD.U32 R34, RZ, RZ, UR20 ;  /* 0x00000014ff227e24 */ /* 0x000fe2000f8e00ff */
[----:B------:R-:W-:Y:S01]  /*0170*/  MOV R35, UR21 ;  /* 0x0000001500237c02 */ /* 0x000fe20008000f00 */
[----:B------:R-:W-:Y:S01]  /*0180*/  IMAD.U32 R38, RZ, RZ, UR18 ;  /* 0x00000012ff267e24 */ /* 0x000fe2000f8e00ff */
[----:B------:R-:W3:Y:S01]  /*0190*/  LDC.U8 R23, c[0x0][0x2cc] ;  /* 0x0000b300ff177b82 */ /* 0x000ee20000000000 */
[----:B--2---:R-:W-:Y:S01]  /*01a0*/  VIADD R2, R2, 0x7f ;  /* 0x0000007f02027836 */ /* 0x004fe20000000000 */
[----:B------:R-:W-:Y:S01]  /*01b0*/  MOV R39, UR19 ;  /* 0x0000001300277c02 */ /* 0x000fe20008000f00 */
[----:B------:R-:W-:Y:S01]  /*01c0*/  IMAD.U32 R30, RZ, RZ, UR16 ;  /* 0x00000010ff1e7e24 */ /* 0x000fe2000f8e00ff */
[----:B------:R-:W-:Y:S01]  /*01d0*/  MOV R31, UR17 ;  /* 0x00000011001f7c02 */ /* 0x000fe20008000f00 */
[----:B------:R-:W-:Y:S01]  /*01e0*/  IMAD.U32 R54, RZ, RZ, UR14 ;  /* 0x0000000eff367e24 */ /* 0x000fe2000f8e00ff */
[----:B------:R-:W-:Y:S01]  /*01f0*/  SHF.R.S32.HI R0, RZ, 0x1f, R2 ;  /* 0x0000001fff007819 */ /* 0x000fe20000011402 */
[----:B------:R-:W-:Y:S01]  /*0200*/  IMAD.U32 R28, RZ, RZ, UR12 ;  /* 0x0000000cff1c7e24 */ /* 0x000fe2000f8e00ff */
[----:B-1----:R-:W-:Y:S01]  /*0210*/  ISETP.NE.U32.AND P1, PT, R4, RZ, PT ;  /* 0x000000ff0400720c */ /* 0x002fe20003f25070 */
[----:B------:R-:W-:Y:S01]  /*0220*/  IMAD.U32 R24, RZ, RZ, UR10 ;  /* 0x0000000aff187e24 */ /* 0x000fe2000f8e00ff */
[----:B------:R-:W-:Y:S01]  /*0230*/  LEA.HI R2, R0, R2, RZ, 0x7 ;  /* 0x0000000200027211 */ /* 0x000fe200078f38ff */
[----:B------:R-:W-:Y:S01]  /*0240*/  IMAD.U32 R26, RZ, RZ, UR8 ;  /* 0x00000008ff1a7e24 */ /* 0x000fe2000f8e00ff */
[----:B------:R-:W-:Y:S01]  /*0250*/  MOV R55, UR15 ;  /* 0x0000000f00377c02 */ /* 0x000fe20008000f00 */
[----:B------:R-:W-:Y:S01]  /*0260*/  ULDC UR45, c[0x0][0x2b8] ;  /* 0x0000ae00002d7ab9 */ /* 0x000fe20000000800 */
[----:B------:R-:W-:Y:S01]  /*0270*/  SHF.R.S32.HI R2, RZ, 0x7, R2 ;  /* 0x00000007ff027819 */ /* 0x000fe20000011402 */
[----:B------:R-:W-:Y:S01]  /*0280*/  ULDC UR44, c[0x0][0x29c] ;  /* 0x0000a700002c7ab9 */ /* 0x000fe20000000800 */
[----:B----4-:R-:W-:Y:S01]  /*0290*/  MOV R18, UR6 ;  /* 0x0000000600127c02 */ /* 0x010fe20008000f00 */
[----:B------:R-:W-:Y:S01]  /*02a0*/  IMAD.MOV.U32 R52, RZ, RZ, RZ ;  /* 0x000000ffff347224 */ /* 0x000fe200078e00ff */
[----:B------:R-:W-:Y:S01]  /*02b0*/  MOV R29, UR13 ;  /* 0x0000000d001d7c02 */ /* 0x000fe20008000f00 */
[----:B------:R-:W-:Y:S01]  /*02c0*/  IMAD R2, R2, UR4, RZ ;  /* 0x0000000402027c24 */ /* 0x000fe2000f8e02ff */
[----:B------:R-:W-:Y:S01]  /*02d0*/  ULDC UR4, c[0x0][0x348] ;  /* 0x0000d20000047ab9 */ /* 0x000fe20000000800 */
[----:B------:R-:W-:Y:S01]  /*02e0*/  MOV R25, UR11 ;  /* 0x0000000b00197c02 */ /* 0x000fe20008000f00 */
[----:B------:R-:W-:Y:S01]  /*02f0*/  UIMAD UR5, UR5, UR4, URZ ;  /* 0x00000004050572a4 */ /* 0x000fe2000f8e023f */
[----:B------:R-:W-:Y:S01]  /*0300*/  IMAD.WIDE R2, R2, 0x10010, RZ ;  /* 0x0001001002027825 */ /* 0x000fe200078e02ff */
[----:B------:R-:W-:-:S02]  /*0310*/  MOV R27, UR9 ;  /* 0x00000009001b7c02 */ /* 0x000fc40008000f00 */
[----:B------:R-:W-:Y:S02]  /*0320*/  USHF.R.S32.HI UR4, URZ, 0x1f, UR5 ;  /* 0x0000001f3f047899 */ /* 0x000fe40008011405 */
[--C-:B------:R-:W-:Y:S02]  /*0330*/  SHF.R.U32.HI R22, RZ, 0x2, R3.reuse ;  /* 0x00000002ff167819 */ /* 0x100fe40000011603 */
[----:B------:R-:W-:-:S03]  /*0340*/  SHF.R.U64 R19, R2, 0x2, R3 ;  /* 0x0000000202137819 */ /* 0x000fc60000001203 */
[----:B------:R-:W-:Y:S02]  /*0350*/  IMAD R0, R22, UR5, RZ ;  /* 0x0000000516007c24 */ /* 0x000fe4000f8e02ff */
[----:B------:R-:W-:-:S04]  /*0360*/  IMAD.WIDE.U32 R2, R19, UR5, RZ ;  /* 0x0000000513027c25 */ /* 0x000fc8000f8e00ff */
[----:B------:R-:W-:Y:S01]  /*0370*/  IMAD R0, R19, UR4, R0 ;  /* 0x0000000413007c24 */ /* 0x000fe2000f8e0200 */
[----:B------:R-:W-:Y:S01]  /*0380*/  LOP3.LUT P0, RZ, R2, 0xfffffffc, RZ, 0xc0, !PT ;  /* 0xfffffffc02ff7812 */ /* 0x000fe2000780c0ff */
[----:B------:R-:W-:Y:S02]  /*0390*/  ULDC.64 UR4, c[0x0][0x248] ;  /* 0x0000920000047ab9 */ /* 0x000fe40000000a00 */
[----:B------:R-:W-:Y:S01]  /*03a0*/  IMAD.U32 R47, RZ, RZ, UR4 ;  /* 0x00000004ff2f7e24 */ /* 0x000fe2000f8e00ff */
[----:B------:R-:W-:Y:S01]  /*03b0*/  IADD3 R2, R3, R0, RZ ;  /* 0x0000000003027210 */ /* 0x000fe20007ffe0ff */
[----:B------:R-:W-:Y:S01]  /*03c0*/  ULDC UR4, c[0x0][0x2a4] ;  /* 0x0000a90000047ab9 */ /* 0x000fe20000000800 */
[----:B------:R-:W-:Y:S01]  /*03d0*/  MOV R48, UR5 ;  /* 0x0000000500307c02 */ /* 0x000fe20008000f00 */
[----:B------:R-:W-:Y:S01]  /*03e0*/  ULDC UR5, c[0x0][0x2a8] ;  /* 0x0000aa0000057ab9 */ /* 0x000fe20000000800 */
[----:B------:R-:W-:Y:S01]  /*03f0*/  LOP3.LUT P0, RZ, R2, 0x3fffffff, RZ, 0xc0, P0 ;  /* 0x3fffffff02ff7812 */ /* 0x000fe2000000c0ff */
[----:B------:R-:W-:Y:S01]  /*0400*/  IMAD.U32 R49, RZ, RZ, UR4 ;  /* 0x00000004ff317e24 */ /* 0x000fe2000f8e00ff */
[----:B------:R-:W-:-:S02]  /*0410*/  MOV R45, UR5 ;  /* 0x00000005002d7c02 */ /* 0x000fc40008000f00 */
[----:B------:R-:W-:-:S13]  /*0420*/  ISETP.NE.OR.EX P0, PT, R5, RZ, !P0, P1 ;  /* 0x000000ff0500720c */ /* 0x000fda0004705710 */
[----:B---3--:R-:W-:Y:S05]  /*0430*/  @P0 BRA `(.L_x_151) ;  /* 0x0000000000400947 */ /* 0x008fea0003800000 */
        /* <DEDUP_REMOVED lines=16> */
.L_x_151:
[----:B------:R-:W-:Y:S01]  /*0540*/  ULDC UR4, c[0x0][0x2ac] ;  /* 0x0000ab0000047ab9 */ /* 0x000fe20000000800 */
[----:B------:R-:W-:Y:S02]  /*0550*/  SHF.R.S32.HI R17, RZ, 0x1f, R16 ;  /* 0x0000001fff117819 */ /* 0x000fe40000011410 */
[----:B------:R-:W-:Y:S01]  /*0560*/  MOV R57, UR4 ;  /* 0x0000000400397c02 */ /* 0x000fe20008000f00 */
[----:B------:R-:W-:-:S03]  /*0570*/  ULDC.64 UR4, c[0x0][0x280] ;  /* 0x0000a00000047ab9 */ /* 0x000fc60000000a00 */
[----:B------:R-:W-:Y:S01]  /*0580*/  SHF.R.S32.HI R0, RZ, 0x1f, R57 ;  /* 0x0000001fff007819 */ /* 0x000fe20000011439 */
[----:B------:R-:W-:-:S04]  /*0590*/  IMAD.WIDE.U32 R2, R18, R57, R16 ;  /* 0x0000003912027225 */ /* 0x000fc800078e0010 */
[----:B------:R-:W-:-:S04]  /*05a0*/  IMAD R0, R0, R18, RZ ;  /* 0x0000001200007224 */ /* 0x000fc800078e02ff */
[----:B------:R-:W-:-:S05]  /*05b0*/  IMAD R0, R52, R57, R0 ;  /* 0x0000003934007224 */ /* 0x000fca00078e0200 */
[----:B------:R-:W-:Y:S01]  /*05c0*/  IADD3 R4, R3, R0, RZ ;  /* 0x0000000003047210 */ /* 0x000fe20007ffe0ff */
[-C--:B------:R-:W-:Y:S02]  /*05d0*/  IMAD R0, R22, R2.reuse, RZ ;  /* 0x0000000216007224 */ /* 0x080fe400078e02ff */
[----:B------:R-:W-:-:S04]  /*05e0*/  IMAD.WIDE.U32 R2, R19, R2, RZ ;  /* 0x0000000213027225 */ /* 0x000fc800078e00ff */
[----:B------:R-:W-:Y:S01]  /*05f0*/  IMAD R0, R4, R19, R0 ;  /* 0x0000001304007224 */ /* 0x000fe200078e0200 */
[C---:B------:R-:W-:Y:S01]  /*0600*/  LEA R13, P0, R2.reuse, UR4, 0x2 ;  /* 0x00000004020d7c11 */ /* 0x040fe2000f8010ff */
[----:B------:R-:W-:Y:S01]  /*0610*/  UMOV UR4, 0xffffffff ;  /* 0xffffffff00047882 */ /* 0x000fe20000000000 */
[----:B------:R-:W-:Y:S02]  /*0620*/  PRMT R4, R23, 0x8880, RZ ;  /* 0x0000888017047816 */ /* 0x000fe400000000ff */
[----:B------:R-:W-:Y:S02]  /*0630*/  IADD3 R0, R3, R0, RZ ;  /* 0x0000000003007210 */ /* 0x000fe40007ffe0ff */
[----:B------:R-:W-:Y:S02]  /*0640*/  MOV R32, R4 ;  /* 0x0000000400207202 */ /* 0x000fe40000000f00 */
[----:B------:R-:W-:Y:S01]  /*0650*/  LEA.HI.X R0, R2, UR5, R0, 0x2, P0 ;  /* 0x0000000502007c11 */ /* 0x000fe200080f1400 */
[----:B------:R-:W-:Y:S06]  /*0660*/  BRA.DIV UR4, `(.L_x_152) ;  /* 0x0000012e047c7947 */ /* 0x000fec000b800000 */
[----:B------:R-:W1:Y:S04]  /*0670*/  SHFL.IDX PT, R0, R0, RZ, 0x1f ;  /* 0x00001fff00007589 */ /* 0x000e6800000e0000 */
[----:B------:R-:W2:Y:S04]  /*0680*/  SHFL.IDX PT, R2, R13, RZ, 0x1f ;  /* 0x00001fff0d027589 */ /* 0x000ea800000e0000 */
[----:B-1----:R3:W-:Y:S04]  /*0690*/  STL [R1+0x78], R0 ;  /* 0x0000780001007387 */ /* 0x0027e80000100800 */
[----:B--2---:R3:W-:Y:S02]  /*06a0*/  STL [R1+0x7c], R2 ;  /* 0x00007c0201007387 */ /* 0x0047e40000100800 */
.L_x_225:
[----:B------:R-:W-:Y:S01]  /*06b0*/  ULDC.64 UR4, c[0x0][0x328] ;  /* 0x0000ca0000047ab9 */ /* 0x000fe20000000a00 */
[----:B------:R-:W-:Y:S01]  /*06c0*/  ULDC.64 UR6, c[0x0][0x330] ;  /* 0x0000cc0000067ab9 */ /* 0x000fe20000000a00 */
[----:B---3--:R-:W-:Y:S01]  /*06d0*/  IMAD R0, R52, UR4, RZ ;  /* 0x0000000434007c24 */ /* 0x008fe2000f8e02ff */
[----:B------:R-:W2:Y:S01]  /*06e0*/  LDC.64 R58, c[0x0][0x208] ;  /* 0x00008200ff3a7b82 */ /* 0x000ea20000000a00 */
[----:B------:R-:W-:-:S04]  /*06f0*/  IMAD.WIDE.U32 R2, R18, UR4, RZ ;  /* 0x0000000412027c25 */ /* 0x000fc8000f8e00ff */
[----:B------:R-:W-:Y:S01]  /*0700*/  IMAD R0, R18, UR5, R0 ;  /* 0x0000000512007c24 */ /* 0x000fe2000f8e0200 */
[----:B------:R-:W-:Y:S02]  /*0710*/  ULDC.64 UR4, c[0x0][0x250] ;  /* 0x0000940000047ab9 */ /* 0x000fe40000000a00 */
[----:B------:R-:W-:Y:S02]  /*0720*/  ISETP.NE.U32.AND P0, PT, RZ, UR4, PT ;  /* 0x00000004ff007c0c */ /* 0x000fe4000bf05070 */
[----:B------:R-:W-:Y:S01]  /*0730*/  IADD3 R3, R3, R0, RZ ;  /* 0x0000000003037210 */ /* 0x000fe20007ffe0ff */
[----:B------:R-:W-:Y:S01]  /*0740*/  IMAD R0, R17, UR6, RZ ;  /* 0x0000000611007c24 */ /* 0x000fe2000f8e02ff */
[----:B------:R-:W-:Y:S01]  /*0750*/  ISETP.NE.AND.EX P1, PT, RZ, UR5, PT, P0 ;  /* 0x00000005ff007c0c */ /* 0x000fe2000bf25300 */
[----:B------:R-:W-:Y:S01]  /*0760*/  ULDC.64 UR4, c[0x0][0x230] ;  /* 0x00008c0000047ab9 */ /* 0x000fe20000000a00 */
[----:B------:R-:W-:Y:S01]  /*0770*/  IMAD.WIDE.U32 R2, R16, UR6, R2 ;  /* 0x0000000610027c25 */ /* 0x000fe2000f8e0002 */
[----:B------:R-:W-:-:S02]  /*0780*/  ULDC UR6, c[0x0][0x2b4] ;  /* 0x0000ad0000067ab9 */ /* 0x000fc40000000800 */
[----:B------:R-:W-:Y:S01]  /*0790*/  MOV R33, UR6 ;  /* 0x0000000600217c02 */ /* 0x000fe20008000f00 */
[----:B------:R-:W-:Y:S01]  /*07a0*/  IMAD R0, R16, UR7, R0 ;  /* 0x0000000710007c24 */ /* 0x000fe2000f8e0200 */
[----:B------:R-:W-:Y:S02]  /*07b0*/  LEA R51, P0, R2, UR4, 0x2 ;  /* 0x0000000402337c11 */ /* 0x000fe4000f8010ff */
[----:B------:R-:W-:Y:S02]  /*07c0*/  SHF.R.S32.HI R53, RZ, 0x1f, R33 ;  /* 0x0000001fff357819 */ /* 0x000fe40000011421 */
[----:B------:R-:W-:-:S03]  /*07d0*/  IADD3 R0, R3, R0, RZ ;  /* 0x0000000003007210 */ /* 0x000fc60007ffe0ff */
[----:B------:R3:W-:Y:S01]  /*07e0*/  STL [R1+0x8c], R53 ;  /* 0x00008c3501007387 */ /* 0x0007e20000100800 */
        /* <DEDUP_REMOVED lines=21> */
[----:B-1234-:R-:W-:Y:S05]  /*0940*/  CALL.ABS.NOINC R2 ;  /* 0x0000000002007343 */ /* 0x01efea0003c00000 */
.L_x_154:
[----:B------:R-:W-:Y:S01]  /*0950*/  IMAD.SHL.U32 R0, R18, 0x4, RZ ;  /* 0x0000000412007824 */ /* 0x000fe200078e00ff */
[C---:B--2---:R-:W-:Y:S01]  /*0960*/  R2UR UR8, R58.reuse ;  /* 0x000000003a0872ca */ /* 0x044fe200000e0000 */
        /* <DEDUP_REMOVED lines=10> */
[----:B------:R-:W2:Y:S04]  /*0a10*/  LDG.E R23, desc[UR8][R2.64+0x4] ;  /* 0x0000040802177981 */ /* 0x000ea8000c1e1900 */
[----:B------:R4:W2:Y:S02]  /*0a20*/  LDG.E R19, desc[UR6][R2.64] ;  /* 0x0000000602137981 */ /* 0x0008a4000c1e1900 */
[----:B----4-:R-:W-:Y:S01]  /*0a30*/  IADD3 R2, P0, R0, UR4, RZ ;  /* 0x0000000400027c10 */ /* 0x010fe2000ff1e0ff */
[----:B------:R-:W-:-:S03]  /*0a40*/  ULDC UR4, c[0x0][0x2a4] ;  /* 0x0000a90000047ab9 */ /* 0x000fc60000000800 */
[----:B------:R-:W-:-:S05]  /*0a50*/  IADD3.X R3, R18, UR5, RZ, P0, !PT ;  /* 0x0000000512037c10 */ /* 0x000fca00087fe4ff */
[----:B------:R-:W4:Y:S04]  /*0a60*/  LDG.E R18, desc[UR10][R2.64] ;  /* 0x0000000a02127981 */ /* 0x000f28000c1e1900 */
[----:B------:R-:W5:Y:S01]  /*0a70*/  LDG.E R22, desc[UR6][R2.64+0x4] ;  /* 0x0000040602167981 */ /* 0x000f62000c1e1900 */
[----:B------:R-:W-:Y:S01]  /*0a80*/  USHF.R.S32.HI UR5, URZ, 0x1f, UR4 ;  /* 0x0000001f3f057899 */ /* 0x000fe20008011404 */
[----:B--2---:R-:W-:Y:S02]  /*0a90*/  IADD3 R0, P1, R23, -R19, RZ ;  /* 0x8000001317007210 */ /* 0x004fe40007f3e0ff */
[----:B------:R-:W-:Y:S02]  /*0aa0*/  SHF.R.S32.HI R24, RZ, 0x1f, R19 ;  /* 0x0000001fff187819 */ /* 0x000fe40000011413 */
[----:B------:R-:W-:-:S02]  /*0ab0*/  ISETP.GT.U32.AND P0, PT, R0, UR4, PT ;  /* 0x0000000400007c0c */ /* 0x000fc4000bf04070 */
[----:B------:R-:W-:-:S04]  /*0ac0*/  LEA.HI.X.SX32 R0, R23, ~R24, 0x1, P1 ;  /* 0x8000001817007211 */ /* 0x000fc800008f0eff */
[----:B------:R-:W-:Y:S02]  /*0ad0*/  ISETP.GT.AND.EX P0, PT, R0, UR5, PT, P0 ;  /* 0x0000000500007c0c */ /* 0x000fe4000bf04300 */
[----:B----4-:R-:W-:Y:S02]  /*0ae0*/  SHF.R.S32.HI R26, RZ, 0x1f, R18 ;  /* 0x0000001fff1a7819 */ /* 0x010fe40000011412 */
[----:B-----5:R-:W-:-:S09]  /*0af0*/  SHF.R.S32.HI R25, RZ, 0x1f, R22 ;  /* 0x0000001fff197819 */ /* 0x020fd20000011416 */
[----:B------:R-:W-:Y:S05]  /*0b00*/  @!P0 BRA `(.L_x_155) ;  /* 0x0000000000408947 */ /* 0x000fea0003800000 */
[----:B------:R-:W-:Y:S01]  /*0b10*/  MOV R2, 0x0 ;  /* 0x0000000000027802 */ /* 0x000fe20000000f00 */
[----:B------:R-:W-:Y:S01]  /*0b20*/  ULDC.64 UR4, c[0x4][0xf0] ;  /* 0x01003c0000047ab9 */ /* 0x000fe20000000a00 */
[----:B------:R-:W-:Y:S01]  /*0b30*/  ULDC.64 UR6, c[0x4][0xd8] ;  /* 0x0100360000067ab9 */ /* 0x000fe20000000a00 */
[----:B------:R-:W-:Y:S01]  /*0b40*/  IMAD.U32 R4, RZ, RZ, UR4 ;  /* 0x00000004ff047e24 */ /* 0x000fe2000f8e00ff */
[----:B------:R-:W-:Y:S01]  /*0b50*/  MOV R5, UR5 ;  /* 0x0000000500057c02 */ /* 0x000fe20008000f00 */
[----:B------:R-:W-:Y:S01]  /*0b60*/  ULDC.64 UR4, c[0x4][0x58] ;  /* 0x0100160000047ab9 */ /* 0x000fe20000000a00 */
[----:B------:R-:W2:Y:S01]  /*0b70*/  LDC.64 R2, c[0x4][R2] ;  /* 0x0100000002027b82 */ /* 0x000ea20000000a00 */
        /* <DEDUP_REMOVED lines=8> */
[----:B-123--:R-:W-:Y:S05]  /*0c00*/  CALL.ABS.NOINC R2 ;  /* 0x0000000002007343 */ /* 0x00efea0003c00000 */
.L_x_155:
        /* <DEDUP_REMOVED lines=23> */
.L_x_156:
[----:B------:R-:W2:Y:S01]  /*0d80*/  LDC.64 R28, c[0x0][0x220] ;  /* 0x00008800ff1c7b82 */ /* 0x000ea20000000a00 */
[----:B------:R-:W-:Y:S02]  /*0d90*/  ULDC.64 UR4, c[0x0][0x228] ;  /* 0x00008a0000047ab9 */ /* 0x000fe40000000a00 */
[----:B------:R-:W-:Y:S01]  /*0da0*/  ISETP.NE.U32.AND P0, PT, RZ, UR4, PT ;  /* 0x00000004ff007c0c */ /* 0x000fe2000bf05070 */
[----:B------:R-:W-:Y:S02]  /*0db0*/  ULDC UR4, c[0x0][0x2bc] ;  /* 0x0000af0000047ab9 */ /* 0x000fe40000000800 */
[----:B------:R-:W-:Y:S01]  /*0dc0*/  IMAD R0, R18, UR4, RZ ;  /* 0x0000000412007c24 */ /* 0x000fe2000f8e02ff */
[----:B------:R-:W-:-:S03]  /*0dd0*/  ISETP.NE.AND.EX P0, PT, RZ, UR5, PT, P0 ;  /* 0x00000005ff007c0c */ /* 0x000fc6000bf05300 */
[----:B--2---:R-:W-:-:S10]  /*0de0*/  IMAD.WIDE R28, R0, 0x2, R28 ;  /* 0x00000002001c7825 */ /* 0x004fd400078e021c */
        /* <DEDUP_REMOVED lines=17> */
.L_x_157:
        /* <DEDUP_REMOVED lines=20> */
.L_x_158:
[----:B------:R-:W2:Y:S01]  /*1040*/  LDC.64 R38, c[0x0][0x260] ;  /* 0x00009800ff267b82 */ /* 0x000ea20000000a00 */
[----:B------:R-:W-:Y:S01]  /*1050*/  ULDC UR4, c[0x0][0x2ac] ;  /* 0x0000ab0000047ab9 */ /* 0x000fe20000000800 */
[----:B------:R-:W-:Y:S01]  /*1060*/  IMAD R0, R32, R19, RZ ;  /* 0x0000001320007224 */ /* 0x000fe200078e02ff */
[----:B------:R-:W-:Y:S01]  /*1070*/  MOV R57, UR4 ;  /* 0x0000000400397c02 */ /* 0x000fe20008000f00 */
[----:B------:R-:W-:Y:S01]  /*1080*/  ULDC UR6, c[0x0][0x29c] ;  /* 0x0000a70000067ab9 */ /* 0x000fe20000000800 */
[----:B------:R-:W-:Y:S01]  /*1090*/  ULDC UR8, c[0x0][0x2a0] ;  /* 0x0000a80000087ab9 */ /* 0x000fe20000000800 */
[----:B------:R-:W-:Y:S01]  /*10a0*/  ULDC.64 UR4, c[0x0][0x248] ;  /* 0x0000920000047ab9 */ /* 0x000fe20000000a00 */
[C---:B------:R-:W-:Y:S01]  /*10b0*/  IMAD R2, R19.reuse, UR8, RZ ;  /* 0x0000000813027c24 */ /* 0x040fe2000f8e02ff */
[----:B------:R-:W4:Y:S01]  /*10c0*/  LDC.64 R54, c[0x0][0x238] ;  /* 0x00008e00ff367b82 */ /* 0x000f220000000a00 */
[-C--:B------:R-:W-:Y:S01]  /*10d0*/  IMAD R0, R0, R57.reuse, RZ ;  /* 0x0000003900007224 */ /* 0x080fe200078e02ff */
[C---:B------:R-:W-:Y:S01]  /*10e0*/  LEA R47, P0, R19.reuse, UR4, 0x2 ;  /* 0x00000004132f7c11 */ /* 0x040fe2000f8010ff */
[----:B------:R-:W-:Y:S01]  /*10f0*/  ULDC UR7, c[0x0][0x2c4] ;  /* 0x0000b10000077ab9 */ /* 0x000fe20000000800 */
[----:B------:R-:W-:Y:S01]  /*1100*/  ULDC UR4, c[0x0][0x2b4] ;  /* 0x0000ad0000047ab9 */ /* 0x000fe20000000800 */
[----:B------:R-:W-:Y:S01]  /*1110*/  IMAD R0, R0, UR6, RZ ;  /* 0x0000000600007c24 */ /* 0x000fe2000f8e02ff */
[----:B------:R-:W-:Y:S01]  /*1120*/  MOV R33, UR4 ;  /* 0x0000000400217c02 */ /* 0x000fe20008000f00 */
[----:B------:R-:W-:Y:S01]  /*1130*/  IMAD R3, R2, R57, RZ ;  /* 0x0000003902037224 */ /* 0x000fe200078e02ff */
[----:B------:R-:W5:Y:S01]  /*1140*/  LDC.64 R30, c[0x0][0x240] ;  /* 0x00009000ff1e7b82 */ /* 0x000f620000000a00 */
[C---:B------:R-:W-:Y:S01]  /*1150*/  IMAD R2, R19.reuse, UR7, RZ ;  /* 0x0000000713027c24 */ /* 0x040fe2000f8e02ff */
[----:B------:R-:W-:Y:S01]  /*1160*/  ULDC UR4, c[0x0][0x2b8] ;  /* 0x0000ae0000047ab9 */ /* 0x000fe20000000800 */
[----:B------:R-:W-:-:S02]  /*1170*/  LEA.HI.X R48, R19, UR5, R24, 0x2, P0 ;  /* 0x0000000513307c11 */ /* 0x000fc400080f1418 */
[----:B------:R-:W-:Y:S02]  /*1180*/  IADD3 R45, -R18, R22, RZ ;  /* 0x00000016122d7210 */ /* 0x000fe40007ffe1ff */
[----:B------:R-:W-:Y:S01]  /*1190*/  IADD3 R49, R23, -R19, RZ ;  /* 0x8000001317317210 */ /* 0x000fe20007ffe0ff */
[----:B------:R-:W1:Y:S01]  /*11a0*/  LDC.64 R34, c[0x0][0x268] ;  /* 0x00009a00ff227b82 */ /* 0x000e620000000a00 */
[----:B--2---:R-:W-:-:S04]  /*11b0*/  IMAD.WIDE R38, R0, 0x2, R38 ;  /* 0x0000000200267825 */ /* 0x004fc800078e0226 */
[----:B------:R-:W-:-:S03]  /*11c0*/  IMAD R0, R32, R18, RZ ;  /* 0x0000001220007224 */ /* 0x000fc600078e02ff */
[----:B------:R-:W2:Y:S01]  /*11d0*/  LDC.64 R36, c[0x0][0x270] ;  /* 0x00009c00ff247b82 */ /* 0x000ea20000000a00 */
[----:B------:R-:W-:Y:S02]  /*11e0*/  IMAD R0, R0, R57, RZ ;  /* 0x0000003900007224 */ /* 0x000fe400078e02ff */
[----:B----4-:R-:W-:-:S04]  /*11f0*/  IMAD.WIDE R54, R3, 0x2, R54 ;  /* 0x0000000203367825 */ /* 0x010fc800078e0236 */
[----:B------:R-:W-:Y:S01]  /*1200*/  IMAD R4, R0, UR6, RZ ;  /* 0x0000000600047c24 */ /* 0x000fe2000f8e02ff */
[----:B------:R-:W4:Y:S01]  /*1210*/  LDC.64 R26, c[0x0][0x210] ;  /* 0x00008400ff1a7b82 */ /* 0x000f220000000a00 */
[----:B-----5:R-:W-:-:S04]  /*1220*/  IMAD.WIDE R30, R2, 0x2, R30 ;  /* 0x00000002021e7825 */ /* 0x020fc800078e021e */
[----:B------:R-:W-:Y:S02]  /*1230*/  IMAD R3, R0, UR8, RZ ;  /* 0x0000000800037c24 */ /* 0x000fe4000f8e02ff */
[----:B------:R-:W-:Y:S01]  /*1240*/  IMAD R2, R19, R33, RZ ;  /* 0x0000002113027224 */ /* 0x000fe200078e02ff */
[----:B------:R-:W5:Y:S01]  /*1250*/  LDC.64 R6, c[0x0][0x218] ;  /* 0x00008600ff067b82 */ /* 0x000f620000000a00 */
[----:B------:R-:W-:Y:S01]  /*1260*/  IMAD R0, R18, UR4, RZ ;  /* 0x0000000412007c24 */ /* 0x000fe2000f8e02ff */
[----:B------:R-:W-:Y:S01]  /*1270*/  MOV R18, RZ ;  /* 0x000000ff00127202 */ /* 0x000fe20000000f00 */
[----:B-1----:R-:W-:-:S04]  /*1280*/  IMAD.WIDE R34, R4, 0x2, R34 ;  /* 0x0000000204227825 */ /* 0x002fc800078e0222 */
[----:B--2---:R-:W-:-:S04]  /*1290*/  IMAD.WIDE R36, R3, 0x2, R36 ;  /* 0x0000000203247825 */ /* 0x004fc800078e0224 */
[----:B----4-:R-:W-:-:S04]  /*12a0*/  IMAD.WIDE R26, R2, 0x2, R26 ;  /* 0x00000002021a7825 */ /* 0x010fc800078e021a */
[----:B-----5:R-:W-:-:S07]  /*12b0*/  IMAD.WIDE R24, R0, 0x2, R6 ;  /* 0x0000000200187825 */ /* 0x020fce00078e0206 */
.L_x_153:
[----:B------:R-:W-:Y:S01]  /*12c0*/  ULDC.64 UR6, c[0x0][0x2e8] ;  /* 0x0000ba0000067ab9 */ /* 0x000fe20000000a00 */
[----:B------:R-:W-:Y:S01]  /*12d0*/  ULDC.64 UR4, c[0x0][0x308] ;  /* 0x0000c20000047ab9 */ /* 0x000fe20000000a00 */
[----:B------:R-:W-:Y:S01]  /*12e0*/  IMAD R2, R16, UR6, RZ ;  /* 0x0000000610027c24 */ /* 0x000fe2000f8e02ff */
[----:B------:R-:W-:Y:S01]  /*12f0*/  ULDC.64 UR8, c[0x0][0x310] ;  /* 0x0000c40000087ab9 */ /* 0x000fe20000000a00 */
[----:B------:R-:W-:Y:S01]  /*1300*/  IMAD R0, R52, UR4, RZ ;  /* 0x0000000434007c24 */ /* 0x000fe2000f8e02ff */
[----:B------:R-:W-:Y:S01]  /*1310*/  MOV R32, RZ ;  /* 0x000000ff00207202 */ /* 0x000fe20000000f00 */
[----:B------:R-:W-:Y:S01]  /*1320*/  IMAD R4, R16, UR7, RZ ;  /* 0x0000000710047c24 */ /* 0x000fe2000f8e02ff */
[----:B------:R-:W-:Y:S01]  /*1330*/  SHF.R.S32.HI R3, RZ, 0x1f, R2 ;  /* 0x0000001fff037819 */ /* 0x000fe20000011402 */
[----:B------:R-:W-:Y:S01]  /*1340*/  IMAD R0, R18, UR5, R0 ;  /* 0x0000000512007c24 */ /* 0x000fe2000f8e0200 */
        /* <DEDUP_REMOVED lines=18> */
[----:B------:R-:W-:Y:S01]  /*1470*/  LEA R44, P2, R4, R24, 0x1 ;  /* 0x00000018042c7211 */ /* 0x000fe200078408ff */
[----:B------:R-:W-:Y:S01]  /*1480*/  IMAD.IADD R3, R3, 0x1, R8 ;  /* 0x0000000103037824 */ /* 0x000fe200078e0208 */
[----:B------:R-:W-:Y:S01]  /*1490*/  LEA R46, P1, R2, R28, 0x1 ;  /* 0x0000001c022e7211 */ /* 0x000fe200078208ff */
[----:B------:R-:W-:Y:S01]  /*14a0*/  IMAD.MOV.U32 R28, RZ, RZ, RZ ;  /* 0x000000ffff1c7224 */ /* 0x000fe200078e00ff */
        /* <DEDUP_REMOVED lines=8> */
[----:B------:R-:W-:-:S04]  /*1530*/  ULDC.64 UR6, c[0x0][0x2f8] ;  /* 0x0000be0000067ab9 */ /* 0x000fc80000000a00 */
[----:B------:R-:W-:Y:S01]  /*1540*/  IADD3 R3, R3, R0, RZ ;  /* 0x0000000003037210 */ /* 0x000fe20007ffe0ff */
[----:B------:R-:W-:Y:S02]  /*1550*/  IMAD R0, R17, UR6, RZ ;  /* 0x0000000611007c24 */ /* 0x000fe4000f8e02ff */
[----:B------:R-:W-:-:S04]  /*1560*/  IMAD.WIDE.U32 R2, R16, UR6, R2 ;  /* 0x0000000610027c25 */ /* 0x000fc8000f8e0002 */
[----:B------:R-:W-:Y:S01]  /*1570*/  IMAD R0, R16, UR7, R0 ;  /* 0x0000000710007c24 */ /* 0x000fe2000f8e0200 */
[----:B------:R-:W-:-:S04]  /*1580*/  LEA R32, P0, R2, UR4, 0x1 ;  /* 0x0000000402207c11 */ /* 0x000fc8000f8008ff */
[----:B------:R-:W-:-:S04]  /*1590*/  IADD3 R0, R3, R0, RZ ;  /* 0x0000000003007210 */ /* 0x000fc80007ffe0ff */
[----:B------:R-:W-:-:S07]  /*15a0*/  LEA.HI.X R28, R2, UR5, R0, 0x1, P0 ;  /* 0x00000005021c7c11 */ /* 0x000fce00080f0c00 */
.L_x_159:
[----:B------:R-:W-:Y:S01]  /*15b0*/  ULDC.64 UR8, c[0x0][0x300] ;  /* 0x0000c00000087ab9 */ /* 0x000fe20000000a00 */
[----:B------:R-:W-:Y:S01]  /*15c0*/  ULDC.64 UR6, c[0x0][0x350] ;  /* 0x0000d40000067ab9 */ /* 0x000fe20000000a00 */
[C---:B------:R-:W-:Y:S01]  /*15d0*/  IMAD R0, R52.reuse, UR8, RZ ;  /* 0x0000000834007c24 */ /* 0x040fe2000f8e02ff */
[----:B------:R-:W-:Y:S01]  /*15e0*/  ULDC.64 UR4, c[0x0][0x358] ;  /* 0x0000d60000047ab9 */ /* 0x000fe20000000a00 */
[----:B------:R-:W-:Y:S02]  /*15f0*/  IMAD R4, R52, UR6, RZ ;  /* 0x0000000634047c24 */ /* 0x000fe4000f8e02ff */
[----:B------:R-:W-:Y:S02]  /*1600*/  IMAD R5, R18, UR9, R0 ;  /* 0x0000000912057c24 */ /* 0x000fe4000f8e0200 */
[----:B------:R-:W-:Y:S02]  /*1610*/  IMAD R0, R52, UR4, RZ ;  /* 0x0000000434007c24 */ /* 0x000fe4000f8e02ff */
[----:B------:R-:W-:-:S04]  /*1620*/  IMAD.WIDE.U32 R6, R18, UR6, RZ ;  /* 0x0000000612067c25 */ /* 0x000fc8000f8e00ff */
[C---:B------:R-:W-:Y:S01]  /*1630*/  IMAD R4, R18.reuse, UR7, R4 ;  /* 0x0000000712047c24 */ /* 0x040fe2000f8e0204 */
[----:B------:R-:W-:Y:S01]  /*1640*/  ULDC.64 UR6, c[0x0][0x360] ;  /* 0x0000d80000067ab9 */ /* 0x000fe20000000a00 */
[----:B------:R-:W-:Y:S02]  /*1650*/  IMAD R12, R18, UR5, R0 ;  /* 0x00000005120c7c24 */ /* 0x000fe4000f8e0200 */
[----:B------:R-:W-:Y:S02]  /*1660*/  IMAD R0, R52, UR6, RZ ;  /* 0x0000000634007c24 */ /* 0x000fe4000f8e02ff */
[----:B------:R-:W-:Y:S01]  /*1670*/  IMAD.WIDE.U32 R2, R18, UR8, RZ ;  /* 0x0000000812027c25 */ /* 0x000fe2000f8e00ff */
[----:B------:R-:W-:-:S03]  /*1680*/  ULDC.64 UR8, c[0x0][0x340] ;  /* 0x0000d00000087ab9 */ /* 0x000fc60000000a00 */
[C---:B------:R-:W-:Y:S01]  /*1690*/  IMAD.WIDE.U32 R8, R18.reuse, UR4, RZ ;  /* 0x0000000412087c25 */ /* 0x040fe2000f8e00ff */
[----:B------:R-:W-:Y:S01]  /*16a0*/  IADD3 R5, R3, R5, RZ ;  /* 0x0000000503057210 */ /* 0x000fe20007ffe0ff */
[----:B------:R-:W-:Y:S01]  /*16b0*/  ULDC.64 UR4, c[0x0][0x368] ;  /* 0x0000da0000047ab9 */ /* 0x000fe20000000a00 */
[----:B------:R-:W-:Y:S01]  /*16c0*/  IADD3 R3, R7, R4, RZ ;  /* 0x0000000407037210 */ /* 0x000fe20007ffe0ff */
[C---:B------:R-:W-:Y:S01]  /*16d0*/  IMAD.WIDE.U32 R10, R18.reuse, UR6, RZ ;  /* 0x00000006120a7c25 */ /* 0x040fe2000f8e00ff */
[----:B------:R-:W-:Y:S02]  /*16e0*/  IADD3 R7, R9, R12, RZ ;  /* 0x0000000c09077210 */ /* 0x000fe40007ffe0ff */
[----:B------:R-:W-:Y:S01]  /*16f0*/  MOV R4, R2 ;  /* 0x0000000200047202 */ /* 0x000fe20000000f00 */
[----:B------:R-:W-:Y:S01]  /*1700*/  IMAD R0, R18, UR7, R0 ;  /* 0x0000000712007c24 */ /* 0x000fe2000f8e0200 */
[----:B------:R-:W-:Y:S01]  /*1710*/  MOV R2, R6 ;  /* 0x0000000600027202 */ /* 0x000fe20000000f00 */
[----:B------:R-:W-:Y:S01]  /*1720*/  ULDC.64 UR6, c[0x0][0x338] ;  /* 0x0000ce0000067ab9 */ /* 0x000fe20000000a00 */
[----:B------:R-:W-:Y:S01]  /*1730*/  MOV R6, R8 ;  /* 0x0000000800067202 */ /* 0x000fe20000000f00 */
[C---:B-1----:R-:W-:Y:S01]  /*1740*/  IMAD R14, R52.reuse, UR6, RZ ;  /* 0x00000006340e7c24 */ /* 0x042fe2000f8e02ff */
[----:B------:R-:W-:Y:S01]  /*1750*/  IADD3 R9, R11, R0, RZ ;  /* 0x000000000b097210 */ /* 0x000fe20007ffe0ff */
[----:B------:R-:W-:Y:S01]  /*1760*/  IMAD R0, R52, UR4, RZ ;  /* 0x0000000434007c24 */ /* 0x000fe2000f8e02ff */
[----:B------:R-:W-:Y:S01]  /*1770*/  MOV R8, R10 ;  /* 0x0000000a00087202 */ /* 0x000fe20000000f00 */
[----:B------:R-:W-:-:S04]  /*1780*/  IMAD.WIDE.U32 R10, R18, UR4, RZ ;  /* 0x00000004120a7c25 */ /* 0x000fc8000f8e00ff */
[C---:B------:R-:W-:Y:S01]  /*1790*/  IMAD R0, R18.reuse, UR5, R0 ;  /* 0x0000000512007c24 */ /* 0x040fe2000f8e0200 */
[----:B------:R-:W-:Y:S01]  /*17a0*/  ULDC.64 UR4, c[0x0][0x2e0] ;  /* 0x0000b80000047ab9 */ /* 0x000fe20000000a00 */
[----:B------:R-:W-:-:S03]  /*17b0*/  IMAD.WIDE.U32 R12, R18, UR6, RZ ;  /* 0x00000006120c7c25 */ /* 0x000fc6000f8e00ff */
[----:B------:R-:W-:Y:S01]  /*17c0*/  IADD3 R11, R11, R0, RZ ;  /* 0x000000000b0b7210 */ /* 0x000fe20007ffe0ff */
[C---:B------:R-:W-:Y:S02]  /*17d0*/  IMAD R15, R17.reuse, UR4, RZ ;  /* 0x00000004110f7c24 */ /* 0x040fe4000f8e02ff */
[----:B------:R-:W-:Y:S01]  /*17e0*/  IMAD R14, R18, UR7, R14 ;  /* 0x00000007120e7c24 */ /* 0x000fe2000f8e020e */
[----:B------:R-:W-:Y:S01]  /*17f0*/  ULDC.64 UR6, c[0x0][0x378] ;  /* 0x0000de0000067ab9 */ /* 0x000fe20000000a00 */
[C---:B------:R-:W-:Y:S02]  /*1800*/  IMAD R15, R16.reuse, UR5, R15 ;  /* 0x00000005100f7c24 */ /* 0x040fe4000f8e020f */
[----:B------:R-:W-:Y:S01]  /*1810*/  IMAD R0, R17, UR6, RZ ;  /* 0x0000000611007c24 */ /* 0x000fe2000f8e02ff */
[----:B------:R-:W-:Y:S01]  /*1820*/  IADD3 R13, R13, R14, RZ ;  /* 0x0000000e0d0d7210 */ /* 0x000fe20007ffe0ff */
[----:B------:R-:W-:Y:S01]  /*1830*/  IMAD.WIDE.U32 R4, R16, UR4, R4 ;  /* 0x0000000410047c25 */ /* 0x000fe2000f8e0004 */
[----:B------:R-:W-:-:S03]  /*1840*/  ULDC.64 UR4, c[0x0][0x388] ;  /* 0x0000e20000047ab9 */ /* 0x000fc60000000a00 */
[C---:B------:R-:W-:Y:S01]  /*1850*/  IMAD R14, R16.reuse, UR7, R0 ;  /* 0x00000007100e7c24 */ /* 0x040fe2000f8e0200 */
[----:B------:R-:W-:Y:S01]  /*1860*/  IADD3 R0, R5, R15, RZ ;  /* 0x0000000f05007210 */ /* 0x000fe20007ffe0ff */
[----:B------:R-:W-:Y:S01]  /*1870*/  IMAD.WIDE.U32 R2, R16, UR6, R2 ;  /* 0x0000000610027c25 */ /* 0x000fe2000f8e0002 */
[----:B------:R-:W-:Y:S01]  /*1880*/  LEA R29, P1, R4, R54, 0x1 ;  /* 0x00000036041d7211 */ /* 0x000fe200078208ff */
[----:B------:R-:W-:Y:S02]  /*1890*/  ULDC.64 UR6, c[0x0][0x380] ;  /* 0x0000e00000067ab9 */ /* 0x000fe40000000a00 */
[----:B------:R-:W-:Y:S01]  /*18a0*/  IMAD.WIDE.U32 R6, R16, UR6, R6 ;  /* 0x0000000610067c25 */ /* 0x000fe2000f8e0006 */
[----:B------:R-:W-:Y:S02]  /*18b0*/  IADD3 R5, R3, R14, RZ ;  /* 0x0000000e03057210 */ /* 0x000fe40007ffe0ff */
[----:B------:R-:W-:Y:S01]  /*18c0*/  LEA R30, P0, R2, R30, 0x1 ;  /* 0x0000001e021e7211 */ /* 0x000fe200078008ff */
[C---:B------:R-:W-:Y:S01]  /*18d0*/  IMAD R3, R17.reuse, UR6, RZ ;  /* 0x0000000611037c24 */ /* 0x040fe2000f8e02ff */
[----:B------:R-:W-:Y:S01]  /*18e0*/  LEA.HI.X R54, R4, R55, R0, 0x1, P1 ;  /* 0x0000003704367211 */ /* 0x000fe200008f0c00 */
[----:B------:R-:W-:Y:S01]  /*18f0*/  IMAD R0, R17, UR4, RZ ;  /* 0x0000000411007c24 */ /* 0x000fe2000f8e02ff */
[----:B------:R-:W-:Y:S01]  /*1900*/  LEA.HI.X R27, R2, R31, R5, 0x1, P0 ;  /* 0x0000001f021b7211 */ /* 0x000fe200000f0c05 */
[----:B------:R-:W-:Y:S01]  /*1910*/  IMAD.WIDE.U32 R4, R16, UR4, R8 ;  /* 0x0000000410047c25 */ /* 0x000fe2000f8e0008 */
[----:B------:R-:W1:Y:S01]  /*1920*/  LDC.U8 R31, c[0x0][0x2b0] ;  /* 0x0000ac00ff1f7b82 */ /* 0x000e620000000000 */
[----:B------:R-:W-:-:S02]  /*1930*/  LEA R24, P3, R6, R38, 0x1 ;  /* 0x0000002606187211 */ /* 0x000fc400078608ff */
[C---:B------:R-:W-:Y:S01]  /*1940*/  IMAD R15, R16.reuse, UR5, R0 ;  /* 0x00000005100f7c24 */ /* 0x040fe2000f8e0200 */
[----:B------:R-:W-:Y:S01]  /*1950*/  ULDC.64 UR4, c[0x0][0x278] ;  /* 0x00009e0000047ab9 */ /* 0x000fe20000000a00 */
[C---:B------:R-:W-:Y:S01]  /*1960*/  IMAD R19, R16.reuse, UR7, R3 ;  /* 0x0000000710137c24 */ /* 0x040fe2000f8e0203 */
[----:B------:R-:W-:Y:S01]  /*1970*/  ISETP.NE.U32.AND P0, PT, RZ, UR4, PT ;  /* 0x00000004ff007c0c */ /* 0x000fe2000bf05070 */
[----:B------:R-:W-:Y:S01]  /*1980*/  ULDC.64 UR6, c[0x0][0x390] ;  /* 0x0000e40000067ab9 */ /* 0x000fe20000000a00 */
[----:B------:R-:W-:Y:S01]  /*1990*/  IMAD R8, R17, UR8, RZ ;  /* 0x0000000811087c24 */ /* 0x000fe2000f8e02ff */
[----:B------:R-:W-:Y:S01]  /*19a0*/  IADD3 R5, R5, R15, RZ ;  /* 0x0000000f05057210 */ /* 0x000fe20007ffe0ff */
[----:B------:R-:W-:Y:S01]  /*19b0*/  IMAD R0, R17, UR6, RZ ;  /* 0x0000000611007c24 */ /* 0x000fe2000f8e02ff */
[----:B------:R-:W-:Y:S01]  /*19c0*/  ISETP.NE.AND.EX P0, PT, RZ, UR5, PT, P0 ;  /* 0x00000005ff007c0c */ /* 0x000fe2000bf05300 */
[----:B------:R-:W-:Y:S01]  /*19d0*/  IMAD.WIDE.U32 R2, R16, UR6, R10 ;  /* 0x0000000610027c25 */ /* 0x000fe2000f8e000a */
[----:B------:R-:W-:-:S02]  /*19e0*/  IADD3 R7, R7, R19, RZ ;  /* 0x0000001307077210 */ /* 0x000fc40007ffe0ff */
[----:B------:R-:W-:Y:S01]  /*19f0*/  LEA R25, P2, R4, R34, 0x1 ;  /* 0x0000002204197211 */ /* 0x000fe200078408ff */
[----:B------:R-:W-:Y:S01]  /*1a00*/  IMAD R14, R16, UR7, R0 ;  /* 0x00000007100e7c24 */ /* 0x000fe2000f8e0200 */
[----:B------:R-:W-:Y:S01]  /*1a10*/  LEA R26, P1, R2, R36, 0x1 ;  /* 0x00000024021a7211 */ /* 0x000fe200078208ff */
[----:B------:R-:W-:Y:S01]  /*1a20*/  IMAD R0, R16, UR9, R8 ;  /* 0x0000000910007c24 */ /* 0x000fe2000f8e0208 */
[----:B------:R-:W-:Y:S01]  /*1a30*/  LEA.HI.X R22, R6, R39, R7, 0x1, P3 ;  /* 0x0000002706167211 */ /* 0x000fe200018f0c07 */
[----:B------:R-:W-:Y:S01]  /*1a40*/  IMAD.WIDE.U32 R8, R16, UR8, R12 ;  /* 0x0000000810087c25 */ /* 0x000fe2000f8e000c */
[----:B------:R-:W-:Y:S02]  /*1a50*/  IADD3 R3, R3, R14, RZ ;  /* 0x0000000e03037210 */ /* 0x000fe40007ffe0ff */
[----:B------:R-:W-:Y:S02]  /*1a60*/  LEA.HI.X R21, R4, R35, R5, 0x1, P2 ;  /* 0x0000002304157211 */ /* 0x000fe400010f0c05 */
[----:B------:R-:W-:-:S02]  /*1a70*/  IADD3 R0, R9, R0, RZ ;  /* 0x0000000009007210 */ /* 0x000fc40007ffe0ff */
[----:B------:R-:W-:Y:S02]  /*1a80*/  LEA R23, P4, R8, R47, 0x2 ;  /* 0x0000002f08177211 */ /* 0x000fe400078810ff */
[----:B------:R-:W-:Y:S02]  /*1a90*/  LEA.HI.X R20, R2, R37, R3, 0x1, P1 ;  /* 0x0000002502147211 */ /* 0x000fe400008f0c03 */
[----:B------:R-:W-:Y:S02]  /*1aa0*/  LEA.HI.X R6, R8, R48, R0, 0x2, P4 ;  /* 0x0000003008067211 */ /* 0x000fe400020f1400 */
[----:B------:R-:W-:Y:S02]  /*1ab0*/  MOV R19, RZ ;  /* 0x000000ff00137202 */ /* 0x000fe40000000f00 */
[----:B------:R-:W-:Y:S01]  /*1ac0*/  MOV R10, RZ ;  /* 0x000000ff000a7202 */ /* 0x000fe20000000f00 */
[----:B------:R-:W-:Y:S06]  /*1ad0*/  @!P0 BRA `(.L_x_160) ;  /* 0x0000000000308947 */ /* 0x000fec0003800000 */
[----:B------:R-:W-:Y:S02]  /*1ae0*/  ULDC.64 UR6, c[0x0][0x370] ;  /* 0x0000dc0000067ab9 */ /* 0x000fe40000000a00 */
[----:B------:R-:W-:Y:S02]  /*1af0*/  IMAD R0, R52, UR6, RZ ;  /* 0x0000000634007c24 */ /* 0x000fe4000f8e02ff */
[----:B------:R-:W-:-:S04]  /*1b00*/  IMAD.WIDE.U32 R2, R18, UR6, RZ ;  /* 0x0000000612027c25 */ /* 0x000fc8000f8e00ff */
[----:B------:R-:W-:Y:S01]  /*1b10*/  IMAD R18, R18, UR7, R0 ;  /* 0x0000000712127c24 */ /* 0x000fe2000f8e0200 */
[----:B------:R-:W-:Y:S02]  /*1b20*/  ULDC.64 UR6, c[0x0][0x398] ;  /* 0x0000e60000067ab9 */ /* 0x000fe40000000a00 */
[----:B------:R-:W-:Y:S02]  /*1b30*/  IMAD R0, R17, UR6, RZ ;  /* 0x0000000611007c24 */ /* 0x000fe4000f8e02ff */
[----:B------:R-:W-:-:S03]  /*1b40*/  IADD3 R3, R3, R18, RZ ;  /* 0x0000001203037210 */ /* 0x000fc60007ffe0ff */
[----:B------:R-:W-:-:S04]  /*1b50*/  IMAD.WIDE.U32 R2, R16, UR6, R2 ;  /* 0x0000000610027c25 */ /* 0x000fc8000f8e0002 */
[----:B------:R-:W-:Y:S01]  /*1b60*/  IMAD R16, R16, UR7, R0 ;  /* 0x0000000710107c24 */ /* 0x000fe2000f8e0200 */
[----:B------:R-:W-:-:S04]  /*1b70*/  LEA R19, P0, R2, UR4, 0x1 ;  /* 0x0000000402137c11 */ /* 0x000fc8000f8008ff */
[----:B------:R-:W-:-:S04]  /*1b80*/  IADD3 R16, R3, R16, RZ ;  /* 0x0000001003107210 */ /* 0x000fc80007ffe0ff */
[----:B------:R-:W-:-:S07]  /*1b90*/  LEA.HI.X R10, R2, UR5, R16, 0x1, P0 ;  /* 0x00000005020a7c11 */ /* 0x000fce00080f0c10 */
.L_x_160:
[----:B------:R-:W-:-:S03]  /*1ba0*/  UMOV UR4, 0xffffffff ;  /* 0xffffffff00047882 */ /* 0x000fc60000000000 */
[----:B------:R-:W-:Y:S05]  /*1bb0*/  BRA.DIV UR4, `(.L_x_161) ;  /* 0x0000011a045c7947 */ /* 0x000fea000b800000 */
[----:B------:R-:W4:Y:S04]  /*1bc0*/  SHFL.IDX PT, R3, R49, RZ, 0x1f ;  /* 0x00001fff31037589 */ /* 0x000f2800000e0000 */
[----:B------:R-:W5:Y:S04]  /*1bd0*/  SHFL.IDX PT, R2, R45, RZ, 0x1f ;  /* 0x00001fff2d027589 */ /* 0x000f6800000e0000 */
[----:B-1----:R-:W1:Y:S01]  /*1be0*/  SHFL.IDX PT, R4, R31, RZ, 0x1f ;  /* 0x00001fff1f047589 */ /* 0x002e6200000e0000 */
[----:B------:R-:W2:Y:S03]  /*1bf0*/  S2R R0, SR_TID.X ;  /* 0x0000000000007919 */ /* 0x000ea60000002100 */
[----:B------:R-:W-:Y:S04]  /*1c00*/  SHFL.IDX PT, R9, R51, RZ, 0x1f ;  /* 0x00001fff33097589 */ /* 0x000fe800000e0000 */
[----:B------:R-:W3:Y:S04]  /*1c10*/  SHFL.IDX PT, R8, R50, RZ, 0x1f ;  /* 0x00001fff32087589 */ /* 0x000ee800000e0000 */
[----:B----4-:R-:W-:Y:S04]  /*1c20*/  STL [R1+0x4c], R3 ;  /* 0x00004c0301007387 */ /* 0x010fe80000100800 */
[----:B------:R-:W4:Y:S04]  /*1c30*/  SHFL.IDX PT, R3, R43, RZ, 0x1f ;  /* 0x00001fff2b037589 */ /* 0x000f2800000e0000 */
[----:B-----5:R-:W-:Y:S04]  /*1c40*/  STL [R1+0x44], R2 ;  /* 0x0000440201007387 */ /* 0x020fe80000100800 */
[----:B------:R-:W5:Y:S04]  /*1c50*/  SHFL.IDX PT, R2, R42, RZ, 0x1f ;  /* 0x00001fff2a027589 */ /* 0x000f6800000e0000 */
[----:B-1----:R-:W-:Y:S04]  /*1c60*/  STL [R1+0xac], R4 ;  /* 0x0000ac0401007387 */ /* 0x002fe80000100800 */
[----:B------:R-:W1:Y:S01]  /*1c70*/  SHFL.IDX PT, R4, R44, RZ, 0x1f ;  /* 0x00001fff2c047589 */ /* 0x000e6200000e0000 */
[----:B---3--:R-:W-:-:S02]  /*1c80*/  LOP3.LUT R9, R9, R8, RZ, 0x3c, !PT ;  /* 0x0000000809097212 */ /* 0x008fc400078e3cff */
[----:B--2---:R-:W-:Y:S01]  /*1c90*/  LOP3.LUT R0, R0, 0xffe0, RZ, 0xc0, !PT ;  /* 0x0000ffe000007812 */ /* 0x004fe200078ec0ff */
[----:B------:R-:W-:Y:S01]  /*1ca0*/  SHFL.IDX PT, R7, R23, RZ, 0x1f ;  /* 0x00001fff17077589 */ /* 0x000fe200000e0000 */
[C---:B------:R-:W-:Y:S02]  /*1cb0*/  LOP3.LUT R8, R9.reuse, R8, RZ, 0x3c, !PT ;  /* 0x0000000809087212 */ /* 0x040fe400078e3cff */
[----:B------:R-:W-:Y:S01]  /*1cc0*/  SHF.R.U32.HI R0, RZ, 0x5, R0 ;  /* 0x00000005ff007819 */ /* 0x000fe20000011600 */
[----:B----4-:R-:W-:Y:S01]  /*1cd0*/  STL [R1+0x6c], R3 ;  /* 0x00006c0301007387 */ /* 0x010fe20000100800 */
[----:B------:R-:W-:-:S03]  /*1ce0*/  LOP3.LUT R9, R9, R8, RZ, 0x3c, !PT ;  /* 0x0000000809097212 */ /* 0x000fc600078e3cff */
[----:B------:R-:W2:Y:S04]  /*1cf0*/  SHFL.IDX PT, R3, R41, RZ, 0x1f ;  /* 0x00001fff29037589 */ /* 0x000ea800000e0000 */
[----:B-----5:R-:W-:Y:S04]  /*1d00*/  STL [R1+0x68], R2 ;  /* 0x0000680201007387 */ /* 0x020fe80000100800 */
[----:B------:R-:W3:Y:S04]  /*1d10*/  SHFL.IDX PT, R2, R46, RZ, 0x1f ;  /* 0x00001fff2e027589 */ /* 0x000ee800000e0000 */
[----:B-1----:R-:W-:Y:S04]  /*1d20*/  STL [R1+0x64], R4 ;  /* 0x0000640401007387 */ /* 0x002fe80000100800 */
[----:B------:R-:W1:Y:S04]  /*1d30*/  SHFL.IDX PT, R4, R40, RZ, 0x1f ;  /* 0x00001fff28047589 */ /* 0x000e6800000e0000 */
[----:B------:R-:W4:Y:S04]  /*1d40*/  SHFL.IDX PT, R6, R6, RZ, 0x1f ;  /* 0x00001fff06067589 */ /* 0x000f2800000e0000 */
[----:B--2---:R-:W-:Y:S04]  /*1d50*/  STL [R1+0x60], R3 ;  /* 0x0000600301007387 */ /* 0x004fe80000100800 */
[----:B------:R-:W2:Y:S04]  /*1d60*/  SHFL.IDX PT, R3, R32, RZ, 0x1f ;  /* 0x00001fff20037589 */ /* 0x000ea800000e0000 */
[----:B---3--:R-:W-:Y:S04]  /*1d70*/  STL [R1+0x9c], R2 ;  /* 0x00009c0201007387 */ /* 0x008fe80000100800 */
[----:B------:R-:W3:Y:S04]  /*1d80*/  SHFL.IDX PT, R2, R28, RZ, 0x1f ;  /* 0x00001fff1c027589 */ /* 0x000ee800000e0000 */
[----:B-1----:R-:W-:Y:S04]  /*1d90*/  STL [R1+0x98], R4 ;  /* 0x0000980401007387 */ /* 0x002fe80000100800 */
[----:B------:R-:W-:Y:S01]  /*1da0*/  SHFL.IDX PT, R5, R24, RZ, 0x1f ;  /* 0x00001fff18057589 */ /* 0x000fe200000e0000 */
[----:B----4-:R-:W-:-:S03]  /*1db0*/  LOP3.LUT R7, R7, R6, RZ, 0x3c, !PT ;  /* 0x0000000607077212 */ /* 0x010fc600078e3cff */
[----:B------:R-:W1:Y:S01]  /*1dc0*/  SHFL.IDX PT, R4, R22, RZ, 0x1f ;  /* 0x00001fff16047589 */ /* 0x000e6200000e0000 */
[----:B------:R-:W-:-:S03]  /*1dd0*/  LOP3.LUT R6, R7, R6, RZ, 0x3c, !PT ;  /* 0x0000000607067212 */ /* 0x000fc600078e3cff */
[----:B--2---:R-:W-:Y:S01]  /*1de0*/  STL [R1+0x88], R3 ;  /* 0x0000880301007387 */ /* 0x004fe20000100800 */
[----:B------:R-:W-:-:S03]  /*1df0*/  LOP3.LUT R7, R7, R6, RZ, 0x3c, !PT ;  /* 0x0000000607077212 */ /* 0x000fc600078e3cff */
[----:B------:R-:W2:Y:S04]  /*1e00*/  SHFL.IDX PT, R3, R30, RZ, 0x1f ;  /* 0x00001fff1e037589 */ /* 0x000ea800000e0000 */
[----:B---3--:R-:W-:Y:S04]  /*1e10*/  STL [R1+0x94], R2 ;  /* 0x0000940201007387 */ /* 0x008fe80000100800 */
[----:B------:R-:W3:Y:S04]  /*1e20*/  SHFL.IDX PT, R2, R27, RZ, 0x1f ;  /* 0x00001fff1b027589 */ /* 0x000ee800000e0000 */
[----:B------:R-:W4:Y:S04]  /*1e30*/  SHFL.IDX PT, R11, R19, RZ, 0x1f ;  /* 0x00001fff130b7589 */ /* 0x000f2800000e0000 */
[----:B------:R-:W5:Y:S01]  /*1e40*/  SHFL.IDX PT, R10, R10, RZ, 0x1f ;  /* 0x00001fff0a0a7589 */ /* 0x000f6200000e0000 */
[----:B-1----:R-:W-:-:S03]  /*1e50*/  LOP3.LUT R5, R5, R4, RZ, 0x3c, !PT ;  /* 0x0000000405057212 */ /* 0x002fc600078e3cff */
[----:B------:R-:W-:Y:S01]  /*1e60*/  SHFL.IDX PT, R55, R29, RZ, 0x1f ;  /* 0x00001fff1d377589 */ /* 0x000fe200000e0000 */
[----:B------:R-:W-:-:S03]  /*1e70*/  LOP3.LUT R4, R5, R4, RZ, 0x3c, !PT ;  /* 0x0000000405047212 */ /* 0x000fc600078e3cff */
[----:B--2---:R-:W-:Y:S01]  /*1e80*/  STL [R1+0x74], R3 ;  /* 0x0000740301007387 */ /* 0x004fe20000100800 */
[----:B------:R-:W-:-:S03]  /*1e90*/  LOP3.LUT R5, R5, R4, RZ, 0x3c, !PT ;  /* 0x0000000405057212 */ /* 0x000fc600078e3cff */
[----:B------:R-:W-:Y:S04]  /*1ea0*/  SHFL.IDX PT, R3, R25, RZ, 0x1f ;  /* 0x00001fff19037589 */ /* 0x000fe800000e0000 */
[----:B---3--:R-:W-:Y:S04]  /*1eb0*/  STL [R1+0x70], R2 ;  /* 0x0000700201007387 */ /* 0x008fe80000100800 */
[----:B------:R-:W1:Y:S04]  /*1ec0*/  SHFL.IDX PT, R2, R21, RZ, 0x1f ;  /* 0x00001fff15027589 */ /* 0x000e6800000e0000 */
[----:B----4-:R2:W-:Y:S04]  /*1ed0*/  STL [R1+0x84], R11 ;  /* 0x0000840b01007387 */ /* 0x0105e80000100800 */
[----:B-----5:R2:W-:Y:S04]  /*1ee0*/  STL [R1+0x90], R10 ;  /* 0x0000900a01007387 */ /* 0x0205e80000100800 */
[----:B------:R2:W-:Y:S04]  /*1ef0*/  STL.64 [R1+0xb8], R8 ;  /* 0x0000b80801007387 */ /* 0x0005e80000100a00 */
[----:B------:R2:W-:Y:S04]  /*1f00*/  STL.64 [R1+0xa0], R6 ;  /* 0x0000a00601007387 */ /* 0x0005e80000100a00 */
[----:B------:R-:W3:Y:S01]  /*1f10*/  SHFL.IDX PT, R54, R54, RZ, 0x1f ;  /* 0x00001fff36367589 */ /* 0x000ee200000e0000 */
[----:B-1----:R-:W-:-:S03]  /*1f20*/  LOP3.LUT R3, R3, R2, RZ, 0x3c, !PT ;  /* 0x0000000203037212 */ /* 0x002fc600078e3cff */
[----:B------:R2:W4:Y:S01]  /*1f30*/  SHFL.IDX PT, R92, R26, RZ, 0x1f ;  /* 0x00001fff1a5c7589 */ /* 0x00052200000e0000 */
[----:B------:R-:W-:-:S03]  /*1f40*/  LOP3.LUT R2, R3, R2, RZ, 0x3c, !PT ;  /* 0x0000000203027212 */ /* 0x000fc600078e3cff */
[----:B------:R2:W1:Y:S01]  /*1f50*/  SHFL.IDX PT, R91, R20, RZ, 0x1f ;  /* 0x00001fff145b7589 */ /* 0x00046200000e0000 */
[----:B------:R-:W-:-:S03]  /*1f60*/  LOP3.LUT R3, R3, R2, RZ, 0x3c, !PT ;  /* 0x0000000203037212 */ /* 0x000fc600078e3cff */
[----:B------:R2:W1:Y:S04]  /*1f70*/  SHFL.IDX PT, R61, R0, RZ, 0x1f ;  /* 0x00001fff003d7589 */ /* 0x00046800000e0000 */
[----:B------:R2:W-:Y:S04]  /*1f80*/  STL.64 [R1+0xc0], R2 ;  /* 0x0000c00201007387 */ /* 0x0005e80000100a00 */
[----:B------:R2:W-:Y:S02]  /*1f90*/  STL.64 [R1+0xb0], R4 ;  /* 0x0000b00401007387 */ /* 0x0005e40000100a00 */
.L_x_255:
[----:B--2---:R-:W2:Y:S01]  /*1fa0*/  LDL R20, [R1+0x44] ;  /* 0x0000440001147983 */ /* 0x004ea20000100800 */
[----:B------:R-:W1:Y:S02]  /*1fb0*/  S2R R0, SR_CTAID.X ;  /* 0x0000000000007919 */ /* 0x000e640000002500 */
[----:B-1----:R-:W-:-:S05]  /*1fc0*/  IMAD.U32 R2, R0, 0x10000, RZ ;  /* 0x0001000000027824 */ /* 0x002fca00078e00ff */
[----:B------:R-:W-:-:S04]  /*1fd0*/  SHF.R.S32.HI R0, RZ, 0x9, R2 ;  /* 0x00000009ff007819 */ /* 0x000fc80000011402 */
[----:B--2---:R-:W-:-:S13]  /*1fe0*/  ISETP.GE.AND P0, PT, R0, R20, PT ;  /* 0x000000140000720c */ /* 0x004fda0003f06270 */
[----:B------:R-:W-:Y:S05]  /*1ff0*/  @P0 EXIT ;  /* 0x000000000000094d */ /* 0x000fea0003800000 */
[----:B------:R-:W2:Y:S01]  /*2000*/  LDL R2, [R1+0xac] ;  /* 0x0000ac0001027983 */ /* 0x000ea20000100800 */
[----:B------:R-:W1:Y:S01]  /*2010*/  S2R R17, SR_TID.X ;  /* 0x0000000000117919 */ /* 0x000e620000002100 */
[----:B------:R-:W-:Y:S02]  /*2020*/  IMAD.MOV.U32 R21, RZ, RZ, R0 ;  /* 0x000000ffff157224 */ /* 0x000fe400078e0000 */
[----:B------:R1:W5:Y:S02]  /*2030*/  LDL R18, [R1+0x4c] ;  /* 0x00004c0001127983 */ /* 0x0003640000100800 */
[----:B------:R-:W-:Y:S01]  /*2040*/  IMAD.MOV.U32 R6, RZ, RZ, R21 ;  /* 0x000000ffff067224 */ /* 0x000fe200078e0015 */
[----:B-1----:R-:W-:Y:S02]  /*2050*/  LOP3.LUT R93, R17, 0x1f, RZ, 0xc0, !PT ;  /* 0x0000001f115d7812 */ /* 0x002fe400078ec0ff */
[----:B--2---:R-:W-:-:S04]  /*2060*/  LOP3.LUT R2, R2, 0xff, RZ, 0xc0, !PT ;  /* 0x000000ff02027812 */ /* 0x004fc800078ec0ff */
[----:B------:R-:W-:Y:S01]  /*2070*/  ISETP.NE.AND P0, PT, R2, 0x1, PT ;  /* 0x000000010200780c */ /* 0x000fe20003f05270 */
[----:B------:R1:W-:Y:S04]  /*2080*/  STL [R1+0x50], R2 ;  /* 0x0000500201007387 */ /* 0x0003e80000100800 */
[----:B------:R1:W-:Y:S08]  /*2090*/  STL [R1+0x30], R21 ;  /* 0x0000301501007387 */ /* 0x0003f00000100800 */
[----:B------:R-:W-:Y:S05]  /*20a0*/  @!P0 BRA `(.L_x_162) ;  /* 0x0000000000148947 */ /* 0x000fea0003800000 */
[----:B------:R-:W-:-:S13]  /*20b0*/  ISETP.NE.AND P0, PT, R2, 0x2, PT ;  /* 0x000000020200780c */ /* 0x000fda0003f05270 */
[----:B-----5:R-:W-:-:S04]  /*20c0*/  @!P0 IADD3 R6, R18, R21, -R20 ;  /* 0x0000001512068210 */ /* 0x020fc80007ffe814 */
[----:B------:R-:W-:-:S04]  /*20d0*/  @!P0 VIMNMX R6, RZ, R6, !PT ;  /* 0x00000006ff068248 */ /* 0x000fc80007fe0100 */
[----:B------:R-:W-:Y:S01]  /*20e0*/  @!P0 LOP3.LUT R6, R6, 0x7fffff80, RZ, 0xc0, !PT ;  /* 0x7fffff8006068812 */ /* 0x000fe200078ec0ff */
[----:B------:R-:W-:-:S07]  /*20f0*/  @P0 IMAD.MOV.U32 R6, RZ, RZ, RZ ;  /* 0x000000ffff060224 */ /* 0x000fce00078e00ff */
.L_x_162:
[----:B------:R-:W2:Y:S01]  /*2100*/  LDC R0, c[0x0][0xc] ;  /* 0x00000300ff007b82 */ /* 0x000ea20000000800 */
[----:B------:R-:W-:Y:S02]  /*2110*/  ISETP.NE.AND P0, PT, R2, RZ, PT ;  /* 0x000000ff0200720c */ /* 0x000fe40003f05270 */
[----:B--2---:R-:W-:-:S04]  /*2120*/  PRMT R0, R0, 0x9910, RZ ;  /* 0x0000991000007816 */ /* 0x004fc800000000ff */
[----:B------:R-:W-:Y:S01]  /*2130*/  ISETP.LT.OR P0, PT, R0, 0x2, P0 ;  /* 0x000000020000780c */ /* 0x000fe20000701670 */
[----:B------:R-:W-:-:S12]  /*2140*/  IMAD.MOV.U32 R0, RZ, RZ, RZ ;  /* 0x000000ffff007224 */ /* 0x000fd800078e00ff */
[----:B------:R-:W-:Y:S05]  /*2150*/  @P0 BRA `(.L_x_163) ;  /* 0x00000000006c0947 */ /* 0x000fea0003800000 */
[----:B-----5:R-:W-:-:S05]  /*2160*/  VIADD R0, R18, 0x7f ;  /* 0x0000007f12007836 */ /* 0x020fca0000000000 */
[----:B------:R-:W-:-:S04]  /*2170*/  SHF.R.S32.HI R3, RZ, 0x1f, R0 ;  /* 0x0000001fff037819 */ /* 0x000fc80000011400 */
[----:B------:R-:W-:-:S04]  /*2180*/  LEA.HI R3, R3, R0, RZ, 0x7 ;  /* 0x0000000003037211 */ /* 0x000fc800078f38ff */
[----:B------:R-:W-:-:S04]  /*2190*/  LOP3.LUT R3, R3, 0xffffff80, RZ, 0xc0, !PT ;  /* 0xffffff8003037812 */ /* 0x000fc800078ec0ff */
[-C--:B-1----:R-:W-:Y:S02]  /*21a0*/  IABS R2, R3.reuse ;  /* 0x0000000300027213 */ /* 0x082fe40000000000 */
[----:B------:R-:W-:Y:S02]  /*21b0*/  IABS R8, R3 ;  /* 0x0000000300087213 */ /* 0x000fe40000000000 */
[----:B------:R-:W1:Y:S01]  /*21c0*/  I2F.RP R4, R2 ;  /* 0x0000000200047306 */ /* 0x000e620000209400 */
[----:B------:R-:W-:-:S07]  /*21d0*/  ISETP.NE.AND P2, PT, R3, RZ, PT ;  /* 0x000000ff0300720c */ /* 0x000fce0003f45270 */
[----:B-1----:R-:W1:Y:S02]  /*21e0*/  MUFU.RCP R4, R4 ;  /* 0x0000000400047308 */ /* 0x002e640000001000 */
[----:B-1----:R-:W-:-:S06]  /*21f0*/  VIADD R4, R4, 0xffffffe ;  /* 0x0ffffffe04047836 */ /* 0x002fcc0000000000 */
[----:B------:R-:W1:Y:S02]  /*2200*/  F2I.FTZ.U32.TRUNC.NTZ R5, R4 ;  /* 0x0000000400057305 */ /* 0x000e64000021f000 */
[----:B-1----:R-:W-:Y:S01]  /*2210*/  IMAD.MOV R0, RZ, RZ, -R5 ;  /* 0x000000ffff007224 */ /* 0x002fe200078e0a05 */
[----:B------:R-:W-:-:S03]  /*2220*/  MOV R4, RZ ;  /* 0x000000ff00047202 */ /* 0x000fc60000000f00 */
[----:B------:R-:W-:Y:S01]  /*2230*/  IMAD.MOV.U32 R7, RZ, RZ, R0 ;  /* 0x000000ffff077224 */ /* 0x000fe200078e0000 */
[----:B------:R-:W-:-:S03]  /*2240*/  IABS R0, R21 ;  /* 0x0000001500007213 */ /* 0x000fc60000000000 */
[----:B------:R-:W-:-:S04]  /*2250*/  IMAD R7, R7, R2, RZ ;  /* 0x0000000207077224 */ /* 0x000fc800078e02ff */
[----:B------:R-:W-:-:S04]  /*2260*/  IMAD.HI.U32 R5, R5, R7, R4 ;  /* 0x0000000705057227 */ /* 0x000fc800078e0004 */
[----:B------:R-:W-:Y:S02]  /*2270*/  IMAD.MOV R4, RZ, RZ, -R8 ;  /* 0x000000ffff047224 */ /* 0x000fe400078e0a08 */
[----:B------:R-:W-:-:S04]  /*2280*/  IMAD.HI.U32 R5, R5, R0, RZ ;  /* 0x0000000005057227 */ /* 0x000fc800078e00ff */
[----:B------:R-:W-:-:S05]  /*2290*/  IMAD R0, R5, R4, R0 ;  /* 0x0000000405007224 */ /* 0x000fca00078e0200 */
[----:B------:R-:W-:-:S13]  /*22a0*/  ISETP.GT.U32.AND P0, PT, R2, R0, PT ;  /* 0x000000000200720c */ /* 0x000fda0003f04070 */
[----:B------:R-:W-:Y:S01]  /*22b0*/  @!P0 IMAD.IADD R0, R0, 0x1, -R2 ;  /* 0x0000000100008824 */ /* 0x000fe200078e0a02 */
[----:B------:R-:W-:-:S04]  /*22c0*/  ISETP.GE.AND P0, PT, R21, RZ, PT ;  /* 0x000000ff1500720c */ /* 0x000fc80003f06270 */
[----:B------:R-:W-:-:S13]  /*22d0*/  ISETP.GT.U32.AND P1, PT, R2, R0, PT ;  /* 0x000000000200720c */ /* 0x000fda0003f24070 */
[----:B------:R-:W-:-:S05]  /*22e0*/  @!P1 IADD3 R0, R0, -R2, RZ ;  /* 0x8000000200009210 */ /* 0x000fca0007ffe0ff */
[----:B------:R-:W-:Y:S01]  /*22f0*/  @!P0 IMAD.MOV R0, RZ, RZ, -R0 ;  /* 0x000000ffff008224 */ /* 0x000fe200078e0a00 */
[----:B------:R-:W-:-:S07]  /*2300*/  @!P2 LOP3.LUT R0, RZ, R3, RZ, 0x33, !PT ;  /* 0x00000003ff00a212 */ /* 0x000fce00078e33ff */
.L_x_163:
[----:B------:R-:W-:-:S04]  /*2310*/  IADD3 R6, R0, R6, RZ ;  /* 0x0000000600067210 */ /* 0x000fc80007ffe0ff */
[----:B-----5:R-:W-:-:S13]  /*2320*/  ISETP.GT.AND P0, PT, R18, R6, PT ;  /* 0x000000061200720c */ /* 0x020fda0003f04270 */
[----:B------:R-:W-:Y:S05]  /*2330*/  @!P0 BRA `(.L_x_164) ;  /* 0x0000000400488947 */ /* 0x000fea0003800000 */
[----:B------:R-:W2:Y:S01]  /*2340*/  LDL R23, [R1+0x64] ;  /* 0x0000640001177983 */ /* 0x000ea20000100800 */
[----:B------:R-:W5:Y:S03]  /*2350*/  LDC R15, c[0x0][0x29c] ;  /* 0x0000a700ff0f7b82 */ /* 0x000f660000000800 */
[----:B------:R-:W3:Y:S04]  /*2360*/  LDL R22, [R1+0x60] ;  /* 0x0000600001167983 */ /* 0x000ee80000100800 */
[----:B------:R-:W4:Y:S04]  /*2370*/  LDL R19, [R1+0x6c] ;  /* 0x00006c0001137983 */ /* 0x000f280000100800 */
[----:B------:R-:W4:Y:S01]  /*2380*/  LDL R16, [R1+0x68] ;  /* 0x0000680001107983 */ /* 0x000f220000100800 */
[----:B------:R-:W-:Y:S01]  /*2390*/  IMAD.SHL.U32 R3, R61, 0x20, RZ ;  /* 0x000000203d037824 */ /* 0x000fe200078e00ff */
[----:B------:R-:W-:-:S04]  /*23a0*/  ULDC UR4, c[0x0][0x2b8] ;  /* 0x0000ae0000047ab9 */ /* 0x000fc80000000800 */
[----:B------:R-:W-:-:S04]  /*23b0*/  LOP3.LUT R3, R3, 0x1fe0, RZ, 0xc0, !PT ;  /* 0x00001fe003037812 */ /* 0x000fc800078ec0ff */
[----:B------:R-:W-:-:S04]  /*23c0*/  LOP3.LUT R3, R3, 0x1f, R17, 0xf8, !PT ;  /* 0x0000001f03037812 */ /* 0x000fc800078ef811 */
[----:B------:R-:W-:Y:S02]  /*23d0*/  SHF.R.U32.HI R0, RZ, 0x2, R3 ;  /* 0x00000002ff007819 */ /* 0x000fe40000011603 */
[C---:B------:R-:W-:Y:S02]  /*23e0*/  LOP3.LUT R4, R3.reuse, 0x1c, RZ, 0xc0, !PT ;  /* 0x0000001c03047812 */ /* 0x040fe400078ec0ff */
[----:B------:R-:W-:Y:S01]  /*23f0*/  LOP3.LUT R0, R0, 0x7f8, RZ, 0xc0, !PT ;  /* 0x000007f800007812 */ /* 0x000fe200078ec0ff */
[----:B-1----:R-:W-:-:S03]  /*2400*/  IMAD.SHL.U32 R2, R3, 0x8, RZ ;  /* 0x0000000803027824 */ /* 0x002fc600078e00ff */
[----:B------:R-:W-:Y:S02]  /*2410*/  LEA.HI R0, R4, R0, RZ, 0x1e ;  /* 0x0000000004007211 */ /* 0x000fe400078ff0ff */
[----:B-----5:R-:W-:Y:S02]  /*2420*/  SHF.R.S32.HI R8, RZ, 0x1f, R15 ;  /* 0x0000001fff087819 */ /* 0x020fe4000001140f */
[----:B------:R-:W-:Y:S01]  /*2430*/  LOP3.LUT R2, R2, 0x18, RZ, 0xc0, !PT ;  /* 0x0000001802027812 */ /* 0x000fe200078ec0ff */
[----:B------:R-:W-:Y:S01]  /*2440*/  IMAD.SHL.U32 R10, R0, 0x4, RZ ;  /* 0x00000004000a7824 */ /* 0x000fe200078e00ff */
[----:B------:R-:W-:Y:S01]  /*2450*/  LOP3.LUT R7, R3, 0x3, RZ, 0xc0, !PT ;  /* 0x0000000303077812 */ /* 0x000fe200078ec0ff */
[----:B------:R-:W-:Y:S01]  /*2460*/  IMAD.MOV.U32 R3, RZ, RZ, RZ ;  /* 0x000000ffff037224 */ /* 0x000fe200078e00ff */
[----:B------:R-:W-:Y:S01]  /*2470*/  LEA.HI R8, R8, R15, RZ, 0x5 ;  /* 0x0000000f08087211 */ /* 0x000fe200078f28ff */
[----:B------:R-:W-:Y:S01]  /*2480*/  IMAD R12, R21, UR4, RZ ;  /* 0x00000004150c7c24 */ /* 0x000fe2000f8e02ff */
[----:B------:R-:W-:Y:S01]  /*2490*/  LOP3.LUT R10, R10, 0x4, R7, 0xe2, !PT ;  /* 0x000000040a0a7812 */ /* 0x000fe200078ee207 */
[----:B------:R-:W-:Y:S01]  /*24a0*/  IMAD.WIDE R4, R0, UR4, R2 ;  /* 0x0000000400047c25 */ /* 0x000fe2000f8e0202 */
[----:B------:R-:W-:-:S02]  /*24b0*/  LOP3.LUT R7, R8, 0xffffffe0, RZ, 0xc0, !PT ;  /* 0xffffffe008077812 */ /* 0x000fc400078ec0ff */
[----:B------:R-:W-:-:S03]  /*24c0*/  IADD3 R13, P0, R12, R4, RZ ;  /* 0x000000040c0d7210 */ /* 0x000fc60007f1e0ff */
[----:B------:R-:W-:Y:S01]  /*24d0*/  IMAD.IADD R7, R15, 0x1, -R7 ;  /* 0x000000010f077824 */ /* 0x000fe200078e0a07 */
[----:B------:R-:W-:Y:S01]  /*24e0*/  SHF.R.U32.HI R14, RZ, 0x1, R0 ;  /* 0x00000001ff0e7819 */ /* 0x000fe20000011600 */
[----:B------:R-:W-:Y:S01]  /*24f0*/  IMAD R11, R6, R33, RZ ;  /* 0x00000021060b7224 */ /* 0x000fe200078e02ff */
[----:B------:R-:W-:Y:S01]  /*2500*/  LEA.HI.X.SX32 R12, R12, R5, 0x1, P0 ;  /* 0x000000050c0c7211 */ /* 0x000fe200000f0eff */
[----:B------:R-:W-:Y:S01]  /*2510*/  IMAD.WIDE.U32 R8, R0, R33, R2 ;  /* 0x0000002100087225 */ /* 0x000fe200078e0002 */
[----:B------:R-:W-:Y:S02]  /*2520*/  ISETP.NE.AND P0, PT, R7, RZ, PT ;  /* 0x000000ff0700720c */ /* 0x000fe40003f05270 */
[----:B------:R-:W-:Y:S01]  /*2530*/  LOP3.LUT R4, R10, 0x3, R14, 0x48, !PT ;  /* 0x000000030a047812 */ /* 0x000fe200078e480e */
[----:B------:R-:W-:Y:S01]  /*2540*/  IMAD R3, R53, R0, RZ ;  /* 0x0000000035037224 */ /* 0x000fe200078e02ff */
[----:B------:R-:W-:Y:S01]  /*2550*/  SHF.R.S32.HI R5, RZ, 0x1f, R11 ;  /* 0x0000001fff057819 */ /* 0x000fe2000001140b */
[----:B------:R-:W1:Y:S01]  /*2560*/  S2UR UR4, SR_CgaCtaId ;  /* 0x00000000000479c3 */ /* 0x000e620000008800 */
[----:B------:R-:W-:-:S02]  /*2570*/  IADD3 R11, P1, R11, R8, RZ ;  /* 0x000000080b0b7210 */ /* 0x000fc40007f3e0ff */
[----:B------:R-:W-:Y:S02]  /*2580*/  SEL R7, R7, 0x20, P0 ;  /* 0x0000002007077807 */ /* 0x000fe40000000000 */
[----:B------:R-:W-:Y:S02]  /*2590*/  LOP3.LUT R10, R4, 0x4, R10, 0xf8, !PT ;  /* 0x00000004040a7812 */ /* 0x000fe400078ef80a */
[----:B------:R-:W-:Y:S02]  /*25a0*/  IADD3.X R8, R5, R9, R3, P1, !PT ;  /* 0x0000000905087210 */ /* 0x000fe40000ffe403 */
[----:B------:R-:W-:Y:S01]  /*25b0*/  VIMNMX R3, R7, R15, PT ;  /* 0x0000000f07037248 */ /* 0x000fe20003fe0100 */
[----:B------:R-:W-:Y:S02]  /*25c0*/  VIADD R9, R15, 0xffffffff ;  /* 0xffffffff0f097836 */ /* 0x000fe40000000000 */
[----:B------:R-:W-:Y:S02]  /*25d0*/  IMAD.IADD R6, R18, 0x1, -R6 ;  /* 0x0000000112067824 */ /* 0x000fe400078e0a06 */
[----:B------:R-:W-:Y:S01]  /*25e0*/  IMAD R14, R14, 0x18, R10 ;  /* 0x000000180e0e7824 */ /* 0x000fe200078e020a */
[----:B------:R-:W-:Y:S01]  /*25f0*/  ISETP.GE.U32.AND P1, PT, R9, 0x20, PT ;  /* 0x000000200900780c */ /* 0x000fe20003f26070 */
[----:B------:R-:W-:-:S03]  /*2600*/  VIADD R15, R15, 0x3e ;  /* 0x0000003e0f0f7836 */ /* 0x000fc60000000000 */
[----:B------:R-:W-:Y:S01]  /*2610*/  ISETP.GE.OR P3, PT, R0, R6, !P1 ;  /* 0x000000060000720c */ /* 0x000fe20004f66670 */
[----:B------:R-:W-:Y:S01]  /*2620*/  UMOV UR5, 0x400 ;  /* 0x0000040000057882 */ /* 0x000fe20000000000 */
[C---:B------:R-:W-:Y:S02]  /*2630*/  R2UR UR10, R58.reuse ;  /* 0x000000003a0a72ca */ /* 0x040fe400000e0000 */
[C---:B------:R-:W-:Y:S01]  /*2640*/  R2UR UR11, R59.reuse ;  /* 0x000000003b0b72ca */ /* 0x040fe200000e0000 */
[----:B-1----:R-:W-:Y:S01]  /*2650*/  ULEA UR4, UR4, UR5, 0x18 ;  /* 0x0000000504047291 */ /* 0x002fe2000f8ec03f */
[C---:B------:R-:W-:Y:S02]  /*2660*/  R2UR UR8, R58.reuse ;  /* 0x000000003a0872ca */ /* 0x040fe400000e0000 */
[----:B------:R-:W-:Y:S02]  /*2670*/  R2UR UR9, R59 ;  /* 0x000000003b0972ca */ /* 0x000fe400000e0000 */
[----:B------:R-:W-:-:S02]  /*2680*/  R2UR UR6, R58 ;  /* 0x000000003a0672ca */ /* 0x000fc400000e0000 */
[C---:B------:R-:W-:Y:S02]  /*2690*/  R2UR UR7, R59.reuse ;  /* 0x000000003b0772ca */ /* 0x040fe400000e0000 */
[----:B------:R-:W-:Y:S02]  /*26a0*/  R2UR UR12, R58 ;  /* 0x000000003a0c72ca */ /* 0x000fe400000e0000 */
[----:B------:R-:W-:Y:S02]  /*26b0*/  R2UR UR13, R59 ;  /* 0x000000003b0d72ca */ /* 0x000fe400000e0000 */
[----:B--2---:R-:W-:-:S04]  /*26c0*/  LEA R4, P0, R13, R23, 0x1 ;  /* 0x000000170d047211 */ /* 0x004fc800078008ff */
[----:B---3--:R-:W-:Y:S02]  /*26d0*/  LEA.HI.X R5, R13, R22, R12, 0x1, P0 ;  /* 0x000000160d057211 */ /* 0x008fe400000f0c0c */
[----:B------:R-:W-:Y:S01]  /*26e0*/  ISETP.GE.AND P0, PT, R2, R3, PT ;  /* 0x000000030200720c */ /* 0x000fe20003f06270 */
[----:B------:R-:W-:-:S05]  /*26f0*/  IMAD.IADD R2, R20, 0x1, -R21 ;  /* 0x0000000114027824 */ /* 0x000fca00078e0a15 */
[C---:B------:R-:W-:Y:S02]  /*2700*/  ISETP.LT.AND P2, PT, R0.reuse, R2, !P0 ;  /* 0x000000020000720c */ /* 0x040fe40004741270 */
[C---:B------:R-:W-:Y:S02]  /*2710*/  ISETP.LT.AND P0, PT, R0.reuse, R6, !P0 ;  /* 0x000000060000720c */ /* 0x040fe40004701270 */
[----:B------:R-:W-:Y:S01]  /*2720*/  ISETP.GE.OR P4, PT, R0, R2, !P1 ;  /* 0x000000020000720c */ /* 0x000fe20004f86670 */
[----:B------:R-:W-:Y:S01]  /*2730*/  IMAD.SHL.U32 R0, R14, 0x8, RZ ;  /* 0x000000080e007824 */ /* 0x000fe200078e00ff */
[----:B------:R-:W-:-:S03]  /*2740*/  ISETP.GT.U32.AND P2, PT, R15, 0x3e, P2 ;  /* 0x0000003e0f00780c */ /* 0x000fc60001744070 */
[----:B------:R-:W-:Y:S01]  /*2750*/  IMAD.SHL.U32 R0, R0, 0x2, RZ ;  /* 0x0000000200007824 */ /* 0x000fe200078e00ff */
[----:B------:R-:W-:Y:S02]  /*2760*/  ISETP.GT.U32.AND P1, PT, R15, 0x3e, P0 ;  /* 0x0000003e0f00780c */ /* 0x000fe40000724070 */
[C---:B----4-:R-:W-:Y:S02]  /*2770*/  LEA R2, P0, R11.reuse, R19, 0x1 ;  /* 0x000000130b027211 */ /* 0x050fe400078008ff */
[----:B------:R-:W-:Y:S02]  /*2780*/  LOP3.LUT R0, R0, 0xfffffff0, RZ, 0xc0, !PT ;  /* 0xfffffff000007812 */ /* 0x000fe400078ec0ff */
[----:B------:R-:W-:-:S03]  /*2790*/  LEA.HI.X R3, R11, R16, R8, 0x1, P0 ;  /* 0x000000100b037211 */ /* 0x000fc600000f0c08 */
[----:B------:R-:W-:Y:S02]  /*27a0*/  VIADD R0, R0, UR4 ;  /* 0x0000000400007c36 */ /* 0x000fe40008000000 */
[----:B------:R-:W-:-:S03]  /*27b0*/  IMAD.WIDE R8, R7, 0x2, R4 ;  /* 0x0000000207087825 */ /* 0x000fc600078e0204 */
[----:B------:R-:W-:Y:S01]  /*27c0*/  @!PT LDS RZ, [RZ] ;  /* 0x00000000fffff984 */ /* 0x000fe20000000800 */
[----:B------:R-:W-:Y:S01]  /*27d0*/  @!PT LDS RZ, [RZ] ;  /* 0x00000000fffff984 */ /* 0x000fe20000000800 */
[----:B------:R-:W-:Y:S01]  /*27e0*/  @!PT LDS RZ, [RZ] ;  /* 0x00000000fffff984 */ /* 0x000fe20000000800 */
[----:B------:R2:W-:Y:S01]  /*27f0*/  LDGSTS.E.BYPASS.LTC128B.128 [R0+0x200], desc[UR10][R4.64], P2 ;  /* 0x0020000004007fae */ /* 0x0005e20009101d4a */
[----:B------:R-:W-:-:S03]  /*2800*/  IMAD.WIDE R6, R7, 0x2, R2 ;  /* 0x0000000207067825 */ /* 0x000fc600078e0202 */
[----:B------:R2:W-:Y:S04]  /*2810*/  LDGSTS.E.BYPASS.LTC128B.128 [R0+0x6200], desc[UR8][R2.64], P1 ;  /* 0x0620000002007fae */ /* 0x0005e80008901d48 */
[----:B------:R-:W0:Y:S04]  /*2820*/  LDGDEPBAR ;  /* 0x00000000000079af */ /* 0x000e280000000000 */
[----:B------:R2:W-:Y:S04]  /*2830*/  LDGSTS.E.BYPASS.LTC128B.128 [R0+0x280], desc[UR6][R8.64], !P4 ;  /* 0x0028000008007fae */ /* 0x0005e8000e101d46 */
[----:B------:R2:W-:Y:S04]  /*2840*/  LDGSTS.E.BYPASS.LTC128B.128 [R0+0x6280], desc[UR12][R6.64], !P3 ;  /* 0x0628000006007fae */ /* 0x0005e8000d901d4c */
[----:B------:R-:W0:Y:S02]  /*2850*/  LDGDEPBAR ;  /* 0x00000000000079af */ /* 0x000e240000000000 */
.L_x_164:
[----:B------:R-:W-:Y:S02]  /*2860*/  ULDC UR4, c[0x0][0x2a0] ;  /* 0x0000a80000047ab9 */ /* 0x000fe40000000800 */
[----:B------:R-:W-:-:S04]  /*2870*/  MOV R16, UR4 ;  /* 0x0000000400107c02 */ /* 0x000fc80008000f00 */
[----:B------:R-:W-:-:S13]  /*2880*/  LOP3.LUT P0, RZ, R16, 0x7, RZ, 0xc0, !PT ;  /* 0x0000000710ff7812 */ /* 0x000fda000780c0ff */
[----:B------:R-:W-:Y:S05]  /*2890*/  @!P0 BRA `(.L_x_165) ;  /* 0x0000001c00708947 */ /* 0x000fea0003800000 */
[----:B------:R-:W-:-:S13]  /*28a0*/  ISETP.GE.AND P0, PT, R18, 0x1, PT ;  /* 0x000000011200780c */ /* 0x000fda0003f06270 */
[----:B------:R-:W-:Y:S05]  /*28b0*/  @!P0 BRA `(.L_x_166) ;  /* 0x0000002800588947 */ /* 0x000fea0003800000 */
[----:B------:R-:W-:Y:S01]  /*28c0*/  IMAD.SHL.U32 R56, R61, 0x20, RZ ;  /* 0x000000203d387824 */ /* 0x000fe200078e00ff */
[----:B--2---:R-:W-:Y:S01]  /*28d0*/  LOP3.LUT R0, R17, 0x3, RZ, 0xc0, !PT ;  /* 0x0000000311007812 */ /* 0x004fe200078ec0ff */
[----:B------:R-:W-:Y:S01]  /*28e0*/  BSSY B1, `(.L_x_167) ;  /* 0x00001d6000017945 */ /* 0x000fe20003800000 */
[----:B------:R-:W-:Y:S01]  /*28f0*/  IMAD R57, R57, R16, RZ ;  /* 0x0000001039397224 */ /* 0x000fe200078e02ff */
[----:B------:R-:W-:Y:S01]  /*2900*/  LOP3.LUT R60, R17, 0x3, RZ, 0xc0, !PT ;  /* 0x00000003113c7812 */ /* 0x000fe200078ec0ff */
[----:B------:R-:W-:Y:S01]  /*2910*/  IMAD.MOV.U32 R53, RZ, RZ, RZ ;  /* 0x000000ffff357224 */ /* 0x000fe200078e00ff */
[----:B------:R-:W-:Y:S02]  /*2920*/  LOP3.LUT R56, R56, 0x1fe0, RZ, 0xc0, !PT ;  /* 0x00001fe038387812 */ /* 0x000fe400078ec0ff */
[C---:B------:R-:W-:Y:S02]  /*2930*/  LOP3.LUT R90, R0.reuse, 0x4, RZ, 0xfc, !PT ;  /* 0x00000004005a7812 */ /* 0x040fe400078efcff */
[----:B------:R-:W-:-:S02]  /*2940*/  LOP3.LUT R89, R0, 0x8, RZ, 0xfc, !PT ;  /* 0x0000000800597812 */ /* 0x000fc400078efcff */
[C---:B------:R-:W-:Y:S02]  /*2950*/  LOP3.LUT R88, R0.reuse, 0xc, RZ, 0xfc, !PT ;  /* 0x0000000c00587812 */ /* 0x040fe400078efcff */
[C---:B------:R-:W-:Y:S02]  /*2960*/  LOP3.LUT R87, R0.reuse, 0x10, RZ, 0xfc, !PT ;  /* 0x0000001000577812 */ /* 0x040fe400078efcff */
[C---:B------:R-:W-:Y:S02]  /*2970*/  LOP3.LUT R86, R0.reuse, 0x14, RZ, 0xfc, !PT ;  /* 0x0000001400567812 */ /* 0x040fe400078efcff */
[C---:B------:R-:W-:Y:S02]  /*2980*/  LOP3.LUT R85, R0.reuse, 0x18, RZ, 0xfc, !PT ;  /* 0x0000001800557812 */ /* 0x040fe400078efcff */
        /* <DEDUP_REMOVED lines=24> */
[----:B------:R-:W-:Y:S02]  /*2b10*/  LOP3.LUT R62, R0, 0x7c, RZ, 0xfc, !PT ;  /* 0x0000007c003e7812 */ /* 0x000fe400078efcff */
[----:B------:R-:W-:-:S07]  /*2b20*/  LOP3.LUT R56, R56, 0x1f, R17, 0xf8, !PT ;  /* 0x0000001f38387812 */ /* 0x000fce00078ef811 */
.L_x_170:
[----:B------:R-:W2:Y:S04]  /*2b30*/  LDL R4, [R1+0x74] ;  /* 0x0000740001047983 */ /* 0x000ea80000100800 */
[----:B------:R-:W5:Y:S04]  /*2b40*/  LDL R94, [R1+0x70] ;  /* 0x00007000015e7983 */ /* 0x000f680000100800 */
[----:B------:R-:W3:Y:S01]  /*2b50*/  LDL R96, [R1+0x4c] ;  /* 0x00004c0001607983 */ /* 0x000ee20000100800 */
[----:B------:R-:W-:Y:S01]  /*2b60*/  LEA.HI R36, R56, R53, RZ, 0x1e ;  /* 0x0000003538247211 */ /* 0x000fe200078ff0ff */
[----:B------:R-:W-:Y:S01]  /*2b70*/  ULDC UR4, c[0x0][0x2c4] ;  /* 0x0000b10000047ab9 */ /* 0x000fe20000000800 */
[----:B------:R-:W-:Y:S01]  /*2b80*/  PRMT R10, RZ, 0x7610, R10 ;  /* 0x00007610ff0a7816 */ /* 0x000fe2000000000a */
[----:B------:R-:W4:Y:S02]  /*2b90*/  LDL.LU R97, [R1+0x40] ;  /* 0x0000400001617983 */ /* 0x000f240000300800 */
[----:B-1----:R-:W-:Y:S01]  /*2ba0*/  IMAD R0, R36, UR4, RZ ;  /* 0x0000000424007c24 */ /* 0x002fe2000f8e02ff */
[----:B------:R-:W-:Y:S01]  /*2bb0*/  ULDC UR4, c[0x0][0x2a0] ;  /* 0x0000a80000047ab9 */ /* 0x000fe20000000800 */
[----:B-1----:R-:W-:-:S02]  /*2bc0*/  IMAD R2, R57, R36, RZ ;  /* 0x0000002439027224 */ /* 0x002fc400078e02ff */
[----:B------:R-:W-:Y:S01]  /*2bd0*/  IMAD.U32 R16, RZ, RZ, UR4 ;  /* 0x00000004ff107e24 */ /* 0x000fe2000f8e00ff */
[-C--:B------:R-:W-:Y:S02]  /*2be0*/  IADD3 R3, P1, R0, R60.reuse, RZ ;  /* 0x0000003c00037210 */ /* 0x080fe40007f3e0ff */
[----:B------:R-:W-:Y:S02]  /*2bf0*/  IADD3 R6, P0, R2, R60, RZ ;  /* 0x0000003c02067210 */ /* 0x000fe40007f1e0ff */
[----:B------:R-:W-:Y:S02]  /*2c00*/  LEA.HI.X.SX32 R0, R0, RZ, 0x1, P1 ;  /* 0x000000ff00007211 */ /* 0x000fe400008f0eff */
[----:B------:R-:W-:Y:S02]  /*2c10*/  LEA.HI.X.SX32 R7, R2, RZ, 0x1, P0 ;  /* 0x000000ff02077211 */ /* 0x000fe400000f0eff */
[----:B------:R-:W-:Y:S02]  /*2c20*/  LEA R2, P0, R6, R55, 0x1 ;  /* 0x0000003706027211 */ /* 0x000fe400078008ff */
[----:B------:R-:W-:-:S02]  /*2c30*/  PRMT R9, RZ, 0x7610, R9 ;  /* 0x00007610ff097816 */ /* 0x000fc40000000009 */
[----:B------:R-:W-:Y:S02]  /*2c40*/  PRMT R8, RZ, 0x7610, R8 ;  /* 0x00007610ff087816 */ /* 0x000fe40000000008 */
[----:B------:R-:W-:Y:S02]  /*2c50*/  PRMT R12, RZ, 0x7610, R12 ;  /* 0x00007610ff0c7816 */ /* 0x000fe4000000000c */
[----:B------:R-:W-:Y:S02]  /*2c60*/  PRMT R11, RZ, 0x7610, R11 ;  /* 0x00007610ff0b7816 */ /* 0x000fe4000000000b */
[----:B------:R-:W-:Y:S02]  /*2c70*/  PRMT R13, RZ, 0x7610, R13 ;  /* 0x00007610ff0d7816 */ /* 0x000fe4000000000d */
[----:B------:R-:W-:Y:S02]  /*2c80*/  PRMT R14, RZ, 0x7610, R14 ;  /* 0x00007610ff0e7816 */ /* 0x000fe4000000000e */
        /* <DEDUP_REMOVED lines=9> */
[----:B--2---:R-:W-:-:S04]  /*2d20*/  LEA R4, P1, R3, R4, 0x1 ;  /* 0x0000000403047211 */ /* 0x004fc800078208ff */
[----:B-----5:R-:W-:Y:S02]  /*2d30*/  LEA.HI.X R5, R3, R94, R0, 0x1, P1 ;  /* 0x0000005e03057211 */ /* 0x020fe400008f0c00 */
[----:B------:R-:W1:Y:S01]  /*2d40*/  LDC.64 R94, c[0x0][0x208] ;  /* 0x00008200ff5e7b82 */ /* 0x000e620000000a00 */
[----:B---3--:R-:W-:-:S04]  /*2d50*/  ISETP.GE.AND P6, PT, R36, R96, PT ;  /* 0x000000602400720c */ /* 0x008fc80003fc6270 */
[----:B------:R-:W-:-:S04]  /*2d60*/  ISETP.LT.AND P6, PT, R60, R16, !P6 ;  /* 0x000000103c00720c */ /* 0x000fc800077c1270 */
[----:B------:R-:W-:-:S04]  /*2d70*/  ISETP.LT.AND P5, PT, R90, R16, P6 ;  /* 0x000000105a00720c */ /* 0x000fc800037a1270 */
[----:B------:R-:W-:-:S04]  /*2d80*/  ISETP.LT.AND P4, PT, R89, R16, P5 ;  /* 0x000000105900720c */ /* 0x000fc80002f81270 */
[----:B------:R-:W-:Y:S02]  /*2d90*/  ISETP.LT.AND P3, PT, R88, R16, P4 ;  /* 0x000000105800720c */ /* 0x000fe40002761270 */
[C---:B-1----:R-:W-:Y:S02]  /*2da0*/  @P6 R2UR UR16, R94.reuse ;  /* 0x000000005e1062ca */ /* 0x042fe400000e0000 */
[C---:B------:R-:W-:Y:S02]  /*2db0*/  @P6 R2UR UR17, R95.reuse ;  /* 0x000000005f1162ca */ /* 0x040fe400000e0000 */
[C---:B------:R-:W-:Y:S02]  /*2dc0*/  @P6 R2UR UR14, R94.reuse ;  /* 0x000000005e0e62ca */ /* 0x040fe400000e0000 */
[----:B------:R-:W-:Y:S02]  /*2dd0*/  @P6 R2UR UR15, R95 ;  /* 0x000000005f0f62ca */ /* 0x000fe400000e0000 */
[----:B------:R-:W-:-:S02]  /*2de0*/  @P5 R2UR UR12, R94 ;  /* 0x000000005e0c52ca */ /* 0x000fc400000e0000 */
[----:B------:R-:W-:Y:S02]  /*2df0*/  @P5 R2UR UR13, R95 ;  /* 0x000000005f0d52ca */ /* 0x000fe400000e0000 */
[----:B------:R-:W-:Y:S02]  /*2e00*/  ISETP.LT.AND P2, PT, R87, R16, P3 ;  /* 0x000000105700720c */ /* 0x000fe40001f41270 */
[C---:B------:R-:W-:Y:S01]  /*2e10*/  @P5 R2UR UR10, R94.reuse ;  /* 0x000000005e0a52ca */ /* 0x040fe200000e0000 */
[----:B------:R-:W2:Y:S01]  /*2e20*/  @P6 LDG.E.LTC128B.U16 R10, desc[UR16][R4.64] ;  /* 0x00000010040a6981 */ /* 0x000ea2000c1e1520 */
[C---:B------:R-:W-:Y:S02]  /*2e30*/  @P5 R2UR UR11, R95.reuse ;  /* 0x000000005f0b52ca */ /* 0x040fe400000e0000 */
[----:B------:R-:W-:Y:S02]  /*2e40*/  @P4 R2UR UR8, R94 ;  /* 0x000000005e0842ca */ /* 0x000fe400000e0000 */
[----:B------:R-:W-:-:S02]  /*2e50*/  @P4 R2UR UR9, R95 ;  /* 0x000000005f0942ca */ /* 0x000fc400000e0000 */
[----:B------:R-:W-:Y:S01]  /*2e60*/  ISETP.LT.AND P1, PT, R86, R16, P2 ;  /* 0x000000105600720c */ /* 0x000fe20001721270 */
[----:B------:R-:W3:Y:S01]  /*2e70*/  @P5 LDG.E.LTC128B.U16 R8, desc[UR12][R4.64+0x8] ;  /* 0x0000080c04085981 */ /* 0x000ee2000c1e1520 */
[--C-:B------:R-:W-:Y:S02]  /*2e80*/  LEA.HI.X R3, R6, R54, R7.reuse, 0x1, P0 ;  /* 0x0000003606037211 */ /* 0x100fe400000f0c07 */
[C---:B------:R-:W-:Y:S02]  /*2e90*/  @P4 R2UR UR6, R94.reuse ;  /* 0x000000005e0642ca */ /* 0x040fe400000e0000 */
[----:B------:R-:W-:Y:S01]  /*2ea0*/  @P4 R2UR UR7, R95 ;  /* 0x000000005f0742ca */ /* 0x000fe200000e0000 */
[----:B------:R-:W5:Y:S01]  /*2eb0*/  @P6 LDG.E.LTC128B.U16 R9, desc[UR14][R2.64] ;  /* 0x0000000e02096981 */ /* 0x000f62000c1e1520 */
[----:B------:R-:W-:Y:S02]  /*2ec0*/  PRMT R7, RZ, 0x7610, R7 ;  /* 0x00007610ff077816 */ /* 0x000fe40000000007 */
[----:B------:R-:W-:-:S02]  /*2ed0*/  @P3 R2UR UR4, R94 ;  /* 0x000000005e0432ca */ /* 0x000fc400000e0000 */
[C---:B------:R-:W-:Y:S02]  /*2ee0*/  @P3 R2UR UR5, R95.reuse ;  /* 0x000000005f0532ca */ /* 0x040fe400000e0000 */
[C---:B------:R-:W-:Y:S01]  /*2ef0*/  @P3 R2UR UR16, R94.reuse ;  /* 0x000000005e1032ca */ /* 0x040fe200000e0000 */
[----:B------:R-:W5:Y:S01]  /*2f00*/  @P5 LDG.E.LTC128B.U16 R7, desc[UR10][R2.64+0x8] ;  /* 0x0000080a02075981 */ /* 0x000f62000c1e1520 */
[----:B------:R-:W-:Y:S02]  /*2f10*/  @P3 R2UR UR17, R95 ;  /* 0x000000005f1132ca */ /* 0x000fe400000e0000 */
[----:B------:R-:W-:Y:S02]  /*2f20*/  PRMT R6, RZ, 0x7610, R6 ;  /* 0x00007610ff067816 */ /* 0x000fe40000000006 */
[----:B------:R-:W-:Y:S02]  /*2f30*/  PRMT R0, RZ, 0x7610, R0 ;  /* 0x00007610ff007816 */ /* 0x000fe40000000000 */
[----:B------:R-:W-:-:S02]  /*2f40*/  @P2 R2UR UR14, R94 ;  /* 0x000000005e0e22ca */ /* 0x000fc400000e0000 */
[C---:B------:R-:W-:Y:S01]  /*2f50*/  @P2 R2UR UR15, R95.reuse ;  /* 0x000000005f0f22ca */ /* 0x040fe200000e0000 */
[----:B------:R-:W5:Y:S01]  /*2f60*/  @P4 LDG.E.LTC128B.U16 R6, desc[UR8][R4.64+0x10] ;  /* 0x0000100804064981 */ /* 0x000f62000c1e1520 */
[C---:B------:R-:W-:Y:S02]  /*2f70*/  @P2 R2UR UR12, R94.reuse ;  /* 0x000000005e0c22ca */ /* 0x040fe400000e0000 */
[C---:B------:R-:W-:Y:S01]  /*2f80*/  @P2 R2UR UR13, R95.reuse ;  /* 0x000000005f0d22ca */ /* 0x040fe200000e0000 */
[----:B------:R-:W5:Y:S01]  /*2f90*/  @P4 LDG.E.LTC128B.U16 R0, desc[UR6][R2.64+0x10] ;  /* 0x0000100602004981 */ /* 0x000f62000c1e1520 */
[C---:B------:R-:W-:Y:S02]  /*2fa0*/  @P1 R2UR UR10, R94.reuse ;  /* 0x000000005e0a12ca */ /* 0x040fe400000e0000 */
[----:B------:R-:W-:Y:S01]  /*2fb0*/  @P1 R2UR UR11, R95 ;  /* 0x000000005f0b12ca */ /* 0x000fe200000e0000 */
[----:B------:R-:W5:Y:S01]  /*2fc0*/  @P3 LDG.E.LTC128B.U16 R12, desc[UR4][R4.64+0x18] ;  /* 0x00001804040c3981 */ /* 0x000f62000c1e1520 */
[----:B------:R-:W-:-:S02]  /*2fd0*/  @P1 R2UR UR8, R94 ;  /* 0x000000005e0812ca */ /* 0x000fc400000e0000 */
[----:B------:R-:W-:Y:S01]  /*2fe0*/  @P1 R2UR UR9, R95 ;  /* 0x000000005f0912ca */ /* 0x000fe200000e0000 */
[----:B------:R-:W5:Y:S04]  /*2ff0*/  @P3 LDG.E.LTC128B.U16 R11, desc[UR16][R2.64+0x18] ;  /* 0x00001810020b3981 */ /* 0x000f68000c1e1520 */
[----:B------:R-:W5:Y:S04]  /*3000*/  @P2 LDG.E.LTC128B.U16 R13, desc[UR14][R4.64+0x20] ;  /* 0x0000200e040d2981 */ /* 0x000f68000c1e1520 */
[----:B------:R-:W5:Y:S01]  /*3010*/  @P2 LDG.E.LTC128B.U16 R14, desc[UR12][R2.64+0x20] ;  /* 0x0000200c020e2981 */ /* 0x000f62000c1e1520 */
[----:B------:R-:W-:-:S03]  /*3020*/  ISETP.LT.AND P0, PT, R85, R16, P1 ;  /* 0x000000105500720c */ /* 0x000fc60000f01270 */
[----:B------:R-:W5:Y:S04]  /*3030*/  @P1 LDG.E.LTC128B.U16 R15, desc[UR10][R4.64+0x28] ;  /* 0x0000280a040f1981 */ /* 0x000f68000c1e1520 */
[----:B------:R-:W5:Y:S06]  /*3040*/  @P1 LDG.E.LTC128B.U16 R17, desc[UR8][R2.64+0x28] ;  /* 0x0000280802111981 */ /* 0x000f6c000c1e1520 */
[----:B------:R-:W-:-:S02]  /*3050*/  @P0 R2UR UR6, R94 ;  /* 0x000000005e0602ca */ /* 0x000fc400000e0000 */
[C---:B------:R-:W-:Y:S02]  /*3060*/  @P0 R2UR UR7, R95.reuse ;  /* 0x000000005f0702ca */ /* 0x040fe400000e0000 */
[----:B------:R-:W-:Y:S02]  /*3070*/  @P0 R2UR UR4, R94 ;  /* 0x000000005e0402ca */ /* 0x000fe400000e0000 */
[----:B------:R-:W-:-:S09]  /*3080*/  @P0 R2UR UR5, R95 ;  /* 0x000000005f0502ca */ /* 0x000fd200000e0000 */
[----:B------:R-:W5:Y:S04]  /*3090*/  @P0 LDG.E.LTC128B.U16 R18, desc[UR6][R4.64+0x30] ;  /* 0x0000300604120981 */ /* 0x000f68000c1e1520 */
[----:B------:R-:W5:Y:S01]  /*30a0*/  @P0 LDG.E.LTC128B.U16 R19, desc[UR4][R2.64+0x30] ;  /* 0x0000300402130981 */ /* 0x000f62000c1e1520 */
[----:B------:R-:W-:-:S04]  /*30b0*/  ISETP.LT.AND P0, PT, R84, R16, P0 ;  /* 0x000000105400720c */ /* 0x000fc80000701270 */
[----:B------:R-:W-:-:S09]  /*30c0*/  ISETP.LT.AND P2, PT, R83, R16, P0 ;  /* 0x000000105300720c */ /* 0x000fd20000741270 */
[C---:B------:R-:W-:Y:S02]  /*30d0*/  @P0 R2UR UR4, R94.reuse ;  /* 0x000000005e0402ca */ /* 0x040fe400000e0000 */
[C---:B------:R-:W-:Y:S02]  /*30e0*/  @P0 R2UR UR5, R95.reuse ;  /* 0x000000005f0502ca */ /* 0x040fe400000e0000 */
[----:B------:R-:W-:Y:S02]  /*30f0*/  @P2 R2UR UR6, R94 ;  /* 0x000000005e0622ca */ /* 0x000fe400000e0000 */
[----:B------:R-:W-:-:S09]  /*3100*/  @P2 R2UR UR7, R95 ;  /* 0x000000005f0722ca */ /* 0x000fd200000e0000 */
[----:B------:R-:W5:Y:S04]  /*3110*/  @P0 LDG.E.LTC128B.U16 R25, desc[UR4][R4.64+0x38] ;  /* 0x0000380404190981 */ /* 0x000f68000c1e1520 */
[----:B------:R-:W5:Y:S01]  /*3120*/  @P0 LDG.E.LTC128B.U16 R26, desc[UR4][R2.64+0x38] ;  /* 0x00003804021a0981 */ /* 0x000f62000c1e1520 */
[----:B------:R-:W-:Y:S02]  /*3130*/  @P2 R2UR UR4, R94 ;  /* 0x000000005e0422ca */ /* 0x000fe400000e0000 */
[----:B------:R-:W-:Y:S01]  /*3140*/  @P2 R2UR UR5, R95 ;  /* 0x000000005f0522ca */ /* 0x000fe200000e0000 */
[----:B------:R-:W5:Y:S01]  /*3150*/  @P2 LDG.E.LTC128B.U16 R29, desc[UR6][R4.64+0x40] ;  /* 0x00004006041d2981 */ /* 0x000f62000c1e1520 */
[----:B------:R-:W-:-:S11]  /*3160*/  ISETP.LT.AND P1, PT, R82, R16, P2 ;  /* 0x000000105200720c */ /* 0x000fd60001721270 */
[----:B------:R-:W5:Y:S02]  /*3170*/  @P2 LDG.E.LTC128B.U16 R30, desc[UR4][R2.64+0x40] ;  /* 0x00004004021e2981 */ /* 0x000f64000c1e1520 */
[----:B------:R-:W-:Y:S02]  /*3180*/  @P1 R2UR UR10, R94 ;  /* 0x000000005e0a12ca */ /* 0x000fe400000e0000 */
[----:B------:R-:W-:-:S13]  /*3190*/  @P1 R2UR UR11, R95 ;  /* 0x000000005f0b12ca */ /* 0x000fda00000e0000 */
[----:B------:R-:W5:Y:S01]  /*31a0*/  @P1 LDG.E.LTC128B.U16 R31, desc[UR10][R4.64+0x48] ;  /* 0x0000480a041f1981 */ /* 0x000f62000c1e1520 */
[----:B------:R-:W-:Y:S02]  /*31b0*/  ISETP.LT.AND P0, PT, R81, R16, P1 ;  /* 0x000000105100720c */ /* 0x000fe40000f01270 */
[----:B------:R-:W-:Y:S02]  /*31c0*/  @P1 R2UR UR8, R94 ;  /* 0x000000005e0812ca */ /* 0x000fe400000e0000 */
[----:B------:R-:W-:Y:S02]  /*31d0*/  @P1 R2UR UR9, R95 ;  /* 0x000000005f0912ca */ /* 0x000fe400000e0000 */
[----:B------:R-:W-:-:S07]  /*31e0*/  PRMT R33, RZ, 0x7610, R33 ;  /* 0x00007610ff217816 */ /* 0x000fce0000000021 */
[C---:B------:R-:W-:Y:S02]  /*31f0*/  @P0 R2UR UR6, R94.reuse ;  /* 0x000000005e0602ca */ /* 0x040fe400000e0000 */
[C---:B------:R-:W-:Y:S02]  /*3200*/  @P0 R2UR UR7, R95.reuse ;  /* 0x000000005f0702ca */ /* 0x040fe400000e0000 */
[----:B------:R-:W-:Y:S01]  /*3210*/  @P0 R2UR UR4, R94 ;  /* 0x000000005e0402ca */ /* 0x000fe200000e0000 */
[----:B------:R-:W5:Y:S01]  /*3220*/  @P1 LDG.E.LTC128B.U16 R33, desc[UR8][R2.64+0x48] ;  /* 0x0000480802211981 */ /* 0x000f62000c1e1520 */
[----:B------:R-:W-:Y:S02]  /*3230*/  @P0 R2UR UR5, R95 ;  /* 0x000000005f0502ca */ /* 0x000fe400000e0000 */
[----:B------:R-:W-:Y:S02]  /*3240*/  PRMT R35, RZ, 0x7610, R35 ;  /* 0x00007610ff237816 */ /* 0x000fe40000000023 */
[----:B------:R-:W-:-:S02]  /*3250*/  PRMT R37, RZ, 0x7610, R37 ;  /* 0x00007610ff257816 */ /* 0x000fc40000000025 */
[----:B------:R-:W-:-:S03]  /*3260*/  ISETP.LT.AND P1, PT, R80, R16, P0 ;  /* 0x000000105000720c */ /* 0x000fc60000721270 */
[----:B------:R-:W5:Y:S04]  /*3270*/  @P0 LDG.E.LTC128B.U16 R35, desc[UR6][R4.64+0x50] ;  /* 0x0000500604230981 */ /* 0x000f68000c1e1520 */
[----:B------:R-:W5:Y:S01]  /*3280*/  @P0 LDG.E.LTC128B.U16 R37, desc[UR4][R2.64+0x50] ;  /* 0x0000500402250981 */ /* 0x000f62000c1e1520 */
[----:B------:R-:W-:-:S04]  /*3290*/  ISETP.LT.AND P0, PT, R79, R16, P1 ;  /* 0x000000104f00720c */ /* 0x000fc80000f01270 */
[----:B------:R-:W-:-:S04]  /*32a0*/  ISETP.LT.AND P3, PT, R78, R16, P0 ;  /* 0x000000104e00720c */ /* 0x000fc80000761270 */
[-C--:B------:R-:W-:Y:S02]  /*32b0*/  ISETP.LT.AND P5, PT, R77, R16.reuse, P3 ;  /* 0x000000104d00720c */ /* 0x080fe40001fa1270 */
[----:B------:R-:W-:Y:S02]  /*32c0*/  @P1 R2UR UR10, R94 ;  /* 0x000000005e0a12ca */ /* 0x000fe400000e0000 */
[-C--:B------:R-:W-:Y:S02]  /*32d0*/  ISETP.LT.AND P4, PT, R76, R16.reuse, P5 ;  /* 0x000000104c00720c */ /* 0x080fe40002f81270 */
[----:B------:R-:W-:Y:S02]  /*32e0*/  @P1 R2UR UR11, R95 ;  /* 0x000000005f0b12ca */ /* 0x000fe400000e0000 */
[----:B------:R-:W-:Y:S02]  /*32f0*/  ISETP.LT.AND P6, PT, R59, R16, P4 ;  /* 0x000000103b00720c */ /* 0x000fe400027c1270 */
[----:B------:R-:W-:-:S02]  /*3300*/  @P0 R2UR UR8, R94 ;  /* 0x000000005e0802ca */ /* 0x000fc400000e0000 */
[C---:B------:R-:W-:Y:S02]  /*3310*/  @P0 R2UR UR9, R95.reuse ;  /* 0x000000005f0902ca */ /* 0x040fe400000e0000 */
[C---:B------:R-:W-:Y:S02]  /*3320*/  @P0 R2UR UR6, R94.reuse ;  /* 0x000000005e0602ca */ /* 0x040fe400000e0000 */
[----:B------:R-:W-:Y:S02]  /*3330*/  @P0 R2UR UR7, R95 ;  /* 0x000000005f0702ca */ /* 0x000fe400000e0000 */
[----:B------:R-:W-:Y:S02]  /*3340*/  ISETP.LT.AND P2, PT, R75, R16, P6 ;  /* 0x000000104b00720c */ /* 0x000fe40003741270 */
[----:B----4-:R-:W-:Y:S02]  /*3350*/  LOP3.LUT R97, R97, 0xfffffffd, RZ, 0xc0, !PT ;  /* 0xfffffffd61617812 */ /* 0x010fe400078ec0ff */
[----:B------:R-:W-:-:S02]  /*3360*/  @P5 R2UR UR12, R94 ;  /* 0x000000005e0c52ca */ /* 0x000fc400000e0000 */
[----:B------:R-:W-:Y:S02]  /*3370*/  @P5 R2UR UR13, R95 ;  /* 0x000000005f0d52ca */ /* 0x000fe400000e0000 */
[----:B------:R-:W-:-:S04]  /*3380*/  @P6 LOP3.LUT R97, R97, 0x2, RZ, 0xfc, !PT ;  /* 0x0000000261616812 */ /* 0x000fc800078efcff */
[----:B------:R-:W-:Y:S02]  /*3390*/  LOP3.LUT R97, R97, 0xfffffffe, RZ, 0xc0, !PT ;  /* 0xfffffffe61617812 */ /* 0x000fe400078ec0ff */
[C---:B------:R-:W-:Y:S02]  /*33a0*/  @P3 R2UR UR4, R94.reuse ;  /* 0x000000005e0432ca */ /* 0x040fe400000e0000 */
[----:B------:R-:W-:Y:S02]  /*33b0*/  @P3 R2UR UR5, R95 ;  /* 0x000000005f0532ca */ /* 0x000fe400000e0000 */
[----:B------:R-:W-:Y:S02]  /*33c0*/  @P2 LOP3.LUT R97, R97, 0x1, RZ, 0xfc, !PT ;  /* 0x0000000161612812 */ /* 0x000fe400078efcff */
[----:B------:R-:W-:Y:S02]  /*33d0*/  @P1 R2UR UR16, R94 ;  /* 0x000000005e1012ca */ /* 0x000fe400000e0000 */
[----:B------:R-:W-:-:S02]  /*33e0*/  @P1 R2UR UR17, R95 ;  /* 0x000000005f1112ca */ /* 0x000fc400000e0000 */
[----:B------:R-:W-:Y:S02]  /*33f0*/  @P3 R2UR UR14, R94 ;  /* 0x000000005e0e32ca */ /* 0x000fe400000e0000 */
[----:B------:R-:W-:Y:S02]  /*3400*/  @P3 R2UR UR15, R95 ;  /* 0x000000005f0f32ca */ /* 0x000fe400000e0000 */
[----:B------:R-:W-:-:S04]  /*3410*/  ISETP.LT.AND P6, PT, R74, R16, P2 ;  /* 0x000000104a00720c */ /* 0x000fc800017c1270 */
[----:B------:R-:W-:Y:S01]  /*3420*/  ISETP.LT.AND P2, PT, R73, R16, P6 ;  /* 0x000000104900720c */ /* 0x000fe20003741270 */
[----:B--2---:R-:W-:Y:S02]  /*3430*/  IMAD.U32 R10, R10, 0x10000, RZ ;  /* 0x000100000a0a7824 */ /* 0x004fe400078e00ff */
[----:B---3--:R-:W-:Y:S02]  /*3440*/  IMAD.U32 R8, R8, 0x10000, RZ ;  /* 0x0001000008087824 */ /* 0x008fe400078e00ff */
[----:B-----5:R-:W-:-:S04]  /*3450*/  IMAD.U32 R9, R9, 0x10000, RZ ;  /* 0x0001000009097824 */ /* 0x020fc800078e00ff */
[----:B------:R-:W-:Y:S01]  /*3460*/  FFMA R9, R9, R10, RZ ;  /* 0x0000000a09097223 */ /* 0x000fe200000000ff */
[----:B------:R-:W-:-:S04]  /*3470*/  IMAD.U32 R7, R7, 0x10000, RZ ;  /* 0x0001000007077824 */ /* 0x000fc800078e00ff */
[----:B------:R-:W-:Y:S01]  /*3480*/  FFMA R8, R7, R8, R9 ;  /* 0x0000000807087223 */ /* 0x000fe20000000009 */
[----:B------:R-:W-:Y:S02]  /*3490*/  IMAD.U32 R6, R6, 0x10000, RZ ;  /* 0x0001000006067824 */ /* 0x000fe400078e00ff */
[----:B------:R-:W-:Y:S02]  /*34a0*/  IMAD.U32 R0, R0, 0x10000, RZ ;  /* 0x0001000000007824 */ /* 0x000fe400078e00ff */
[----:B------:R-:W-:Y:S02]  /*34b0*/  IMAD.U32 R12, R12, 0x10000, RZ ;  /* 0x000100000c0c7824 */ /* 0x000fe400078e00ff */
[----:B------:R-:W-:Y:S01]  /*34c0*/  FFMA R8, R0, R6, R8 ;  /* 0x0000000600087223 */ /* 0x000fe20000000008 */
[----:B------:R-:W-:Y:S02]  /*34d0*/  IMAD.U32 R7, R11, 0x10000, RZ ;  /* 0x000100000b077824 */ /* 0x000fe400078e00ff */
[----:B------:R-:W-:-:S02]  /*34e0*/  IMAD.U32 R0, R13, 0x10000, RZ ;  /* 0x000100000d007824 */ /* 0x000fc400078e00ff */
[----:B------:R-:W-:Y:S01]  /*34f0*/  FFMA R7, R7, R12, R8 ;  /* 0x0000000c07077223 */ /* 0x000fe20000000008 */
[----:B------:R-:W-:Y:S02]  /*3500*/  IMAD.U32 R6, R14, 0x10000, RZ ;  /* 0x000100000e067824 */ /* 0x000fe400078e00ff */
[----:B------:R-:W-:Y:S02]  /*3510*/  IMAD.U32 R8, R15, 0x10000, RZ ;  /* 0x000100000f087824 */ /* 0x000fe400078e00ff */
[----:B------:R-:W-:Y:S01]  /*3520*/  FFMA R0, R6, R0, R7 ;  /* 0x0000000006007223 */ /* 0x000fe20000000007 */
[----:B------:R-:W-:-:S04]  /*3530*/  IMAD.U32 R9, R17, 0x10000, RZ ;  /* 0x0001000011097824 */ /* 0x000fc800078e00ff */
[----:B------:R-:W-:Y:S01]  /*3540*/  FFMA R0, R9, R8, R0 ;  /* 0x0000000809007223 */ /* 0x000fe20000000000 */
[----:B------:R-:W-:Y:S02]  /*3550*/  PRMT R8, RZ, 0x7610, R8 ;  /* 0x00007610ff087816 */ /* 0x000fe40000000008 */
[----:B------:R-:W-:-:S04]  /*3560*/  PRMT R10, RZ, 0x7610, R10 ;  /* 0x00007610ff0a7816 */ /* 0x000fc8000000000a */
[----:B------:R-:W2:Y:S01]  /*3570*/  @P1 LDG.E.LTC128B.U16 R8, desc[UR10][R4.64+0x58] ;  /* 0x0000580a04081981 */ /* 0x000ea2000c1e1520 */
[C---:B------:R-:W-:Y:S02]  /*3580*/  @P5 R2UR UR10, R94.reuse ;  /* 0x000000005e0a52ca */ /* 0x040fe400000e0000 */
[----:B------:R-:W-:Y:S01]  /*3590*/  @P5 R2UR UR11, R95 ;  /* 0x000000005f0b52ca */ /* 0x000fe200000e0000 */
[----:B------:R-:W3:Y:S01]  /*35a0*/  @P0 LDG.E.LTC128B.U16 R10, desc[UR8][R4.64+0x60] ;  /* 0x00006008040a0981 */ /* 0x000ee2000c1e1520 */
[----:B------:R-:W-:Y:S02]  /*35b0*/  PRMT R11, RZ, 0x7610, R11 ;  /* 0x00007610ff0b7816 */ /* 0x000fe4000000000b */
[----:B------:R-:W-:Y:S02]  /*35c0*/  PRMT R14, RZ, 0x7610, R14 ;  /* 0x00007610ff0e7816 */ /* 0x000fe4000000000e */
[----:B------:R-:W-:Y:S02]  /*35d0*/  PRMT R15, RZ, 0x7610, R15 ;  /* 0x00007610ff0f7816 */ /* 0x000fe4000000000f */
[----:B------:R-:W4:Y:S01]  /*35e0*/  @P0 LDG.E.LTC128B.U16 R11, desc[UR6][R2.64+0x60] ;  /* 0x00006006020b0981 */ /* 0x000f22000c1e1520 */
[----:B------:R-:W-:-:S02]  /*35f0*/  @P4 R2UR UR8, R94 ;  /* 0x000000005e0842ca */ /* 0x000fc400000e0000 */
[C---:B------:R-:W-:Y:S01]  /*3600*/  @P4 R2UR UR9, R95.reuse ;  /* 0x000000005f0942ca */ /* 0x040fe200000e0000 */
[----:B------:R-:W5:Y:S01]  /*3610*/  @P5 LDG.E.LTC128B.U16 R14, desc[UR12][R4.64+0x70] ;  /* 0x0000700c040e5981 */ /* 0x000f62000c1e1520 */
[----:B------:R-:W-:Y:S02]  /*3620*/  @P4 R2UR UR6, R94 ;  /* 0x000000005e0642ca */ /* 0x000fe400000e0000 */
[----:B------:R-:W-:Y:S01]  /*3630*/  @P4 R2UR UR7, R95 ;  /* 0x000000005f0742ca */ /* 0x000fe200000e0000 */
[----:B------:R-:W5:Y:S01]  /*3640*/  @P5 LDG.E.LTC128B.U16 R15, desc[UR10][R2.64+0x70] ;  /* 0x0000700a020f5981 */ /* 0x000f62000c1e1520 */
[----:B------:R-:W-:Y:S01]  /*3650*/  ISETP.LT.AND P0, PT, R59, R16, P4 ;  /* 0x000000103b00720c */ /* 0x000fe20002701270 */
[----:B------:R-:W-:Y:S01]  /*3660*/  IMAD.U32 R6, R18, 0x10000, RZ ;  /* 0x0001000012067824 */ /* 0x000fe200078e00ff */
[----:B------:R-:W-:Y:S02]  /*3670*/  LOP3.LUT P5, RZ, R97, 0x1, RZ, 0xc0, !PT ;  /* 0x0000000161ff7812 */ /* 0x000fe400078ac0ff */
[----:B------:R-:W-:-:S02]  /*3680*/  PRMT R12, RZ, 0x7610, R12 ;  /* 0x00007610ff0c7816 */ /* 0x000fc4000000000c */
[----:B------:R-:W-:Y:S02]  /*3690*/  PRMT R17, RZ, 0x7610, R17 ;  /* 0x00007610ff117816 */ /* 0x000fe40000000011 */
[----:B------:R-:W-:Y:S02]  /*36a0*/  PRMT R18, RZ, 0x7610, R18 ;  /* 0x00007610ff127816 */ /* 0x000fe40000000012 */
[----:B------:R-:W-:Y:S01]  /*36b0*/  PRMT R9, RZ, 0x7610, R9 ;  /* 0x00007610ff097816 */ /* 0x000fe20000000009 */
[----:B------:R-:W5:Y:S01]  /*36c0*/  @P3 LDG.E.LTC128B.U16 R12, desc[UR4][R4.64+0x68] ;  /* 0x00006804040c3981 */ /* 0x000f62000c1e1520 */
[----:B------:R-:W-:Y:S02]  /*36d0*/  PRMT R13, RZ, 0x7610, R13 ;  /* 0x00007610ff0d7816 */ /* 0x000fe4000000000d */
[----:B------:R-:W-:Y:S01]  /*36e0*/  @P0 R2UR UR4, R94 ;  /* 0x000000005e0402ca */ /* 0x000fe200000e0000 */
[----:B------:R-:W5:Y:S01]  /*36f0*/  @P4 LDG.E.LTC128B.U16 R17, desc[UR8][R4.64+0x78] ;  /* 0x0000780804114981 */ /* 0x000f62000c1e1520 */
[----:B------:R-:W-:-:S02]  /*3700*/  @P0 R2UR UR5, R95 ;  /* 0x000000005f0502ca */ /* 0x000fc400000e0000 */
[----:B------:R-:W-:Y:S01]  /*3710*/  @P0 R2UR UR18, R94 ;  /* 0x000000005e1202ca */ /* 0x000fe200000e0000 */
[----:B------:R-:W5:Y:S01]  /*3720*/  @P4 LDG.E.LTC128B.U16 R18, desc[UR6][R2.64+0x78] ;  /* 0x0000780602124981 */ /* 0x000f62000c1e1520 */
[----:B------:R-:W-:Y:S02]  /*3730*/  @P0 R2UR UR19, R95 ;  /* 0x000000005f1302ca */ /* 0x000fe400000e0000 */
[----:B------:R-:W-:Y:S01]  /*3740*/  LOP3.LUT P4, RZ, R97, 0x2, RZ, 0xc0, !PT ;  /* 0x0000000261ff7812 */ /* 0x000fe2000788c0ff */
[----:B------:R-:W3:Y:S01]  /*3750*/  @P1 LDG.E.LTC128B.U16 R9, desc[UR16][R2.64+0x58] ;  /* 0x0000581002091981 */ /* 0x000ee2000c1e1520 */
[----:B------:R-:W-:Y:S02]  /*3760*/  ISETP.LT.AND P1, PT, R72, R16, P2 ;  /* 0x000000104800720c */ /* 0x000fe40001721270 */
[----:B------:R-:W-:Y:S01]  /*3770*/  @P5 R2UR UR16, R94 ;  /* 0x000000005e1052ca */ /* 0x000fe200000e0000 */
[----:B------:R-:W5:Y:S01]  /*3780*/  @P3 LDG.E.LTC128B.U16 R13, desc[UR14][R2.64+0x68] ;  /* 0x0000680e020d3981 */ /* 0x000f62000c1e1520 */
[----:B------:R-:W-:-:S02]  /*3790*/  @P5 R2UR UR17, R95 ;  /* 0x000000005f1152ca */ /* 0x000fc400000e0000 */
[C---:B------:R-:W-:Y:S02]  /*37a0*/  @P5 R2UR UR14, R94.reuse ;  /* 0x000000005e0e52ca */ /* 0x040fe400000e0000 */
[----:B------:R-:W-:Y:S01]  /*37b0*/  @P5 R2UR UR15, R95 ;  /* 0x000000005f0f52ca */ /* 0x000fe200000e0000 */
[----:B------:R-:W-:Y:S01]  /*37c0*/  IMAD.U32 R7, R19, 0x10000, RZ ;  /* 0x0001000013077824 */ /* 0x000fe200078e00ff */
[----:B------:R-:W-:Y:S02]  /*37d0*/  ISETP.LT.AND P0, PT, R71, R16, P1 ;  /* 0x000000104700720c */ /* 0x000fe40000f01270 */
[----:B------:R-:W-:Y:S02]  /*37e0*/  PRMT R19, RZ, 0x7610, R19 ;  /* 0x00007610ff137816 */ /* 0x000fe40000000013 */
[----:B------:R-:W-:Y:S02]  /*37f0*/  PRMT R20, RZ, 0x7610, R20 ;  /* 0x00007610ff147816 */ /* 0x000fe40000000014 */
[----:B------:R-:W-:-:S02]  /*3800*/  @P6 R2UR UR12, R94 ;  /* 0x000000005e0c62ca */ /* 0x000fc400000e0000 */
[----:B------:R-:W-:Y:S01]  /*3810*/  @P6 R2UR UR13, R95 ;  /* 0x000000005f0d62ca */ /* 0x000fe200000e0000 */
[----:B------:R-:W5:Y:S01]  /*3820*/  @P4 LDG.E.LTC128B.U16 R19, desc[UR4][R4.64+0x80] ;  /* 0x0000800404134981 */ /* 0x000f62000c1e1520 */
[-C--:B------:R-:W-:Y:S02]  /*3830*/  ISETP.LT.AND P3, PT, R70, R16.reuse, P0 ;  /* 0x000000104600720c */ /* 0x080fe40000761270 */
[----:B------:R-:W-:Y:S01]  /*3840*/  PRMT R21, RZ, 0x7610, R21 ;  /* 0x00007610ff157816 */ /* 0x000fe20000000015 */
[----:B------:R-:W5:Y:S01]  /*3850*/  @P4 LDG.E.LTC128B.U16 R20, desc[UR18][R2.64+0x80] ;  /* 0x0000801202144981 */ /* 0x000f62000c1e1520 */
[----:B------:R-:W-:Y:S02]  /*3860*/  PRMT R22, RZ, 0x7610, R22 ;  /* 0x00007610ff167816 */ /* 0x000fe40000000016 */
[----:B------:R-:W-:Y:S02]  /*3870*/  PRMT R23, RZ, 0x7610, R23 ;  /* 0x00007610ff177816 */ /* 0x000fe40000000017 */
[----:B------:R-:W-:Y:S01]  /*3880*/  ISETP.LT.AND P4, PT, R69, R16, P3 ;  /* 0x000000104500720c */ /* 0x000fe20001f81270 */
[----:B------:R-:W5:Y:S01]  /*3890*/  @P5 LDG.E.LTC128B.U16 R21, desc[UR16][R4.64+0x88] ;  /* 0x0000881004155981 */ /* 0x000f62000c1e1520 */
[----:B------:R-:W-:-:S02]  /*38a0*/  @P6 R2UR UR10, R94 ;  /* 0x000000005e0a62ca */ /* 0x000fc400000e0000 */
[C---:B------:R-:W-:Y:S01]  /*38b0*/  @P6 R2UR UR11, R95.reuse ;  /* 0x000000005f0b62ca */ /* 0x040fe200000e0000 */
[----:B------:R-:W5:Y:S01]  /*38c0*/  @P5 LDG.E.LTC128B.U16 R22, desc[UR14][R2.64+0x88] ;  /* 0x0000880e02165981 */ /* 0x000f62000c1e1520 */
[C---:B------:R-:W-:Y:S02]  /*38d0*/  @P2 R2UR UR8, R94.reuse ;  /* 0x000000005e0822ca */ /* 0x040fe400000e0000 */
[C---:B------:R-:W-:Y:S01]  /*38e0*/  @P2 R2UR UR9, R95.reuse ;  /* 0x000000005f0922ca */ /* 0x040fe200000e0000 */
[----:B------:R-:W5:Y:S01]  /*38f0*/  @P6 LDG.E.LTC128B.U16 R23, desc[UR12][R4.64+0x90] ;  /* 0x0000900c04176981 */ /* 0x000f62000c1e1520 */
[C---:B------:R-:W-:Y:S02]  /*3900*/  @P2 R2UR UR6, R94.reuse ;  /* 0x000000005e0622ca */ /* 0x040fe400000e0000 */
[----:B------:R-:W-:Y:S02]  /*3910*/  @P2 R2UR UR7, R95 ;  /* 0x000000005f0722ca */ /* 0x000fe400000e0000 */
[----:B------:R-:W-:-:S02]  /*3920*/  @P1 R2UR UR4, R94 ;  /* 0x000000005e0412ca */ /* 0x000fc400000e0000 */
[----:B------:R-:W-:Y:S02]  /*3930*/  @P1 R2UR UR5, R95 ;  /* 0x000000005f0512ca */ /* 0x000fe400000e0000 */
[----:B------:R-:W-:Y:S02]  /*3940*/  ISETP.LT.AND P5, PT, R58, R16, P4 ;  /* 0x000000103a00720c */ /* 0x000fe400027a1270 */
[----:B------:R-:W-:Y:S02]  /*3950*/  LOP3.LUT R97, R97, 0xfffffffb, RZ, 0xc0, !PT ;  /* 0xfffffffb61617812 */ /* 0x000fe400078ec0ff */
[----:B------:R-:W-:Y:S02]  /*3960*/  @P1 R2UR UR12, R94 ;  /* 0x000000005e0c12ca */ /* 0x000fe400000e0000 */
[----:B------:R-:W-:Y:S02]  /*3970*/  @P1 R2UR UR13, R95 ;  /* 0x000000005f0d12ca */ /* 0x000fe400000e0000 */
[----:B------:R-:W-:-:S02]  /*3980*/  PRMT R24, RZ, 0x7610, R24 ;  /* 0x00007610ff187816 */ /* 0x000fc40000000018 */
[----:B------:R-:W-:Y:S02]  /*3990*/  PRMT R27, RZ, 0x7610, R27 ;  /* 0x00007610ff1b7816 */ /* 0x000fe4000000001b */
[----:B------:R-:W-:Y:S02]  /*39a0*/  PRMT R28, RZ, 0x7610, R28 ;  /* 0x00007610ff1c7816 */ /* 0x000fe4000000001c */
[----:B------:R-:W-:Y:S01]  /*39b0*/  PRMT R32, RZ, 0x7610, R32 ;  /* 0x00007610ff207816 */ /* 0x000fe20000000020 */
[----:B------:R-:W5:Y:S01]  /*39c0*/  @P6 LDG.E.LTC128B.U16 R24, desc[UR10][R2.64+0x90] ;  /* 0x0000900a02186981 */ /* 0x000f62000c1e1520 */
[----:B------:R-:W-:Y:S02]  /*39d0*/  @P3 LOP3.LUT R97, R97, 0x4, RZ, 0xfc, !PT ;  /* 0x0000000461613812 */ /* 0x000fe400078efcff */
[----:B------:R-:W-:Y:S01]  /*39e0*/  PRMT R34, RZ, 0x7610, R34 ;  /* 0x00007610ff227816 */ /* 0x000fe20000000022 */
[----:B------:R-:W5:Y:S01]  /*39f0*/  @P2 LDG.E.LTC128B.U16 R27, desc[UR8][R4.64+0x98] ;  /* 0x00009808041b2981 */ /* 0x000f62000c1e1520 */
[----:B------:R-:W-:-:S02]  /*3a00*/  LOP3.LUT R97, R97, 0xfffffffe, RZ, 0xc0, !PT ;  /* 0xfffffffe61617812 */ /* 0x000fc400078ec0ff */
[----:B------:R-:W-:Y:S01]  /*3a10*/  @P0 R2UR UR10, R94 ;  /* 0x000000005e0a02ca */ /* 0x000fe200000e0000 */
[----:B------:R-:W5:Y:S01]  /*3a20*/  @P2 LDG.E.LTC128B.U16 R28, desc[UR6][R2.64+0x98] ;  /* 0x00009806021c2981 */ /* 0x000f62000c1e1520 */
[C---:B------:R-:W-:Y:S02]  /*3a30*/  @P0 R2UR UR11, R95.reuse ;  /* 0x000000005f0b02ca */ /* 0x040fe400000e0000 */
[----:B------:R-:W-:Y:S01]  /*3a40*/  ISETP.LT.AND P2, PT, R58, R16, P4 ;  /* 0x000000103a00720c */ /* 0x000fe20002741270 */
[----:B------:R-:W5:Y:S01]  /*3a50*/  @P1 LDG.E.LTC128B.U16 R32, desc[UR4][R4.64+0xa0] ;  /* 0x0000a00404201981 */ /* 0x000f62000c1e1520 */
[C---:B------:R-:W-:Y:S02]  /*3a60*/  @P4 R2UR UR6, R94.reuse ;  /* 0x000000005e0642ca */ /* 0x040fe400000e0000 */
[----:B------:R-:W-:Y:S01]  /*3a70*/  @P4 R2UR UR7, R95 ;  /* 0x000000005f0742ca */ /* 0x000fe200000e0000 */
[----:B------:R-:W5:Y:S01]  /*3a80*/  @P1 LDG.E.LTC128B.U16 R34, desc[UR12][R2.64+0xa0] ;  /* 0x0000a00c02221981 */ /* 0x000f62000c1e1520 */
[----:B------:R-:W-:-:S02]  /*3a90*/  @P4 R2UR UR4, R94 ;  /* 0x000000005e0442ca */ /* 0x000fc400000e0000 */
[----:B------:R-:W-:Y:S02]  /*3aa0*/  @P4 R2UR UR5, R95 ;  /* 0x000000005f0542ca */ /* 0x000fe400000e0000 */
[----:B------:R-:W-:Y:S02]  /*3ab0*/  @P5 LOP3.LUT R97, R97, 0x1, RZ, 0xfc, !PT ;  /* 0x0000000161615812 */ /* 0x000fe400078efcff */
[----:B------:R-:W-:Y:S02]  /*3ac0*/  ISETP.LT.AND P6, PT, R68, R16, P2 ;  /* 0x000000104400720c */ /* 0x000fe400017c1270 */
[C---:B------:R-:W-:Y:S02]  /*3ad0*/  @P3 R2UR UR16, R94.reuse ;  /* 0x000000005e1032ca */ /* 0x040fe400000e0000 */
[----:B------:R-:W-:Y:S02]  /*3ae0*/  @P3 R2UR UR17, R95 ;  /* 0x000000005f1132ca */ /* 0x000fe400000e0000 */
[----:B------:R-:W-:-:S02]  /*3af0*/  @P3 R2UR UR8, R94 ;  /* 0x000000005e0832ca */ /* 0x000fc400000e0000 */
[----:B------:R-:W-:Y:S02]  /*3b00*/  @P3 R2UR UR9, R95 ;  /* 0x000000005f0932ca */ /* 0x000fe400000e0000 */
[----:B------:R-:W-:Y:S02]  /*3b10*/  LOP3.LUT P1, RZ, R97, 0x4, RZ, 0xc0, !PT ;  /* 0x0000000461ff7812 */ /* 0x000fe4000782c0ff */
[----:B------:R-:W-:Y:S02]  /*3b20*/  PRMT R39, RZ, 0x7610, R39 ;  /* 0x00007610ff277816 */ /* 0x000fe40000000027 */
[----:B------:R-:W-:Y:S02]  /*3b30*/  PRMT R43, RZ, 0x7610, R43 ;  /* 0x00007610ff2b7816 */ /* 0x000fe4000000002b */
[----:B------:R-:W-:Y:S02]  /*3b40*/  PRMT R42, RZ, 0x7610, R42 ;  /* 0x00007610ff2a7816 */ /* 0x000fe4000000002a */
[----:B------:R-:W-:Y:S01]  /*3b50*/  ISETP.LT.AND P5, PT, R67, R16, P6 ;  /* 0x000000104300720c */ /* 0x000fe200037a1270 */
[----:B------:R-:W5:Y:S01]  /*3b60*/  @P0 LDG.E.LTC128B.U16 R39, desc[UR10][R2.64+0xa8] ;  /* 0x0000a80a02270981 */ /* 0x000f62000c1e1520 */
[----:B------:R-:W-:-:S02]  /*3b70*/  @P0 R2UR UR14, R94 ;  /* 0x000000005e0e02ca */ /* 0x000fc400000e0000 */
[C---:B------:R-:W-:Y:S01]  /*3b80*/  @P0 R2UR UR15, R95.reuse ;  /* 0x000000005f0f02ca */ /* 0x040fe200000e0000 */
[----:B------:R-:W5:Y:S01]  /*3b90*/  @P4 LDG.E.LTC128B.U16 R43, desc[UR6][R4.64+0xb8] ;  /* 0x0000b806042b4981 */ /* 0x000f62000c1e1520 */
[----:B------:R-:W-:Y:S02]  /*3ba0*/  ISETP.LT.AND P3, PT, R66, R16, P5 ;  /* 0x000000104200720c */ /* 0x000fe40002f61270 */
[----:B------:R-:W-:Y:S01]  /*3bb0*/  PRMT R40, RZ, 0x7610, R40 ;  /* 0x00007610ff287816 */ /* 0x000fe20000000028 */
[----:B------:R-:W5:Y:S01]  /*3bc0*/  @P4 LDG.E.LTC128B.U16 R42, desc[UR4][R2.64+0xb8] ;  /* 0x0000b804022a4981 */ /* 0x000f62000c1e1520 */
[----:B------:R-:W-:Y:S02]  /*3bd0*/  PRMT R41, RZ, 0x7610, R41 ;  /* 0x00007610ff297816 */ /* 0x000fe40000000029 */
[C---:B------:R-:W-:Y:S02]  /*3be0*/  @P2 R2UR UR12, R94.reuse ;  /* 0x000000005e0c22ca */ /* 0x040fe400000e0000 */
[----:B------:R-:W-:Y:S01]  /*3bf0*/  @P2 R2UR UR13, R95 ;  /* 0x000000005f0d22ca */ /* 0x000fe200000e0000 */
[----:B------:R-:W5:Y:S01]  /*3c00*/  @P1 LDG.E.LTC128B.U16 R40, desc[UR16][R4.64+0xb0] ;  /* 0x0000b01004281981 */ /* 0x000f62000c1e1520 */
[----:B------:R-:W-:-:S02]  /*3c10*/  @P2 R2UR UR10, R94 ;  /* 0x000000005e0a22ca */ /* 0x000fc400000e0000 */
[----:B------:R-:W-:Y:S01]  /*3c20*/  @P2 R2UR UR11, R95 ;  /* 0x000000005f0b22ca */ /* 0x000fe200000e0000 */
[----:B------:R-:W5:Y:S01]  /*3c30*/  @P1 LDG.E.LTC128B.U16 R41, desc[UR8][R2.64+0xb0] ;  /* 0x0000b00802291981 */ /* 0x000f62000c1e1520 */
[----:B------:R-:W-:Y:S02]  /*3c40*/  LOP3.LUT P4, RZ, R97, 0x1, RZ, 0xc0, !PT ;  /* 0x0000000161ff7812 */ /* 0x000fe4000788c0ff */
[-C--:B------:R-:W-:Y:S02]  /*3c50*/  ISETP.LT.AND P2, PT, R65, R16.reuse, P3 ;  /* 0x000000104100720c */ /* 0x080fe40001f41270 */
[----:B------:R-:W-:Y:S02]  /*3c60*/  PRMT R38, RZ, 0x7610, R38 ;  /* 0x00007610ff267816 */ /* 0x000fe40000000026 */
[----:B------:R-:W-:Y:S02]  /*3c70*/  ISETP.LT.AND P1, PT, R64, R16, P2 ;  /* 0x000000104000720c */ /* 0x000fe40001721270 */
[----:B------:R-:W-:-:S02]  /*3c80*/  PRMT R45, RZ, 0x7610, R45 ;  /* 0x00007610ff2d7816 */ /* 0x000fc4000000002d */
[----:B------:R-:W-:Y:S01]  /*3c90*/  PRMT R46, RZ, 0x7610, R46 ;  /* 0x00007610ff2e7816 */ /* 0x000fe2000000002e */
[----:B------:R-:W5:Y:S01]  /*3ca0*/  @P0 LDG.E.LTC128B.U16 R38, desc[UR14][R4.64+0xa8] ;  /* 0x0000a80e04260981 */ /* 0x000f62000c1e1520 */
[----:B------:R-:W-:-:S03]  /*3cb0*/  ISETP.LT.AND P0, PT, R63, R16, P1 ;  /* 0x000000103f00720c */ /* 0x000fc60000f01270 */
[----:B------:R-:W5:Y:S04]  /*3cc0*/  @P4 LDG.E.LTC128B.U16 R45, desc[UR12][R4.64+0xc0] ;  /* 0x0000c00c042d4981 */ /* 0x000f68000c1e1520 */
[----:B------:R-:W5:Y:S01]  /*3cd0*/  @P4 LDG.E.LTC128B.U16 R46, desc[UR10][R2.64+0xc0] ;  /* 0x0000c00a022e4981 */ /* 0x000f62000c1e1520 */
[----:B------:R-:W-:Y:S02]  /*3ce0*/  ISETP.LT.AND P4, PT, R62, R16, P0 ;  /* 0x000000103e00720c */ /* 0x000fe40000781270 */
[C---:B------:R-:W-:Y:S02]  /*3cf0*/  @P2 R2UR UR10, R94.reuse ;  /* 0x000000005e0a22ca */ /* 0x040fe400000e0000 */
[----:B------:R-:W-:Y:S02]  /*3d00*/  @P2 R2UR UR11, R95 ;  /* 0x000000005f0b22ca */ /* 0x000fe400000e0000 */
[----:B------:R-:W-:-:S02]  /*3d10*/  @P6 R2UR UR16, R94 ;  /* 0x000000005e1062ca */ /* 0x000fc400000e0000 */
[C---:B------:R-:W-:Y:S02]  /*3d20*/  @P6 R2UR UR17, R95.reuse ;  /* 0x000000005f1162ca */ /* 0x040fe400000e0000 */
[C---:B------:R-:W-:Y:S02]  /*3d30*/  @P5 R2UR UR14, R94.reuse ;  /* 0x000000005e0e52ca */ /* 0x040fe400000e0000 */
[C---:B------:R-:W-:Y:S02]  /*3d40*/  @P5 R2UR UR15, R95.reuse ;  /* 0x000000005f0f52ca */ /* 0x040fe400000e0000 */
[C---:B------:R-:W-:Y:S02]  /*3d50*/  @P3 R2UR UR12, R94.reuse ;  /* 0x000000005e0c32ca */ /* 0x040fe400000e0000 */
[----:B------:R-:W-:Y:S02]  /*3d60*/  @P3 R2UR UR13, R95 ;  /* 0x000000005f0d32ca */ /* 0x000fe400000e0000 */
[----:B------:R-:W-:-:S02]  /*3d70*/  @P1 R2UR UR8, R94 ;  /* 0x000000005e0812ca */ /* 0x000fc400000e0000 */
[C---:B------:R-:W-:Y:S02]  /*3d80*/  @P1 R2UR UR9, R95.reuse ;  /* 0x000000005f0912ca */ /* 0x040fe400000e0000 */
[C---:B------:R-:W-:Y:S02]  /*3d90*/  @P0 R2UR UR6, R94.reuse ;  /* 0x000000005e0602ca */ /* 0x040fe400000e0000 */
[C---:B------:R-:W-:Y:S02]  /*3da0*/  @P0 R2UR UR7, R95.reuse ;  /* 0x000000005f0702ca */ /* 0x040fe400000e0000 */
[----:B------:R-:W-:Y:S02]  /*3db0*/  @P4 R2UR UR4, R94 ;  /* 0x000000005e0442ca */ /* 0x000fe400000e0000 */
[----:B------:R-:W-:Y:S02]  /*3dc0*/  @P4 R2UR UR5, R95 ;  /* 0x000000005f0542ca */ /* 0x000fe400000e0000 */
[----:B------:R-:W-:Y:S01]  /*3dd0*/  PRMT R49, RZ, 0x7610, R49 ;  /* 0x00007610ff317816 */ /* 0x000fe20000000031 */
[----:B------:R-:W-:Y:S01]  /*3de0*/  FFMA R0, R7, R6, R0 ;  /* 0x0000000607007223 */ /* 0x000fe20000000000 */
[----:B------:R-:W-:-:S02]  /*3df0*/  PRMT R44, RZ, 0x7610, R44 ;  /* 0x00007610ff2c7816 */ /* 0x000fc4000000002c */
[----:B------:R-:W-:Y:S02]  /*3e00*/  PRMT R47, RZ, 0x7610, R47 ;  /* 0x00007610ff2f7816 */ /* 0x000fe4000000002f */
[----:B------:R-:W-:Y:S02]  /*3e10*/  PRMT R48, RZ, 0x7610, R48 ;  /* 0x00007610ff307816 */ /* 0x000fe40000000030 */
[----:B------:R-:W-:Y:S02]  /*3e20*/  PRMT R50, RZ, 0x7610, R50 ;  /* 0x00007610ff327816 */ /* 0x000fe40000000032 */
[----:B------:R-:W-:Y:S02]  /*3e30*/  PRMT R51, RZ, 0x7610, R51 ;  /* 0x00007610ff337816 */ /* 0x000fe40000000033 */
[----:B------:R-:W-:Y:S01]  /*3e40*/  PRMT R52, RZ, 0x7610, R52 ;  /* 0x00007610ff347816 */ /* 0x000fe20000000034 */
[----:B------:R-:W-:Y:S01]  /*3e50*/  IMAD.U32 R6, R25, 0x10000, RZ ;  /* 0x0001000019067824 */ /* 0x000fe200078e00ff */
[----:B------:R-:W5:Y:S01]  /*3e60*/  @P2 LDG.E.LTC128B.U16 R49, desc[UR10][R4.64+0xe0] ;  /* 0x0000e00a04312981 */ /* 0x000f62000c1e1520 */
[----:B------:R-:W-:Y:S01]  /*3e70*/  IMAD.U32 R7, R26, 0x10000, RZ ;  /* 0x000100001a077824 */ /* 0x000fe200078e00ff */
[----:B------:R-:W-:-:S02]  /*3e80*/  @P6 R2UR UR10, R94 ;  /* 0x000000005e0a62ca */ /* 0x000fc400000e0000 */
[----:B------:R-:W-:Y:S01]  /*3e90*/  @P6 R2UR UR11, R95 ;  /* 0x000000005f0b62ca */ /* 0x000fe200000e0000 */
[----:B------:R-:W-:Y:S01]  /*3ea0*/  FFMA R6, R7, R6, R0 ;  /* 0x0000000607067223 */ /* 0x000fe20000000000 */
[----:B------:R-:W5:Y:S01]  /*3eb0*/  @P6 LDG.E.LTC128B.U16 R44, desc[UR16][R4.64+0xc8] ;  /* 0x0000c810042c6981 */ /* 0x000f62000c1e1520 */
[----:B------:R-:W-:-:S03]  /*3ec0*/  IMAD.U32 R0, R29, 0x10000, RZ ;  /* 0x000100001d007824 */ /* 0x000fc600078e00ff */
[----:B------:R-:W5:Y:S04]  /*3ed0*/  @P5 LDG.E.LTC128B.U16 R47, desc[UR14][R4.64+0xd0] ;  /* 0x0000d00e042f5981 */ /* 0x000f68000c1e1520 */
[----:B------:R-:W5:Y:S04]  /*3ee0*/  @P3 LDG.E.LTC128B.U16 R48, desc[UR12][R4.64+0xd8] ;  /* 0x0000d80c04303981 */ /* 0x000f68000c1e1520 */
[----:B------:R-:W5:Y:S01]  /*3ef0*/  @P1 LDG.E.LTC128B.U16 R50, desc[UR8][R4.64+0xe8] ;  /* 0x0000e80804321981 */ /* 0x000f62000c1e1520 */
[C---:B------:R-:W-:Y:S02]  /*3f00*/  @P5 R2UR UR8, R94.reuse ;  /* 0x000000005e0852ca */ /* 0x040fe400000e0000 */
[----:B------:R-:W-:Y:S01]  /*3f10*/  @P5 R2UR UR9, R95 ;  /* 0x000000005f0952ca */ /* 0x000fe200000e0000 */
[----:B------:R-:W5:Y:S04]  /*3f20*/  @P0 LDG.E.LTC128B.U16 R51, desc[UR6][R4.64+0xf0] ;  /* 0x0000f00604330981 */ /* 0x000f68000c1e1520 */
[----:B------:R1:W5:Y:S01]  /*3f30*/  @P4 LDG.E.LTC128B.U16 R52, desc[UR4][R4.64+0xf8] ;  /* 0x0000f80404344981 */ /* 0x000362000c1e1520 */
[----:B------:R-:W-:-:S02]  /*3f40*/  @P3 R2UR UR6, R94 ;  /* 0x000000005e0632ca */ /* 0x000fc400000e0000 */
[C---:B------:R-:W-:Y:S02]  /*3f50*/  @P3 R2UR UR7, R95.reuse ;  /* 0x000000005f0732ca */ /* 0x040fe400000e0000 */
[----:B------:R-:W-:Y:S02]  /*3f60*/  PRMT R7, RZ, 0x7610, R7 ;  /* 0x00007610ff077816 */ /* 0x000fe40000000007 */
[----:B------:R-:W-:Y:S02]  /*3f70*/  @P2 R2UR UR4, R94 ;  /* 0x000000005e0422ca */ /* 0x000fe400000e0000 */
[----:B------:R-:W-:Y:S02]  /*3f80*/  @P2 R2UR UR5, R95 ;  /* 0x000000005f0522ca */ /* 0x000fe400000e0000 */
[----:B------:R-:W-:Y:S01]  /*3f90*/  PRMT R25, RZ, 0x7610, R25 ;  /* 0x00007610ff197816 */ /* 0x000fe20000000019 */
[----:B------:R-:W5:Y:S01]  /*3fa0*/  @P5 LDG.E.LTC128B.U16 R7, desc[UR8][R2.64+0xd0] ;  /* 0x0000d00802075981 */ /* 0x000f62000c1e1520 */
[----:B-1----:R-:W-:Y:S01]  /*3fb0*/  IMAD.U32 R4, R30, 0x10000, RZ ;  /* 0x000100001e047824 */ /* 0x002fe200078e00ff */
[----:B------:R-:W-:-:S03]  /*3fc0*/  PRMT R26, RZ, 0x7610, R26 ;  /* 0x00007610ff1a7816 */ /* 0x000fc6000000001a */
[----:B------:R-:W5:Y:S01]  /*3fd0*/  @P3 LDG.E.LTC128B.U16 R25, desc[UR6][R2.64+0xd8] ;  /* 0x0000d80602193981 */ /* 0x000f62000c1e1520 */
[--C-:B------:R-:W-:Y:S01]  /*3fe0*/  FFMA R0, R4, R0, R6.reuse ;  /* 0x0000000004007223 */ /* 0x100fe20000000006 */
[----:B------:R-:W-:Y:S02]  /*3ff0*/  PRMT R6, RZ, 0x7610, R6 ;  /* 0x00007610ff067816 */ /* 0x000fe40000000006 */
[----:B------:R-:W-:Y:S01]  /*4000*/  @P1 R2UR UR8, R94 ;  /* 0x000000005e0812ca */ /* 0x000fe200000e0000 */
[----:B------:R-:W5:Y:S01]  /*4010*/  @P2 LDG.E.LTC128B.U16 R26, desc[UR4][R2.64+0xe0] ;  /* 0x0000e004021a2981 */ /* 0x000f62000c1e1520 */
[----:B------:R-:W-:-:S03]  /*4020*/  @P1 R2UR UR9, R95 ;  /* 0x000000005f0912ca */ /* 0x000fc600000e0000 */
[----:B------:R-:W5:Y:S01]  /*4030*/  @P6 LDG.E.LTC128B.U16 R6, desc[UR10][R2.64+0xc8] ;  /* 0x0000c80a02066981 */ /* 0x000f62000c1e1520 */
[C---:B------:R-:W-:Y:S02]  /*4040*/  @P0 R2UR UR6, R94.reuse ;  /* 0x000000005e0602ca */ /* 0x040fe400000e0000 */
[C---:B------:R-:W-:Y:S02]  /*4050*/  @P0 R2UR UR7, R95.reuse ;  /* 0x000000005f0702ca */ /* 0x040fe400000e0000 */
[----:B------:R-:W-:Y:S02]  /*4060*/  PRMT R29, RZ, 0x7610, R29 ;  /* 0x00007610ff1d7816 */ /* 0x000fe4000000001d */
[----:B------:R-:W-:Y:S02]  /*4070*/  @P4 R2UR UR4, R94 ;  /* 0x000000005e0442ca */ /* 0x000fe400000e0000 */
[----:B------:R-:W-:Y:S02]  /*4080*/  @P4 R2UR UR5, R95 ;  /* 0x000000005f0542ca */ /* 0x000fe400000e0000 */
[----:B------:R-:W-:Y:S01]  /*4090*/  PRMT R30, RZ, 0x7610, R30 ;  /* 0x00007610ff1e7816 */ /* 0x000fe2000000001e */
[----:B------:R-:W5:Y:S01]  /*40a0*/  @P1 LDG.E.LTC128B.U16 R29, desc[UR8][R2.64+0xe8] ;  /* 0x0000e808021d1981 */ /* 0x000f62000c1e1520 */
[----:B------:R-:W-:Y:S01]  /*40b0*/  IMAD.U32 R4, R31, 0x10000, RZ ;  /* 0x000100001f047824 */ /* 0x000fe200078e00ff */
[----:B------:R-:W-:-:S03]  /*40c0*/  PRMT R31, RZ, 0x7610, R31 ;  /* 0x00007610ff1f7816 */ /* 0x000fc6000000001f */
[----:B------:R-:W5:Y:S05]  /*40d0*/  @P0 LDG.E.LTC128B.U16 R30, desc[UR6][R2.64+0xf0] ;  /* 0x0000f006021e0981 */ /* 0x000f6a000c1e1520 */
[----:B------:R3:W5:Y:S01]  /*40e0*/  @P4 LDG.E.LTC128B.U16 R31, desc[UR4][R2.64+0xf8] ;  /* 0x0000f804021f4981 */ /* 0x000762000c1e1520 */
[----:B------:R-:W-:-:S04]  /*40f0*/  IMAD.U32 R5, R33, 0x10000, RZ ;  /* 0x0001000021057824 */ /* 0x000fc800078e00ff */
[----:B------:R-:W-:Y:S01]  /*4100*/  FFMA R0, R5, R4, R0 ;  /* 0x0000000405007223 */ /* 0x000fe20000000000 */
[----:B------:R-:W-:Y:S02]  /*4110*/  IMAD.U32 R4, R35, 0x10000, RZ ;  /* 0x0001000023047824 */ /* 0x000fe400078e00ff */
[----:B------:R-:W-:-:S04]  /*4120*/  IMAD.U32 R5, R37, 0x10000, RZ ;  /* 0x0001000025057824 */ /* 0x000fc800078e00ff */
[----:B------:R-:W-:Y:S01]  /*4130*/  FFMA R4, R5, R4, R0 ;  /* 0x0000000405047223 */ /* 0x000fe20000000000 */
[----:B--2---:R-:W-:Y:S02]  /*4140*/  IMAD.U32 R0, R8, 0x10000, RZ ;  /* 0x0001000008007824 */ /* 0x004fe400078e00ff */
[----:B---3--:R-:W-:Y:S02]  /*4150*/  IMAD.U32 R2, R9, 0x10000, RZ ;  /* 0x0001000009027824 */ /* 0x008fe400078e00ff */
[----:B----4-:R-:W-:Y:S02]  /*4160*/  IMAD.U32 R3, R11, 0x10000, RZ ;  /* 0x000100000b037824 */ /* 0x010fe400078e00ff */
[----:B------:R-:W-:Y:S01]  /*4170*/  FFMA R0, R2, R0, R4 ;  /* 0x0000000002007223 */ /* 0x000fe20000000004 */
[----:B------:R-:W-:-:S04]  /*4180*/  IMAD.U32 R2, R10, 0x10000, RZ ;  /* 0x000100000a027824 */ /* 0x000fc800078e00ff */
[----:B------:R-:W-:Y:S01]  /*4190*/  FFMA R0, R3, R2, R0 ;  /* 0x0000000203007223 */ /* 0x000fe20000000000 */
[----:B-----5:R-:W-:Y:S02]  /*41a0*/  IMAD.U32 R2, R12, 0x10000, RZ ;  /* 0x000100000c027824 */ /* 0x020fe400078e00ff */
[----:B------:R-:W-:-:S04]  /*41b0*/  IMAD.U32 R3, R13, 0x10000, RZ ;  /* 0x000100000d037824 */ /* 0x000fc800078e00ff */
[----:B------:R-:W-:Y:S01]  /*41c0*/  FFMA R0, R3, R2, R0 ;  /* 0x0000000203007223 */ /* 0x000fe20000000000 */
[----:B------:R-:W-:Y:S02]  /*41d0*/  IMAD.U32 R2, R14, 0x10000, RZ ;  /* 0x000100000e027824 */ /* 0x000fe400078e00ff */
[----:B------:R-:W-:Y:S02]  /*41e0*/  IMAD.U32 R3, R15, 0x10000, RZ ;  /* 0x000100000f037824 */ /* 0x000fe400078e00ff */
[----:B------:R-:W-:Y:S02]  /*41f0*/  IMAD.U32 R4, R17, 0x10000, RZ ;  /* 0x0001000011047824 */ /* 0x000fe400078e00ff */
[----:B------:R-:W-:Y:S02]  /*4200*/  IMAD.U32 R5, R18, 0x10000, RZ ;  /* 0x0001000012057824 */ /* 0x000fe400078e00ff */
[----:B------:R-:W-:Y:S01]  /*4210*/  FFMA R0, R3, R2, R0 ;  /* 0x0000000203007223 */ /* 0x000fe20000000000 */
[----:B------:R-:W-:-:S02]  /*4220*/  IMAD.U32 R2, R19, 0x10000, RZ ;  /* 0x0001000013027824 */ /* 0x000fc400078e00ff */
[----:B------:R-:W-:Y:S02]  /*4230*/  IMAD.U32 R3, R20, 0x10000, RZ ;  /* 0x0001000014037824 */ /* 0x000fe400078e00ff */
[----:B------:R-:W-:Y:S01]  /*4240*/  FFMA R0, R5, R4, R0 ;  /* 0x0000000405007223 */ /* 0x000fe20000000000 */
[----:B------:R-:W-:-:S03]  /*4250*/  IMAD.U32 R4, R21, 0x10000, RZ ;  /* 0x0001000015047824 */ /* 0x000fc600078e00ff */
[----:B------:R-:W-:Y:S01]  /*4260*/  FFMA R0, R3, R2, R0 ;  /* 0x0000000203007223 */ /* 0x000fe20000000000 */
[----:B------:R-:W-:Y:S02]  /*4270*/  IMAD.U32 R5, R22, 0x10000, RZ ;  /* 0x0001000016057824 */ /* 0x000fe400078e00ff */
[----:B------:R-:W-:Y:S02]  /*4280*/  IMAD.U32 R2, R23, 0x10000, RZ ;  /* 0x0001000017027824 */ /* 0x000fe400078e00ff */
[----:B------:R-:W-:Y:S01]  /*4290*/  FFMA R0, R5, R4, R0 ;  /* 0x0000000405007223 */ /* 0x000fe20000000000 */
[----:B------:R-:W-:Y:S02]  /*42a0*/  IMAD.U32 R3, R24, 0x10000, RZ ;  /* 0x0001000018037824 */ /* 0x000fe400078e00ff */
[----:B------:R-:W-:Y:S02]  /*42b0*/  IMAD.U32 R4, R27, 0x10000, RZ ;  /* 0x000100001b047824 */ /* 0x000fe400078e00ff */
[----:B------:R-:W-:Y:S01]  /*42c0*/  FFMA R0, R3, R2, R0 ;  /* 0x0000000203007223 */ /* 0x000fe20000000000 */
[----:B------:R-:W-:-:S02]  /*42d0*/  IMAD.U32 R5, R28, 0x10000, RZ ;  /* 0x000100001c057824 */ /* 0x000fc400078e00ff */
[----:B------:R-:W-:Y:S02]  /*42e0*/  IMAD.U32 R2, R32, 0x10000, RZ ;  /* 0x0001000020027824 */ /* 0x000fe400078e00ff */
[----:B------:R-:W-:Y:S01]  /*42f0*/  FFMA R0, R5, R4, R0 ;  /* 0x0000000405007223 */ /* 0x000fe20000000000 */
[----:B------:R-:W-:-:S04]  /*4300*/  IMAD.U32 R3, R34, 0x10000, RZ ;  /* 0x0001000022037824 */ /* 0x000fc800078e00ff */
[----:B------:R-:W-:Y:S01]  /*4310*/  FFMA R0, R3, R2, R0 ;  /* 0x0000000203007223 */ /* 0x000fe20000000000 */
[----:B------:R-:W-:Y:S02]  /*4320*/  IMAD.U32 R5, R39, 0x10000, RZ ;  /* 0x0001000027057824 */ /* 0x000fe400078e00ff */
[----:B------:R-:W-:Y:S02]  /*4330*/  IMAD.U32 R2, R40, 0x10000, RZ ;  /* 0x0001000028027824 */ /* 0x000fe400078e00ff */
[----:B------:R-:W-:Y:S02]  /*4340*/  IMAD.U32 R3, R41, 0x10000, RZ ;  /* 0x0001000029037824 */ /* 0x000fe400078e00ff */
[----:B------:R-:W-:-:S04]  /*4350*/  IMAD.U32 R4, R38, 0x10000, RZ ;  /* 0x0001000026047824 */ /* 0x000fc800078e00ff */
[----:B------:R-:W-:Y:S01]  /*4360*/  FFMA R0, R5, R4, R0 ;  /* 0x0000000405007223 */ /* 0x000fe20000000000 */
[----:B------:R-:W-:Y:S02]  /*4370*/  IMAD.U32 R4, R43, 0x10000, RZ ;  /* 0x000100002b047824 */ /* 0x000fe400078e00ff */
[----:B------:R-:W-:Y:S02]  /*4380*/  IMAD.U32 R5, R42, 0x10000, RZ ;  /* 0x000100002a057824 */ /* 0x000fe400078e00ff */
[----:B------:R-:W-:Y:S01]  /*4390*/  FFMA R0, R3, R2, R0 ;  /* 0x0000000203007223 */ /* 0x000fe20000000000 */
[----:B------:R-:W-:Y:S02]  /*43a0*/  IMAD.U32 R2, R45, 0x10000, RZ ;  /* 0x000100002d027824 */ /* 0x000fe400078e00ff */
[----:B------:R-:W-:Y:S02]  /*43b0*/  IMAD.U32 R3, R46, 0x10000, RZ ;  /* 0x000100002e037824 */ /* 0x000fe400078e00ff */
[----:B------:R-:W-:-:S04]  /*43c0*/  FFMA R0, R5, R4, R0 ;  /* 0x0000000405007223 */ /* 0x000fc80000000000 */
[----:B------:R-:W-:Y:S01]  /*43d0*/  FFMA R0, R3, R2, R0 ;  /* 0x0000000203007223 */ /* 0x000fe20000000000 */
[----:B------:R1:W-:Y:S01]  /*43e0*/  STL [R1+0x40], R97 ;  /* 0x0000406101007387 */ /* 0x0003e20000100800 */
[----:B------:R-:W-:Y:S01]  /*43f0*/  VIADD R53, R53, 0x80 ;  /* 0x0000008035357836 */ /* 0x000fe20000000000 */
[----:B------:R-:W-:Y:S01]  /*4400*/  UMOV UR4, 0xffffffff ;  /* 0xffffffff00047882 */ /* 0x000fe20000000000 */
[----:B------:R-:W-:-:S03]  /*4410*/  ISETP.GE.AND P0, PT, R36, R96, PT ;  /* 0x000000602400720c */ /* 0x000fc60003f06270 */
[----:B------:R-:W-:Y:S01]  /*4420*/  ISETP.GE.AND P1, PT, R53, R96, PT ;  /* 0x000000603500720c */ /* 0x000fe20003f26270 */
[----:B------:R-:W-:Y:S02]  /*4430*/  IMAD.U32 R4, R44, 0x10000, RZ ;  /* 0x000100002c047824 */ /* 0x000fe400078e00ff */
[----:B------:R-:W-:Y:S02]  /*4440*/  IMAD.U32 R2, R47, 0x10000, RZ ;  /* 0x000100002f027824 */ /* 0x000fe400078e00ff */
[----:B------:R-:W-:Y:S02]  /*4450*/  IMAD.U32 R3, R7, 0x10000, RZ ;  /* 0x0001000007037824 */ /* 0x000fe400078e00ff */
[----:B------:R-:W-:Y:S02]  /*4460*/  IMAD.U32 R7, R25, 0x10000, RZ ;  /* 0x0001000019077824 */ /* 0x000fe400078e00ff */
[----:B------:R-:W-:-:S04]  /*4470*/  IMAD.U32 R5, R6, 0x10000, RZ ;  /* 0x0001000006057824 */ /* 0x000fc800078e00ff */
        /* <DEDUP_REMOVED lines=10> */
[----:B------:R-:W-:Y:S02]  /*4520*/  IMAD.U32 R2, R51, 0x10000, RZ ;  /* 0x0001000033027824 */ /* 0x000fe400078e00ff */
[----:B------:R-:W-:Y:S02]  /*4530*/  IMAD.U32 R3, R30, 0x10000, RZ ;  /* 0x000100001e037824 */ /* 0x000fe400078e00ff */
[----:B------:R-:W-:Y:S02]  /*4540*/  IMAD.U32 R4, R52, 0x10000, RZ ;  /* 0x0001000034047824 */ /* 0x000fe400078e00ff */
[----:B------:R-:W-:Y:S02]  /*4550*/  IMAD.U32 R5, R31, 0x10000, RZ ;  /* 0x000100001f057824 */ /* 0x000fe400078e00ff */
[----:B------:R-:W-:-:S04]  /*4560*/  FFMA R0, R3, R2, R0 ;  /* 0x0000000203007223 */ /* 0x000fc80000000000 */
[----:B------:R-:W-:Y:S01]  /*4570*/  FFMA R2, R5, R4, R0 ;  /* 0x0000000405027223 */ /* 0x000fe20000000000 */
[----:B-1----:R-:W-:Y:S06]  /*4580*/  BRA.DIV UR4, `(.L_x_168) ;  /* 0x000000fa04887947 */ /* 0x002fec000b800000 */
[----:B------:R-:W1:Y:S02]  /*4590*/  SHFL.BFLY PT, R0, R2, 0x1, 0x1f ;  /* 0x0c201f0002007f89 */ /* 0x000e6400000e0000 */
[----:B-1----:R-:W-:-:S05]  /*45a0*/  FADD R2, R2, R0 ;  /* 0x0000000002027221 */ /* 0x002fca0000000000 */
[----:B------:R1:W2:Y:S02]  /*45b0*/  SHFL.BFLY PT, R0, R2, 0x2, 0x1f ;  /* 0x0c401f0002007f89 */ /* 0x0002a400000e0000 */
.L_x_259:
[----:B------:R-:W1:Y:S01]  /*45c0*/  LDL.64 R4, [R1+0xa0] ;  /* 0x0000a00001047983 */ /* 0x000e620000100a00 */
[----:B------:R-:W-:Y:S01]  /*45d0*/  @!P0 R2UR UR4, R94 ;  /* 0x000000005e0482ca */ /* 0x000fe200000e0000 */
[----:B--2---:R-:W-:Y:S01]  /*45e0*/  FADD R0, R2, R0 ;  /* 0x0000000002007221 */ /* 0x004fe20000000000 */
[----:B------:R-:W-:Y:S01]  /*45f0*/  @!P0 R2UR UR5, R95 ;  /* 0x000000005f0582ca */ /* 0x000fe200000e0000 */
[----:B-1----:R-:W-:-:S12]  /*4600*/  @!P0 IMAD.WIDE R2, R36, 0x4, R4 ;  /* 0x0000000424028825 */ /* 0x002fd800078e0204 */
[----:B------:R1:W-:Y:S01]  /*4610*/  @!P0 ST.E desc[UR4][R2.64], R0 ;  /* 0x0000000002008985 */ /* 0x0003e2000c101904 */
[----:B------:R-:W-:Y:S05]  /*4620*/  @P1 BRA `(.L_x_169) ;  /* 0x0000000000041947 */ /* 0x000fea0003800000 */
[----:B------:R-:W-:Y:S05]  /*4630*/  BRA `(.L_x_170) ;  /* 0xffffffe4003c7947 */ /* 0x000fea000383ffff */
.L_x_169:
[----:B------:R-:W-:Y:S05]  /*4640*/  BSYNC B1 ;  /* 0x0000000000017941 */ /* 0x000fea0003800000 */
.L_x_167:
[----:B------:R-:W-:Y:S05]  /*4650*/  BRA `(.L_x_166) ;  /* 0x0000000800f07947 */ /* 0x000fea0003800000 */
.L_x_165:
[----:B--2---:R-:W2:Y:S02]  /*4660*/  LDL R0, [R1+0x4c] ;  /* 0x00004c0001007983 */ /* 0x004ea40000100800 */
[----:B--2---:R-:W-:-:S13]  /*4670*/  ISETP.GE.AND P0, PT, R0, 0x1, PT ;  /* 0x000000010000780c */ /* 0x004fda0003f06270 */
[----:B------:R-:W-:Y:S05]  /*4680*/  @!P0 BRA `(.L_x_166) ;  /* 0x0000000800e48947 */ /* 0x000fea0003800000 */
[----:B-1----:R-:W1:Y:S01]  /*4690*/  S2R R2, SR_TID.X ;  /* 0x0000000000027919 */ /* 0x002e620000002100 */
[----:B------:R-:W-:Y:S01]  /*46a0*/  IMAD.SHL.U32 R0, R61, 0x20, RZ ;  /* 0x000000203d007824 */ /* 0x000fe200078e00ff */
[----:B------:R-:W-:Y:S01]  /*46b0*/  MOV R18, RZ ;  /* 0x000000ff00127202 */ /* 0x000fe20000000f00 */
[----:B------:R-:W-:-:S03]  /*46c0*/  IMAD R19, R57, R16, RZ ;  /* 0x0000001039137224 */ /* 0x000fc600078e02ff */
[----:B------:R-:W-:Y:S01]  /*46d0*/  LOP3.LUT R0, R0, 0x1fe0, RZ, 0xc0, !PT ;  /* 0x00001fe000007812 */ /* 0x000fe200078ec0ff */
[----:B-1----:R-:W-:-:S03]  /*46e0*/  IMAD.SHL.U32 R46, R2, 0x8, RZ ;  /* 0x00000008022e7824 */ /* 0x002fc600078e00ff */
[----:B------:R-:W-:Y:S02]  /*46f0*/  LOP3.LUT R44, R0, 0x1f, R2, 0xf8, !PT ;  /* 0x0000001f002c7812 */ /* 0x000fe400078ef802 */
[----:B------:R-:W-:-:S04]  /*4700*/  LOP3.LUT R46, R46, 0x18, RZ, 0xc0, !PT ;  /* 0x000000182e2e7812 */ /* 0x000fc800078ec0ff */
[----:B------:R-:W-:-:S04]  /*4710*/  LOP3.LUT R45, R46, 0x20, RZ, 0xfc, !PT ;  /* 0x000000202e2d7812 */ /* 0x000fc800078efcff */
[C---:B------:R-:W-:Y:S01]  /*4720*/  IADD3 R47, R45.reuse, 0x40, RZ ;  /* 0x000000402d2f7810 */ /* 0x040fe20007ffe0ff */
[----:B------:R-:W-:-:S07]  /*4730*/  VIADD R48, R45, 0x20 ;  /* 0x000000202d307836 */ /* 0x000fce0000000000 */
.L_x_172:
[----:B--2---:R-:W2:Y:S04]  /*4740*/  LDL R49, [R1+0x4c] ;  /* 0x00004c0001317983 */ /* 0x004ea80000100800 */
[----:B------:R-:W5:Y:S04]  /*4750*/  LDL R4, [R1+0x74] ;  /* 0x0000740001047983 */ /* 0x000f680000100800 */
[----:B------:R-:W3:Y:S01]  /*4760*/  LDL R8, [R1+0x70] ;  /* 0x0000700001087983 */ /* 0x000ee20000100800 */
[----:B------:R-:W1:Y:S01]  /*4770*/  LDC.64 R50, c[0x0][0x208] ;  /* 0x00008200ff327b82 */ /* 0x000e620000000a00 */
[----:B------:R-:W-:Y:S01]  /*4780*/  LEA.HI R17, R44, R18, RZ, 0x1e ;  /* 0x000000122c117211 */ /* 0x000fe200078ff0ff */
[----:B------:R-:W-:Y:S01]  /*4790*/  ULDC UR4, c[0x0][0x2a0] ;  /* 0x0000a80000047ab9 */ /* 0x000fe20000000800 */
[----:B------:R-:W-:Y:S01]  /*47a0*/  ULDC UR5, c[0x0][0x2c4] ;  /* 0x0000b10000057ab9 */ /* 0x000fe20000000800 */
[----:B------:R-:W-:-:S02]  /*47b0*/  IMAD.U32 R16, RZ, RZ, UR4 ;  /* 0x00000004ff107e24 */ /* 0x000fc4000f8e00ff */
[----:B------:R-:W-:Y:S02]  /*47c0*/  IMAD R0, R17, UR5, RZ ;  /* 0x0000000511007c24 */ /* 0x000fe4000f8e02ff */
[----:B------:R-:W-:-:S03]  /*47d0*/  IMAD R2, R19, R17, RZ ;  /* 0x0000001113027224 */ /* 0x000fc600078e02ff */
[C---:B------:R-:W-:Y:S02]  /*47e0*/  IADD3 R3, P2, R46.reuse, R0, RZ ;  /* 0x000000002e037210 */ /* 0x040fe40007f5e0ff */
[----:B------:R-:W-:Y:S02]  /*47f0*/  IADD3 R6, P1, R46, R2, RZ ;  /* 0x000000022e067210 */ /* 0x000fe40007f3e0ff */
[----:B------:R-:W-:Y:S02]  /*4800*/  LEA.HI.X.SX32 R0, R0, RZ, 0x1, P2 ;  /* 0x000000ff00007211 */ /* 0x000fe400010f0eff */
[----:B------:R-:W-:Y:S02]  /*4810*/  LEA.HI.X.SX32 R7, R2, RZ, 0x1, P1 ;  /* 0x000000ff02077211 */ /* 0x000fe400008f0eff */
[----:B------:R-:W-:Y:S02]  /*4820*/  LEA R2, P1, R6, R55, 0x1 ;  /* 0x0000003706027211 */ /* 0x000fe400078208ff */
        /* <DEDUP_REMOVED lines=15> */
[----:B--2---:R-:W-:-:S04]  /*4920*/  ISETP.GE.AND P0, PT, R17, R49, PT ;  /* 0x000000311100720c */ /* 0x004fc80003f06270 */
[----:B------:R-:W-:Y:S02]  /*4930*/  ISETP.LT.AND P0, PT, R46, R16, !P0 ;  /* 0x000000102e00720c */ /* 0x000fe40004701270 */
[----:B-----5:R-:W-:-:S04]  /*4940*/  LEA R4, P2, R3, R4, 0x1 ;  /* 0x0000000403047211 */ /* 0x020fc800078408ff */
[----:B---3--:R-:W-:-:S07]  /*4950*/  LEA.HI.X R5, R3, R8, R0, 0x1, P2 ;  /* 0x0000000803057211 */ /* 0x008fce00010f0c00 */
[C---:B-1----:R-:W-:Y:S02]  /*4960*/  @P0 R2UR UR6, R50.reuse ;  /* 0x00000000320602ca */ /* 0x042fe400000e0000 */
[C---:B------:R-:W-:Y:S02]  /*4970*/  @P0 R2UR UR7, R51.reuse ;  /* 0x00000000330702ca */ /* 0x040fe400000e0000 */
[----:B------:R-:W-:Y:S02]  /*4980*/  @P0 R2UR UR4, R50 ;  /* 0x00000000320402ca */ /* 0x000fe400000e0000 */
[----:B------:R-:W-:Y:S02]  /*4990*/  @P0 R2UR UR5, R51 ;  /* 0x00000000330502ca */ /* 0x000fe400000e0000 */
[----:B------:R-:W-:Y:S02]  /*49a0*/  CS2R R8, SRZ ;  /* 0x0000000000087805 */ /* 0x000fe4000001ff00 */
[----:B------:R-:W-:-:S05]  /*49b0*/  LEA.HI.X R3, R6, R54, R7, 0x1, P1 ;  /* 0x0000003606037211 */ /* 0x000fca00008f0c07 */
[----:B------:R-:W2:Y:S04]  /*49c0*/  @P0 LDG.E.LTC128B.128 R8, desc[UR6][R4.64] ;  /* 0x0000000604080981 */ /* 0x000ea8000c1e1d20 */
[----:B------:R-:W3:Y:S01]  /*49d0*/  @P0 LDG.E.LTC128B.128 R12, desc[UR4][R2.64] ;  /* 0x00000004020c0981 */ /* 0x000ee2000c1e1d20 */
[----:B------:R-:W-:-:S13]  /*49e0*/  ISETP.LT.AND P0, PT, R45, R16, P0 ;  /* 0x000000102d00720c */ /* 0x000fda0000701270 */
[C---:B------:R-:W-:Y:S02]  /*49f0*/  @P0 R2UR UR6, R50.reuse ;  /* 0x00000000320602ca */ /* 0x040fe400000e0000 */
[C---:B------:R-:W-:Y:S02]  /*4a00*/  @P0 R2UR UR7, R51.reuse ;  /* 0x00000000330702ca */ /* 0x040fe400000e0000 */
[----:B------:R-:W-:Y:S02]  /*4a10*/  @P0 R2UR UR4, R50 ;  /* 0x00000000320402ca */ /* 0x000fe400000e0000 */
[----:B------:R-:W-:-:S09]  /*4a20*/  @P0 R2UR UR5, R51 ;  /* 0x00000000330502ca */ /* 0x000fd200000e0000 */
[----:B------:R-:W5:Y:S04]  /*4a30*/  @P0 LDG.E.LTC128B.128 R20, desc[UR6][R4.64+0x40] ;  /* 0x0000400604140981 */ /* 0x000f68000c1e1d20 */
[----:B------:R-:W4:Y:S01]  /*4a40*/  @P0 LDG.E.LTC128B.128 R24, desc[UR4][R2.64+0x40] ;  /* 0x0000400402180981 */ /* 0x000f22000c1e1d20 */
[----:B------:R-:W-:-:S13]  /*4a50*/  ISETP.LT.AND P0, PT, R48, R16, P0 ;  /* 0x000000103000720c */ /* 0x000fda0000701270 */
[C---:B------:R-:W-:Y:S02]  /*4a60*/  @P0 R2UR UR6, R50.reuse ;  /* 0x00000000320602ca */ /* 0x040fe400000e0000 */
[C---:B------:R-:W-:Y:S02]  /*4a70*/  @P0 R2UR UR7, R51.reuse ;  /* 0x00000000330702ca */ /* 0x040fe400000e0000 */
[----:B------:R-:W-:Y:S02]  /*4a80*/  @P0 R2UR UR4, R50 ;  /* 0x00000000320402ca */ /* 0x000fe400000e0000 */
[----:B------:R-:W-:-:S09]  /*4a90*/  @P0 R2UR UR5, R51 ;  /* 0x00000000330502ca */ /* 0x000fd200000e0000 */
[----:B------:R-:W4:Y:S04]  /*4aa0*/  @P0 LDG.E.LTC128B.128 R28, desc[UR6][R4.64+0x80] ;  /* 0x00008006041c0981 */ /* 0x000f28000c1e1d20 */
[----:B------:R-:W4:Y:S01]  /*4ab0*/  @P0 LDG.E.LTC128B.128 R32, desc[UR4][R2.64+0x80] ;  /* 0x0000800402200981 */ /* 0x000f22000c1e1d20 */
[----:B------:R-:W-:-:S13]  /*4ac0*/  ISETP.LT.AND P0, PT, R47, R16, P0 ;  /* 0x000000102f00720c */ /* 0x000fda0000701270 */
[C---:B------:R-:W-:Y:S02]  /*4ad0*/  @P0 R2UR UR6, R50.reuse ;  /* 0x00000000320602ca */ /* 0x040fe400000e0000 */
[C---:B------:R-:W-:Y:S02]  /*4ae0*/  @P0 R2UR UR7, R51.reuse ;  /* 0x00000000330702ca */ /* 0x040fe400000e0000 */
[----:B------:R-:W-:Y:S02]  /*4af0*/  @P0 R2UR UR4, R50 ;  /* 0x00000000320402ca */ /* 0x000fe400000e0000 */
[----:B------:R-:W-:-:S09]  /*4b00*/  @P0 R2UR UR5, R51 ;  /* 0x00000000330502ca */ /* 0x000fd200000e0000 */
[----:B------:R-:W4:Y:S04]  /*4b10*/  @P0 LDG.E.LTC128B.128 R36, desc[UR6][R4.64+0xc0] ;  /* 0x0000c00604240981 */ /* 0x000f28000c1e1d20 */
[----:B------:R2:W4:Y:S01]  /*4b20*/  @P0 LDG.E.LTC128B.128 R40, desc[UR4][R2.64+0xc0] ;  /* 0x0000c00402280981 */ /* 0x000522000c1e1d20 */
[----:B------:R-:W-:Y:S01]  /*4b30*/  VIADD R18, R18, 0x80 ;  /* 0x0000008012127836 */ /* 0x000fe20000000000 */
[----:B------:R-:W-:Y:S01]  /*4b40*/  UMOV UR4, 0xffffffff ;  /* 0xffffffff00047882 */ /* 0x000fe20000000000 */
[----:B------:R-:W-:-:S03]  /*4b50*/  ISETP.GE.AND P0, PT, R17, R49, PT ;  /* 0x000000311100720c */ /* 0x000fc60003f06270 */
[----:B------:R-:W-:Y:S01]  /*4b60*/  ISETP.GE.AND P1, PT, R18, R49, PT ;  /* 0x000000311200720c */ /* 0x000fe20003f26270 */
[C---:B--2---:R-:W-:Y:S01]  /*4b70*/  IMAD.U32 R2, R8.reuse, 0x10000, RZ ;  /* 0x0001000008027824 */ /* 0x044fe200078e00ff */
[----:B------:R-:W-:Y:S01]  /*4b80*/  LOP3.LUT R4, R8, 0xffff0000, RZ, 0xc0, !PT ;  /* 0xffff000008047812 */ /* 0x000fe200078ec0ff */
[C---:B---3--:R-:W-:Y:S01]  /*4b90*/  IMAD.U32 R3, R12.reuse, 0x10000, RZ ;  /* 0x000100000c037824 */ /* 0x048fe200078e00ff */
[----:B------:R-:W-:-:S03]  /*4ba0*/  LOP3.LUT R0, R12, 0xffff0000, RZ, 0xc0, !PT ;  /* 0xffff00000c007812 */ /* 0x000fc600078ec0ff */
[----:B------:R-:W-:Y:S01]  /*4bb0*/  FFMA R5, R3, R2, RZ ;  /* 0x0000000203057223 */ /* 0x000fe200000000ff */
[----:B------:R-:W-:Y:S02]  /*4bc0*/  IMAD.U32 R2, R9, 0x10000, RZ ;  /* 0x0001000009027824 */ /* 0x000fe400078e00ff */
[----:B------:R-:W-:Y:S02]  /*4bd0*/  IMAD.U32 R3, R13, 0x10000, RZ ;  /* 0x000100000d037824 */ /* 0x000fe400078e00ff */
[----:B------:R-:W-:Y:S01]  /*4be0*/  FFMA R4, R0, R4, R5 ;  /* 0x0000000400047223 */ /* 0x000fe20000000005 */
[----:B------:R-:W-:Y:S02]  /*4bf0*/  LOP3.LUT R6, R9, 0xffff0000, RZ, 0xc0, !PT ;  /* 0xffff000009067812 */ /* 0x000fe400078ec0ff */
[----:B------:R-:W-:Y:S01]  /*4c00*/  LOP3.LUT R0, R13, 0xffff0000, RZ, 0xc0, !PT ;  /* 0xffff00000d007812 */ /* 0x000fe200078ec0ff */
[----:B------:R-:W-:Y:S01]  /*4c10*/  FFMA R2, R3, R2, R4 ;  /* 0x0000000203027223 */ /* 0x000fe20000000004 */
[----:B------:R-:W-:-:S02]  /*4c20*/  IMAD.U32 R4, R10, 0x10000, RZ ;  /* 0x000100000a047824 */ /* 0x000fc400078e00ff */
[----:B------:R-:W-:Y:S02]  /*4c30*/  IMAD.U32 R5, R14, 0x10000, RZ ;  /* 0x000100000e057824 */ /* 0x000fe400078e00ff */
[----:B------:R-:W-:Y:S01]  /*4c40*/  FFMA R0, R0, R6, R2 ;  /* 0x0000000600007223 */ /* 0x000fe20000000002 */
[----:B------:R-:W-:Y:S02]  /*4c50*/  LOP3.LUT R2, R10, 0xffff0000, RZ, 0xc0, !PT ;  /* 0xffff00000a027812 */ /* 0x000fe400078ec0ff */
[----:B------:R-:W-:Y:S01]  /*4c60*/  LOP3.LUT R3, R14, 0xffff0000, RZ, 0xc0, !PT ;  /* 0xffff00000e037812 */ /* 0x000fe200078ec0ff */
[----:B------:R-:W-:Y:S01]  /*4c70*/  FFMA R0, R5, R4, R0 ;  /* 0x0000000405007223 */ /* 0x000fe20000000000 */
[----:B------:R-:W-:Y:S02]  /*4c80*/  IMAD.U32 R4, R11, 0x10000, RZ ;  /* 0x000100000b047824 */ /* 0x000fe400078e00ff */
[----:B------:R-:W-:Y:S02]  /*4c90*/  IMAD.U32 R5, R15, 0x10000, RZ ;  /* 0x000100000f057824 */ /* 0x000fe400078e00ff */
[----:B------:R-:W-:Y:S01]  /*4ca0*/  FFMA R0, R3, R2, R0 ;  /* 0x0000000203007223 */ /* 0x000fe20000000000 */
[----:B------:R-:W-:-:S02]  /*4cb0*/  LOP3.LUT R2, R11, 0xffff0000, RZ, 0xc0, !PT ;  /* 0xffff00000b027812 */ /* 0x000fc400078ec0ff */
[----:B------:R-:W-:Y:S01]  /*4cc0*/  LOP3.LUT R3, R15, 0xffff0000, RZ, 0xc0, !PT ;  /* 0xffff00000f037812 */ /* 0x000fe200078ec0ff */
[----:B------:R-:W-:Y:S01]  /*4cd0*/  FFMA R0, R5, R4, R0 ;  /* 0x0000000405007223 */ /* 0x000fe20000000000 */
[----:B-----5:R-:W-:-:S03]  /*4ce0*/  IMAD.U32 R4, R20, 0x10000, RZ ;  /* 0x0001000014047824 */ /* 0x020fc600078e00ff */
[----:B------:R-:W-:Y:S01]  /*4cf0*/  FFMA R0, R3, R2, R0 ;  /* 0x0000000203007223 */ /* 0x000fe20000000000 */
[----:B----4-:R-:W-:Y:S01]  /*4d00*/  IMAD.U32 R5, R24, 0x10000, RZ ;  /* 0x0001000018057824 */ /* 0x010fe200078e00ff */
        /* <DEDUP_REMOVED lines=21> */
[----:B------:R-:W-:-:S03]  /*4e60*/  IMAD.U32 R4, R28, 0x10000, RZ ;  /* 0x000100001c047824 */ /* 0x000fc600078e00ff */
[----:B------:R-:W-:Y:S01]  /*4e70*/  FFMA R0, R3, R2, R0 ;  /* 0x0000000203007223 */ /* 0x000fe20000000000 */
[----:B------:R-:W-:Y:S01]  /*4e80*/  IMAD.U32 R5, R32, 0x10000, RZ ;  /* 0x0001000020057824 */ /* 0x000fe200078e00ff */
        /* <DEDUP_REMOVED lines=44> */
[----:B------:R-:W-:-:S04]  /*5150*/  FFMA R0, R4, R3, R0 ;  /* 0x0000000304007223 */ /* 0x000fc80000000000 */
[----:B------:R-:W-:Y:S01]  /*5160*/  FFMA R2, R2, R5, R0 ;  /* 0x0000000502027223 */ /* 0x000fe20000000000 */
[----:B------:R-:W-:Y:S06]  /*5170*/  BRA.DIV UR4, `(.L_x_171) ;  /* 0x000000ee04dc7947 */ /* 0x000fec000b800000 */
[----:B------:R-:W1:Y:S02]  /*5180*/  SHFL.BFLY PT, R0, R2, 0x1, 0x1f ;  /* 0x0c201f0002007f89 */ /* 0x000e6400000e0000 */
[----:B-1----:R-:W-:-:S05]  /*5190*/  FADD R2, R2, R0 ;  /* 0x0000000002027221 */ /* 0x002fca0000000000 */
[----:B------:R1:W2:Y:S02]  /*51a0*/  SHFL.BFLY PT, R0, R2, 0x2, 0x1f ;  /* 0x0c401f0002007f89 */ /* 0x0002a400000e0000 */
.L_x_263:
[----:B------:R-:W1:Y:S01]  /*51b0*/  LDL.64 R4, [R1+0xa0] ;  /* 0x0000a00001047983 */ /* 0x000e620000100a00 */
[----:B------:R-:W-:Y:S01]  /*51c0*/  @!P0 R2UR UR4, R50 ;  /* 0x00000000320482ca */ /* 0x000fe200000e0000 */
[----:B--2---:R-:W-:Y:S01]  /*51d0*/  FADD R0, R2, R0 ;  /* 0x0000000002007221 */ /* 0x004fe20000000000 */
[----:B------:R-:W-:Y:S01]  /*51e0*/  @!P0 R2UR UR5, R51 ;  /* 0x00000000330582ca */ /* 0x000fe200000e0000 */
[----:B-1----:R-:W-:-:S12]  /*51f0*/  @!P0 IMAD.WIDE R2, R17, 0x4, R4 ;  /* 0x0000000411028825 */ /* 0x002fd800078e0204 */
[----:B------:R2:W-:Y:S01]  /*5200*/  @!P0 ST.E desc[UR4][R2.64], R0 ;  /* 0x0000000002008985 */ /* 0x0005e2000c101904 */
[----:B------:R-:W-:Y:S05]  /*5210*/  @!P1 BRA `(.L_x_172) ;  /* 0xfffffff400489947 */ /* 0x000fea000383ffff */
.L_x_166:
[----:B------:R-:W-:Y:S05]  /*5220*/  WARPSYNC.ALL ;  /* 0x0000000000007948 */ /* 0x000fea0003800000 */
[----:B-12---:R-:W2:Y:S01]  /*5230*/  LDL R0, [R1+0x4c] ;  /* 0x00004c0001007983 */ /* 0x006ea20000100800 */
[C---:B------:R-:W-:Y:S01]  /*5240*/  IMAD.SHL.U32 R2, R93.reuse, 0x4, RZ ;  /* 0x000000045d027824 */ /* 0x040fe200078e00ff */
[----:B------:R-:W-:Y:S01]  /*5250*/  LOP3.LUT R120, R93, 0x6, RZ, 0xc0, !PT ;  /* 0x000000065d787812 */ /* 0x000fe200078ec0ff */
[----:B------:R-:W-:Y:S01]  /*5260*/  ULDC UR48, c[0x0][0x2c4] ;  /* 0x0000b10000307ab9 */ /* 0x000fe20000000800 */
[----:B----4-:R-:W-:Y:S01]  /*5270*/  R2UR UR46, R92 ;  /* 0x000000005c2e72ca */ /* 0x010fe200000e0000 */
[----:B------:R-:W-:Y:S01]  /*5280*/  UIMAD.WIDE UR48, UR48, 0x40, URZ ;  /* 0x00000040303078a5 */ /* 0x000fe2000f8e023f */
[----:B------:R-:W-:-:S02]  /*5290*/  LOP3.LUT R2, R2, 0x4, RZ, 0xc0, !PT ;  /* 0x0000000402027812 */ /* 0x000fc400078ec0ff */
[----:B------:R-:W-:Y:S02]  /*52a0*/  R2UR UR47, R91 ;  /* 0x000000005b2f72ca */ /* 0x000fe400000e0000 */
[----:B------:R-:W-:Y:S01]  /*52b0*/  LEA.HI R120, R120, R2, RZ, 0x1f ;  /* 0x0000000278787211 */ /* 0x000fe200078ff8ff */
[----:B------:R-:W-:Y:S01]  /*52c0*/  VIADD R2, R16, 0x1f ;  /* 0x0000001f10027836 */ /* 0x000fe20000000000 */
[----:B------:R-:W-:-:S04]  /*52d0*/  SHF.R.U32.HI R4, RZ, 0x1, R93 ;  /* 0x00000001ff047819 */ /* 0x000fc8000001165d */
[----:B------:R-:W-:Y:S01]  /*52e0*/  SHF.R.S32.HI R3, RZ, 0x1f, R2 ;  /* 0x0000001fff037819 */ /* 0x000fe20000011402 */
[----:B------:R-:W-:-:S03]  /*52f0*/  IMAD R120, R4, 0x18, R120 ;  /* 0x0000001804787824 */ /* 0x000fc600078e0278 */
[----:B------:R-:W-:Y:S01]  /*5300*/  LEA.HI R2, R3, R2, RZ, 0x5 ;  /* 0x0000000203027211 */ /* 0x000fe200078f28ff */
[----:B------:R-:W-:Y:S01]  /*5310*/  IMAD.SHL.U32 R120, R120, 0x10, RZ ;  /* 0x0000001078787824 */ /* 0x000fe200078e00ff */
[----:B------:R-:W-:-:S05]  /*5320*/  PRMT R3, R61, 0x7610, R3 ;  /* 0x000076103d037816 */ /* 0x000fca0000000003 */
[----:B------:R-:W-:Y:S01]  /*5330*/  STL.S16 [R1+0xc], R3 ;  /* 0x00000c0301007387 */ /* 0x000fe20000100600 */
[----:B------:R-:W-:Y:S01]  /*5340*/  BAR.SYNC.DEFER_BLOCKING 0x0 ;  /* 0x0000000000007b1d */ /* 0x000fe20000010000 */
[----:B--2---:R-:W-:Y:S02]  /*5350*/  R2UR UR4, R0 ;  /* 0x00000000000472ca */ /* 0x004fe400000e0000 */
[----:B------:R-:W-:-:S04]  /*5360*/  SHF.R.S32.HI R0, RZ, 0x1f, R16 ;  /* 0x0000001fff007819 */ /* 0x000fc80000011410 */
[----:B------:R-:W-:-:S04]  /*5370*/  LEA.HI R0, R0, R16, RZ, 0x5 ;  /* 0x0000001000007211 */ /* 0x000fc800078f28ff */
[----:B------:R-:W-:-:S03]  /*5380*/  LOP3.LUT R0, R0, 0xffffffe0, RZ, 0xc0, !PT ;  /* 0xffffffe000007812 */ /* 0x000fc600078ec0ff */
[----:B------:R-:W-:Y:S02]  /*5390*/  UIADD3 UR4, UR4, 0x7f, URZ ;  /* 0x0000007f04047890 */ /* 0x000fe4000fffe03f */
[----:B------:R-:W-:Y:S02]  /*53a0*/  IMAD.IADD R0, R16, 0x1, -R0 ;  /* 0x0000000110007824 */ /* 0x000fe400078e0a00 */
[----:B------:R-:W-:-:S03]  /*53b0*/  USHF.R.S32.HI UR37, URZ, 0x1f, UR4 ;  /* 0x0000001f3f257899 */ /* 0x000fc60008011404 */
[----:B------:R-:W-:Y:S01]  /*53c0*/  ISETP.NE.AND P0, PT, R0, RZ, PT ;  /* 0x000000ff0000720c */ /* 0x000fe20003f05270 */
[----:B------:R-:W-:-:S03]  /*53d0*/  ULEA.HI UR37, UR37, UR4, URZ, 0x7 ;  /* 0x0000000425257291 */ /* 0x000fc6000f8f383f */
[----:B------:R-:W-:Y:S01]  /*53e0*/  SEL R5, R0, 0x20, P0 ;  /* 0x0000002000057807 */ /* 0x000fe20000000000 */
[----:B------:R-:W-:Y:S01]  /*53f0*/  ULOP3.LUT UR37, UR37, 0xffffff80, URZ, 0xc0, !UPT ;  /* 0xffffff8025257892 */ /* 0x000fe2000f8ec03f */
[----:B------:R-:W-:-:S03]  /*5400*/  LEA.HI.SX32 R0, R2, 0xfffffffe, 0x1b ;  /* 0xfffffffe02007811 */ /* 0x000fc600078fdaff */
[----:B------:R-:W-:Y:S04]  /*5410*/  STL [R1+0x5c], R5 ;  /* 0x00005c0501007387 */ /* 0x000fe80000100800 */
[----:B------:R1:W-:Y:S02]  /*5420*/  STL [R1+0x80], R0 ;  /* 0x0000800001007387 */ /* 0x0003e40000100800 */
[----:B-1----:R-:W-:-:S05]  /*5430*/  VIMNMX R0, R5, R16, PT ;  /* 0x0000001005007248 */ /* 0x002fca0003fe0100 */
[----:B------:R1:W-:Y:S02]  /*5440*/  STL [R1+0xa8], R0 ;  /* 0x0000a80001007387 */ /* 0x0003e40000100800 */
.L_x_222:
[----:B-1----:R-:W2:Y:S04]  /*5450*/  LDL R2, [R1+0x50] ;  /* 0x0000500001027983 */ /* 0x002ea80000100800 */
[----:B------:R4:W5:Y:S01]  /*5460*/  LDL R3, [R1+0x30] ;  /* 0x0000300001037983 */ /* 0x0009620000100800 */
[----:B--2---:R-:W-:-:S13]  /*5470*/  ISETP.NE.AND P0, PT, R2, 0x1, PT ;  /* 0x000000010200780c */ /* 0x004fda0003f05270 */
[----:B----4-:R-:W-:Y:S05]  /*5480*/  @!P0 BRA `(.L_x_173) ;  /* 0x00000000002c8947 */ /* 0x010fea0003800000 */
[----:B------:R-:W-:Y:S01]  /*5490*/  ISETP.NE.AND P0, PT, R2, 0x2, PT ;  /* 0x000000020200780c */ /* 0x000fe20003f05270 */
[----:B------:R-:W-:-:S12]  /*54a0*/  UMOV UR43, URZ ;  /* 0x0000003f002b7c82 */ /* 0x000fd80008000000 */
[----:B------:R-:W-:Y:S05]  /*54b0*/  @P0 BRA `(.L_x_174) ;  /* 0x0000000000340947 */ /* 0x000fea0003800000 */
[----:B------:R-:W2:Y:S04]  /*54c0*/  LDL R4, [R1+0x44] ;  /* 0x0000440001047983 */ /* 0x000ea80000100800 */
[----:B-1----:R-:W2:Y:S02]  /*54d0*/  LDL R0, [R1+0x4c] ;  /* 0x00004c0001007983 */ /* 0x002ea40000100800 */
[----:B--2--5:R-:W-:-:S04]  /*54e0*/  IADD3 R0, R0, R3, -R4 ;  /* 0x0000000300007210 */ /* 0x024fc80007ffe804 */
[----:B------:R-:W-:-:S13]  /*54f0*/  R2UR UR43, R0 ;  /* 0x00000000002b72ca */ /* 0x000fda00000e0000 */
[----:B------:R-:W-:-:S04]  /*5500*/  UISETP.LT.AND UP0, UPT, URZ, UR43, UPT ;  /* 0x0000002b3f00728c */ /* 0x000fc8000bf01270 */
[----:B------:R-:W-:-:S04]  /*5510*/  USEL UR43, URZ, UR43, !UP0 ;  /* 0x0000002b3f2b7287 */ /* 0x000fc8000c000000 */
[----:B------:R-:W-:Y:S01]  /*5520*/  ULOP3.LUT UR43, UR43, 0x7fffff80, URZ, 0xc0, !UPT ;  /* 0x7fffff802b2b7892 */ /* 0x000fe2000f8ec03f */
[----:B------:R-:W-:Y:S11]  /*5530*/  BRA `(.L_x_174) ;  /* 0x0000000000147947 */ /* 0x000ff60003800000 */
.L_x_173:
[C---:B-----5:R-:W-:Y:S02]  /*5540*/  R2UR UR5, R3.reuse ;  /* 0x00000000030572ca */ /* 0x060fe400000e0000 */
[----:B------:R-:W-:-:S11]  /*5550*/  R2UR UR4, R3 ;  /* 0x00000000030472ca */ /* 0x000fd600000e0000 */
[----:B------:R-:W-:-:S04]  /*5560*/  USHF.R.S32.HI UR5, URZ, 0x1f, UR5 ;  /* 0x0000001f3f057899 */ /* 0x000fc80008011405 */
[----:B------:R-:W-:-:S04]  /*5570*/  ULEA.HI UR4, UR5, UR4, URZ, 0x7 ;  /* 0x0000000405047291 */ /* 0x000fc8000f8f383f */
[----:B------:R-:W-:-:S12]  /*5580*/  ULOP3.LUT UR43, UR4, 0xffffff80, URZ, 0xc0, !UPT ;  /* 0xffffff80042b7892 */ /* 0x000fd8000f8ec03f */
.L_x_174:
[----:B------:R-:W-:Y:S01]  /*5590*/  ULDC UR41, c[0x0][0xc] ;  /* 0x0000030000297ab9 */ /* 0x000fe20000000800 */
[----:B------:R-:W-:Y:S01]  /*55a0*/  UMOV UR4, URZ ;  /* 0x0000003f00047c82 */ /* 0x000fe20008000000 */
[----:B------:R-:W-:-:S04]  /*55b0*/  UPRMT UR41, UR41, 0x9910, URZ ;  /* 0x0000991029297896 */ /* 0x000fc8000800003f */
[----:B------:R-:W-:-:S06]  /*55c0*/  UISETP.GE.AND UP0, UPT, UR41, 0x2, UPT ;  /* 0x000000022900788c */ /* 0x000fcc000bf06270 */
[----:B------:R-:W-:-:S04]  /*55d0*/  PLOP3.LUT P0, PT, PT, PT, UP0, 0x80, 0x0 ;  /* 0x000000000000781c */ /* 0x000fc80003f0f008 */
[----:B------:R-:W-:-:S13]  /*55e0*/  ISETP.NE.OR P0, PT, R2, RZ, !P0 ;  /* 0x000000ff0200720c */ /* 0x000fda0004705670 */
[----:B------:R-:W-:Y:S05]  /*55f0*/  @P0 BRA `(.L_x_175) ;  /* 0x00000000007c0947 */ /* 0x000fea0003800000 */
[----:B-1----:R-:W-:Y:S01]  /*5600*/  IABS R0, UR37 ;  /* 0x0000002500007c13 */ /* 0x002fe20008000000 */
[----:B------:R-:W1:Y:S01]  /*5610*/  S2R R2, SR_CTAID.X ;  /* 0x0000000000027919 */ /* 0x000e620000002500 */
[----:B------:R-:W-:Y:S02]  /*5620*/  UMOV UR8, URZ ;  /* 0x0000003f00087c82 */ /* 0x000fe40008000000 */
[----:B------:R-:W-:-:S13]  /*5630*/  R2UR UR7, R0 ;  /* 0x00000000000772ca */ /* 0x000fda00000e0000 */
[----:B------:R-:W2:Y:S08]  /*5640*/  I2F.RP R0, UR7 ;  /* 0x0000000700007d06 */ /* 0x000eb00008209400 */
[----:B--2---:R-:W2:Y:S01]  /*5650*/  MUFU.RCP R0, R0 ;  /* 0x0000000000007308 */ /* 0x004ea20000001000 */
[----:B-1----:R-:W-:-:S05]  /*5660*/  IMAD.U32 R2, R2, 0x10000, RZ ;  /* 0x0001000002027824 */ /* 0x002fca00078e00ff */
[----:B------:R-:W-:Y:S01]  /*5670*/  R2UR UR5, R2 ;  /* 0x00000000020572ca */ /* 0x000fe200000e0000 */
[----:B--2---:R-:W-:-:S12]  /*5680*/  VIADD R0, R0, 0xffffffe ;  /* 0x0ffffffe00007836 */ /* 0x004fd80000000000 */
[----:B------:R-:W-:Y:S01]  /*5690*/  USHF.R.S32.HI UR5, URZ, 0x9, UR5 ;  /* 0x000000093f057899 */ /* 0x000fe20008011405 */
[----:B------:R-:W1:Y:S05]  /*56a0*/  F2I.FTZ.U32.TRUNC.NTZ R0, R0 ;  /* 0x0000000000007305 */ /* 0x000e6a000021f000 */
[----:B------:R-:W-:-:S05]  /*56b0*/  IMAD.U32 R2, RZ, RZ, UR5 ;  /* 0x00000005ff027e24 */ /* 0x000fca000f8e00ff */
[----:B------:R-:W-:-:S04]  /*56c0*/  IABS R2, R2 ;  /* 0x0000000200027213 */ /* 0x000fc80000000000 */
[----:B------:R-:W-:Y:S02]  /*56d0*/  R2UR UR6, R2 ;  /* 0x00000000020672ca */ /* 0x000fe400000e0000 */
[----:B-1----:R-:W-:Y:S02]  /*56e0*/  R2UR UR9, R0 ;  /* 0x00000000000972ca */ /* 0x002fe400000e0000 */
[----:B------:R-:W-:-:S05]  /*56f0*/  IABS R0, UR37 ;  /* 0x0000002500007c13 */ /* 0x000fca0008000000 */
[----:B------:R-:W-:-:S06]  /*5700*/  IMAD.MOV R0, RZ, RZ, -R0 ;  /* 0x000000ffff007224 */ /* 0x000fcc00078e0a00 */
[----:B------:R-:W-:-:S04]  /*5710*/  UIADD3 UR4, URZ, -UR9, URZ ;  /* 0x800000093f047290 */ /* 0x000fc8000fffe03f */
[----:B------:R-:W-:-:S04]  /*5720*/  UIMAD UR4, UR4, UR7, URZ ;  /* 0x00000007040472a4 */ /* 0x000fc8000f8e023f */
[----:B------:R-:W-:-:S03]  /*5730*/  UIMAD.WIDE.U32 UR8, UR9, UR4, UR8 ;  /* 0x00000004090872a5 */ /* 0x000fc6000f8e0008 */
[----:B------:R-:W-:Y:S01]  /*5740*/  R2UR UR4, R0 ;  /* 0x00000000000472ca */ /* 0x000fe200000e0000 */
[----:B------:R-:W-:-:S12]  /*5750*/  UIMAD.WIDE.U32 UR8, UR9, UR6, URZ ;  /* 0x00000006090872a5 */ /* 0x000fd8000f8e003f */
[----:B------:R-:W-:-:S04]  /*5760*/  UIMAD UR4, UR9, UR4, UR6 ;  /* 0x00000004090472a4 */ /* 0x000fc8000f8e0206 */
[----:B------:R-:W-:-:S11]  /*5770*/  UISETP.GT.U32.AND UP0, UPT, UR7, UR4, UPT ;  /* 0x000000040700728c */ /* 0x000fd6000bf04070 */
[----:B------:R-:W-:Y:S02]  /*5780*/  @!UP0 UIADD3 UR4, UR4, -UR7, URZ ;  /* 0x8000000704048290 */ /* 0x000fe4000fffe03f */
[----:B------:R-:W-:Y:S02]  /*5790*/  UISETP.GE.AND UP0, UPT, UR5, URZ, UPT ;  /* 0x0000003f0500728c */ /* 0x000fe4000bf06270 */
[----:B------:R-:W-:-:S11]  /*57a0*/  UISETP.GT.U32.AND UP1, UPT, UR7, UR4, UPT ;  /* 0x000000040700728c */ /* 0x000fd6000bf24070 */
[----:B------:R-:W-:Y:S02]  /*57b0*/  @!UP1 UIADD3 UR4, UR4, -UR7, URZ ;  /* 0x8000000704049290 */ /* 0x000fe4000fffe03f */
[----:B------:R-:W-:Y:S02]  /*57c0*/  UISETP.NE.AND UP1, UPT, UR37, URZ, UPT ;  /* 0x0000003f2500728c */ /* 0x000fe4000bf25270 */
[----:B------:R-:W-:-:S09]  /*57d0*/  @!UP0 UIADD3 UR4, -UR4, URZ, URZ ;  /* 0x0000003f04048290 */ /* 0x000fd2000fffe13f */
[----:B------:R-:W-:-:S12]  /*57e0*/  @!UP1 ULOP3.LUT UR4, URZ, UR37, URZ, 0x33, !UPT ;  /* 0x000000253f049292 */ /* 0x000fd8000f8e333f */
.L_x_175:
[----:B-----5:R-:W-:Y:S01]  /*57f0*/  R2UR UR5, R3 ;  /* 0x00000000030572ca */ /* 0x020fe200000e0000 */
[----:B------:R-:W-:Y:S01]  /*5800*/  ULDC UR40, c[0x0][0xc] ;  /* 0x0000030000287ab9 */ /* 0x000fe20000000800 */
[----:B------:R-:W-:Y:S01]  /*5810*/  UIADD3 UR43, UR4, UR43, URZ ;  /* 0x0000002b042b7290 */ /* 0x000fe2000fffe03f */
[----:B------:R-:W-:Y:S01]  /*5820*/  CS2R R102, SRZ ;  /* 0x0000000000667805 */ /* 0x000fe2000001ff00 */
[----:B------:R-:W-:Y:S01]  /*5830*/  USHF.L.U32 UR4, UR40, 0x10, URZ ;  /* 0x0000001028047899 */ /* 0x000fe2000800063f */
[----:B------:R-:W-:Y:S02]  /*5840*/  CS2R R100, SRZ ;  /* 0x0000000000647805 */ /* 0x000fe4000001ff00 */
[----:B------:R-:W-:Y:S02]  /*5850*/  CS2R R98, SRZ ;  /* 0x0000000000627805 */ /* 0x000fe4000001ff00 */
[----:B------:R-:W-:Y:S02]  /*5860*/  CS2R R96, SRZ ;  /* 0x0000000000607805 */ /* 0x000fe4000001ff00 */
[----:B------:R-:W-:-:S02]  /*5870*/  CS2R R106, SRZ ;  /* 0x00000000006a7805 */ /* 0x000fc4000001ff00 */
[----:B------:R-:W-:Y:S02]  /*5880*/  CS2R R104, SRZ ;  /* 0x0000000000687805 */ /* 0x000fe4000001ff00 */
[----:B------:R-:W-:Y:S02]  /*5890*/  CS2R R94, SRZ ;  /* 0x00000000005e7805 */ /* 0x000fe4000001ff00 */
[----:B------:R-:W-:Y:S02]  /*58a0*/  CS2R R92, SRZ ;  /* 0x00000000005c7805 */ /* 0x000fe4000001ff00 */
[----:B------:R-:W-:Y:S01]  /*58b0*/  CS2R R110, SRZ ;  /* 0x00000000006e7805 */ /* 0x000fe2000001ff00 */
[----:B------:R-:W-:Y:S01]  /*58c0*/  ULEA.HI.SX32 UR5, UR4, UR5, 0x17 ;  /* 0x0000000504057291 */ /* 0x000fe2000f8fba3f */
[----:B------:R-:W-:Y:S02]  /*58d0*/  CS2R R108, SRZ ;  /* 0x00000000006c7805 */ /* 0x000fe4000001ff00 */
[----:B------:R-:W-:-:S02]  /*58e0*/  CS2R R90, SRZ ;  /* 0x00000000005a7805 */ /* 0x000fc4000001ff00 */
[----:B------:R-:W-:Y:S01]  /*58f0*/  CS2R R88, SRZ ;  /* 0x0000000000587805 */ /* 0x000fe2000001ff00 */
[----:B------:R-:W-:Y:S01]  /*5900*/  USHF.R.S32.HI UR4, URZ, 0x1f, UR5 ;  /* 0x0000001f3f047899 */ /* 0x000fe20008011405 */
[----:B------:R-:W-:Y:S02]  /*5910*/  CS2R R114, SRZ ;  /* 0x0000000000727805 */ /* 0x000fe4000001ff00 */
[----:B------:R-:W-:Y:S02]  /*5920*/  CS2R R112, SRZ ;  /* 0x0000000000707805 */ /* 0x000fe4000001ff00 */
[----:B------:R-:W-:Y:S01]  /*5930*/  CS2R R86, SRZ ;  /* 0x0000000000567805 */ /* 0x000fe2000001ff00 */
[----:B------:R-:W-:Y:S01]  /*5940*/  ULEA.HI UR4, UR4, UR5, URZ, 0x7 ;  /* 0x0000000504047291 */ /* 0x000fe2000f8f383f */
[----:B------:R-:W-:Y:S02]  /*5950*/  CS2R R84, SRZ ;  /* 0x0000000000547805 */ /* 0x000fe4000001ff00 */
[----:B------:R-:W-:-:S02]  /*5960*/  CS2R R58, SRZ ;  /* 0x00000000003a7805 */ /* 0x000fc4000001ff00 */
[----:B------:R-:W-:Y:S02]  /*5970*/  CS2R R56, SRZ ;  /* 0x0000000000387805 */ /* 0x000fe4000001ff00 */
[----:B---3--:R-:W-:Y:S02]  /*5980*/  CS2R R54, SRZ ;  /* 0x0000000000367805 */ /* 0x008fe4000001ff00 */
        /* <DEDUP_REMOVED lines=13> */
[----:B------:R-:W-:Y:S02]  /*5a60*/  ULOP3.LUT UR39, UR4, 0xffffff80, URZ, 0xc0, !UPT ;  /* 0xffffff8004277892 */ /* 0x000fe4000f8ec03f */
.L_x_220:
[----:B-12---:R-:W2:Y:S01]  /*5a70*/  LDL R0, [R1+0x50] ;  /* 0x0000500001007983 */ /* 0x006ea20000100800 */
[----:B------:R-:W-:-:S06]  /*5a80*/  UISETP.GE.AND UP0, UPT, UR41, 0x2, UPT ;  /* 0x000000022900788c */ /* 0x000fcc000bf06270 */
[----:B------:R-:W-:-:S04]  /*5a90*/  PLOP3.LUT P0, PT, PT, PT, UP0, 0x80, 0x0 ;  /* 0x000000000000781c */ /* 0x000fc80003f0f008 */
[----:B--2---:R-:W-:Y:S01]  /*5aa0*/  ISETP.NE.OR P0, PT, R0, RZ, !P0 ;  /* 0x000000ff0000720c */ /* 0x004fe20004705670 */
[----:B------:R-:W-:-:S12]  /*5ab0*/  IMAD.MOV.U32 R0, RZ, RZ, RZ ;  /* 0x000000ffff007224 */ /* 0x000fd800078e00ff */
[----:B---34-:R-:W-:Y:S05]  /*5ac0*/  @P0 BRA `(.L_x_176) ;  /* 0x0000000000700947 */ /* 0x018fea0003800000 */
[----:B------:R-:W-:Y:S01]  /*5ad0*/  IABS R2, UR37 ;  /* 0x0000002500027c13 */ /* 0x000fe20008000000 */
[----:B------:R-:W1:Y:S03]  /*5ae0*/  S2R R6, SR_CTAID.X ;  /* 0x0000000000067919 */ /* 0x000e660000002500 */
[----:B------:R-:W2:Y:S08]  /*5af0*/  I2F.RP R4, R2 ;  /* 0x0000000200047306 */ /* 0x000eb00000209400 */
[----:B--2---:R-:W2:Y:S01]  /*5b00*/  MUFU.RCP R4, R4 ;  /* 0x0000000400047308 */ /* 0x004ea20000001000 */
[----:B-1----:R-:W-:-:S02]  /*5b10*/  IMAD.U32 R6, R6, 0x10000, RZ ;  /* 0x0001000006067824 */ /* 0x002fc400078e00ff */
[----:B--2---:R-:W-:-:S03]  /*5b20*/  VIADD R4, R4, 0xffffffe ;  /* 0x0ffffffe04047836 */ /* 0x004fc60000000000 */
[----:B------:R-:W-:Y:S02]  /*5b30*/  SHF.R.S32.HI R8, RZ, 0x9, R6 ;  /* 0x00000009ff087819 */ /* 0x000fe40000011406 */
[----:B------:R-:W1:Y:S02]  /*5b40*/  F2I.FTZ.U32.TRUNC.NTZ R5, R4 ;  /* 0x0000000400057305 */ /* 0x000e64000021f000 */
[----:B------:R-:W-:Y:S02]  /*5b50*/  IABS R7, R8 ;  /* 0x0000000800077213 */ /* 0x000fe40000000000 */
[----:B------:R-:W-:Y:S02]  /*5b60*/  ISETP.GE.AND P1, PT, R8, RZ, PT ;  /* 0x000000ff0800720c */ /* 0x000fe40003f26270 */
[----:B-1----:R-:W-:Y:S02]  /*5b70*/  IADD3 R0, RZ, -R5, RZ ;  /* 0x80000005ff007210 */ /* 0x002fe40007ffe0ff */
[----:B------:R-:W-:-:S03]  /*5b80*/  MOV R4, RZ ;  /* 0x000000ff00047202 */ /* 0x000fc60000000f00 */
[----:B------:R-:W-:Y:S01]  /*5b90*/  IMAD.MOV.U32 R3, RZ, RZ, R0 ;  /* 0x000000ffff037224 */ /* 0x000fe200078e0000 */
[----:B------:R-:W-:-:S03]  /*5ba0*/  IABS R0, UR37 ;  /* 0x0000002500007c13 */ /* 0x000fc60008000000 */
[----:B------:R-:W-:Y:S02]  /*5bb0*/  IMAD R3, R3, R2, RZ ;  /* 0x0000000203037224 */ /* 0x000fe400078e02ff */
[----:B------:R-:W-:Y:S02]  /*5bc0*/  IMAD.MOV R6, RZ, RZ, -R0 ;  /* 0x000000ffff067224 */ /* 0x000fe400078e0a00 */
[----:B------:R-:W-:-:S04]  /*5bd0*/  IMAD.HI.U32 R4, R5, R3, R4 ;  /* 0x0000000305047227 */ /* 0x000fc800078e0004 */
[----:B------:R-:W-:Y:S02]  /*5be0*/  IMAD.MOV.U32 R0, RZ, RZ, R7 ;  /* 0x000000ffff007224 */ /* 0x000fe400078e0007 */
[----:B------:R-:W-:Y:S02]  /*5bf0*/  IMAD.MOV.U32 R3, RZ, RZ, R6 ;  /* 0x000000ffff037224 */ /* 0x000fe400078e0006 */
[----:B------:R-:W-:-:S04]  /*5c00*/  IMAD.HI.U32 R4, R4, R0, RZ ;  /* 0x0000000004047227 */ /* 0x000fc800078e00ff */
[----:B------:R-:W-:-:S05]  /*5c10*/  IMAD R0, R4, R3, R0 ;  /* 0x0000000304007224 */ /* 0x000fca00078e0200 */
[----:B------:R-:W-:-:S13]  /*5c20*/  ISETP.GT.U32.AND P0, PT, R2, R0, PT ;  /* 0x000000000200720c */ /* 0x000fda0003f04070 */
[----:B------:R-:W-:Y:S02]  /*5c30*/  @!P0 IADD3 R0, R0, -R2, RZ ;  /* 0x8000000200008210 */ /* 0x000fe40007ffe0ff */
[----:B------:R-:W-:Y:S02]  /*5c40*/  ISETP.NE.AND P0, PT, RZ, UR37, PT ;  /* 0x00000025ff007c0c */ /* 0x000fe4000bf05270 */
[----:B------:R-:W-:-:S13]  /*5c50*/  ISETP.GT.U32.AND P2, PT, R2, R0, PT ;  /* 0x000000000200720c */ /* 0x000fda0003f44070 */
[----:B------:R-:W-:-:S05]  /*5c60*/  @!P2 IMAD.IADD R0, R0, 0x1, -R2 ;  /* 0x000000010000a824 */ /* 0x000fca00078e0a02 */
[----:B------:R-:W-:Y:S02]  /*5c70*/  @!P1 IADD3 R0, -R0, RZ, RZ ;  /* 0x000000ff00009210 */ /* 0x000fe40007ffe1ff */
[----:B------:R-:W-:-:S07]  /*5c80*/  @!P0 LOP3.LUT R0, RZ, UR37, RZ, 0x33, !PT ;  /* 0x00000025ff008c12 */ /* 0x000fce000f8e33ff */
.L_x_176:
[----:B------:R-:W2:Y:S01]  /*5c90*/  LDL R2, [R1+0xc] ;  /* 0x00000c0001027983 */ /* 0x000ea20000100800 */
[----:B------:R-:W-:-:S05]  /*5ca0*/  VIADD R0, R0, UR37 ;  /* 0x0000002500007c36 */ /* 0x000fca0008000000 */
[----:B------:R-:W-:Y:S02]  /*5cb0*/  ISETP.LE.AND P0, PT, R0, UR43, PT ;  /* 0x0000002b00007c0c */ /* 0x000fe4000bf03270 */
[----:B--2---:R-:W-:-:S04]  /*5cc0*/  LOP3.LUT R2, R2, 0xff, RZ, 0xc0, !PT ;  /* 0x000000ff02027812 */ /* 0x004fc800078ec0ff */
[----:B------:R-:W-:-:S07]  /*5cd0*/  R2UR UR7, R2 ;  /* 0x00000000020772ca */ /* 0x000fce00000e0000 */
[----:B------:R-:W-:Y:S08]  /*5ce0*/  @P0 BRA `(.L_x_177) ;  /* 0x000000c800600947 */ /* 0x000ff00003800000 */
[----:B------:R-:W2:Y:S01]  /*5cf0*/  LDL R6, [R1+0x4c] ;  /* 0x00004c0001067983 */ /* 0x000ea20000100800 */
[----:B------:R-:W-:Y:S01]  /*5d00*/  UMOV UR42, UR43 ;  /* 0x0000002b002a7c82 */ /* 0x000fe20008000000 */
[----:B--2---:R-:W-:-:S13]  /*5d10*/  ISETP.LE.AND P0, PT, R6, UR43, PT ;  /* 0x0000002b06007c0c */ /* 0x004fda000bf03270 */
[----:B------:R-:W-:Y:S05]  /*5d20*/  @!P0 BRA `(.L_x_178) ;  /* 0x00000000006c8947 */ /* 0x000fea0003800000 */
[----:B------:R-:W-:Y:S01]  /*5d30*/  IABS R0, UR37 ;  /* 0x0000002500007c13 */ /* 0x000fe20008000000 */
[----:B------:R-:W-:Y:S01]  /*5d40*/  UMOV UR8, URZ ;  /* 0x0000003f00087c82 */ /* 0x000fe20008000000 */
[----:B------:R-:W-:Y:S01]  /*5d50*/  IABS R2, UR43 ;  /* 0x0000002b00027c13 */ /* 0x000fe20008000000 */
[----:B------:R-:W-:Y:S01]  /*5d60*/  UISETP.GE.AND UP1, UPT, UR43, URZ, UPT ;  /* 0x0000003f2b00728c */ /* 0x000fe2000bf26270 */
[----:B------:R-:W-:Y:S02]  /*5d70*/  R2UR UR5, R0 ;  /* 0x00000000000572ca */ /* 0x000fe400000e0000 */
[----:B------:R-:W-:-:S11]  /*5d80*/  R2UR UR6, R2 ;  /* 0x00000000020672ca */ /* 0x000fd600000e0000 */
[----:B------:R-:W1:Y:S08]  /*5d90*/  I2F.RP R0, UR5 ;  /* 0x0000000500007d06 */ /* 0x000e700008209400 */
[----:B-1----:R-:W1:Y:S02]  /*5da0*/  MUFU.RCP R0, R0 ;  /* 0x0000000000007308 */ /* 0x002e640000001000 */
[----:B-1----:R-:W-:-:S06]  /*5db0*/  VIADD R0, R0, 0xffffffe ;  /* 0x0ffffffe00007836 */ /* 0x002fcc0000000000 */
[----:B------:R-:W1:Y:S02]  /*5dc0*/  F2I.FTZ.U32.TRUNC.NTZ R0, R0 ;  /* 0x0000000000007305 */ /* 0x000e64000021f000 */
        /* <DEDUP_REMOVED lines=10> */
[----:B------:R-:W-:-:S04]  /*5e70*/  @!UP0 UIADD3 UR4, UR4, -UR5, URZ ;  /* 0x8000000504048290 */ /* 0x000fc8000fffe03f */
[----:B------:R-:W-:-:S11]  /*5e80*/  UISETP.GT.U32.AND UP0, UPT, UR5, UR4, UPT ;  /* 0x000000040500728c */ /* 0x000fd6000bf04070 */
[----:B------:R-:W-:Y:S02]  /*5e90*/  @!UP0 UIADD3 UR4, UR4, -UR5, URZ ;  /* 0x8000000504048290 */ /* 0x000fe4000fffe03f */
[----:B------:R-:W-:Y:S02]  /*5ea0*/  UISETP.NE.AND UP0, UPT, UR37, URZ, UPT ;  /* 0x0000003f2500728c */ /* 0x000fe4000bf05270 */
[----:B------:R-:W-:-:S09]  /*5eb0*/  @!UP1 UIADD3 UR4, -UR4, URZ, URZ ;  /* 0x0000003f04049290 */ /* 0x000fd2000fffe13f */
[----:B------:R-:W-:-:S07]  /*5ec0*/  @!UP0 ULOP3.LUT UR4, URZ, UR37, URZ, 0x33, !UPT ;  /* 0x000000253f048292 */ /* 0x000fce000f8e333f */
[----:B------:R-:W-:-:S05]  /*5ed0*/  UMOV UR42, UR4 ;  /* 0x00000004002a7c82 */ /* 0x000fca0008000000 */
.L_x_178:
[----:B------:R-:W1:Y:S01]  /*5ee0*/  S2R R2, SR_TID.X ;  /* 0x0000000000027919 */ /* 0x000e620000002100 */
[----:B------:R-:W-:Y:S01]  /*5ef0*/  IMAD.U32 R0, RZ, RZ, UR7 ;  /* 0x00000007ff007e24 */ /* 0x000fe2000f8e00ff */
[----:B------:R-:W-:Y:S04]  /*5f00*/  BSSY B0, `(.L_x_179) ;  /* 0x0000016000007945 */ /* 0x000fe80003800000 */
[----:B------:R2:W-:Y:S02]  /*5f10*/  STL [R1+0x3c], R0 ;  /* 0x00003c0001007387 */ /* 0x0005e40000100800 */
[----:B--2---:R-:W-:Y:S01]  /*5f20*/  IMAD.SHL.U32 R0, R0, 0x20, RZ ;  /* 0x0000002000007824 */ /* 0x004fe200078e00ff */
[----:B-1----:R-:W-:-:S04]  /*5f30*/  LOP3.LUT R2, R2, 0x1f, RZ, 0xc0, !PT ;  /* 0x0000001f02027812 */ /* 0x002fc800078ec0ff */
[----:B------:R-:W-:-:S04]  /*5f40*/  LOP3.LUT R0, R0, 0x1fe0, R2, 0xe2, !PT ;  /* 0x00001fe000007812 */ /* 0x000fc800078ee202 */
[----:B------:R-:W-:-:S04]  /*5f50*/  LOP3.LUT R2, R0, 0xffff, RZ, 0xc0, !PT ;  /* 0x0000ffff00027812 */ /* 0x000fc800078ec0ff */
[----:B------:R-:W-:-:S13]  /*5f60*/  ISETP.GT.U32.AND P0, PT, R2, 0x7f, PT ;  /* 0x0000007f0200780c */ /* 0x000fda0003f04070 */
[----:B------:R-:W-:Y:S05]  /*5f70*/  @P0 BRA `(.L_x_180) ;  /* 0x0000000000380947 */ /* 0x000fea0003800000 */
[----:B------:R-:W2:Y:S01]  /*5f80*/  LDL.64 R4, [R1+0xa0] ;  /* 0x0000a00001047983 */ /* 0x000ea20000100a00 */
[----:B------:R-:W1:Y:S01]  /*5f90*/  LDC.64 R8, c[0x0][0x208] ;  /* 0x00008200ff087b82 */ /* 0x000e620000000a00 */
[----:B------:R-:W-:-:S05]  /*5fa0*/  VIADD R2, R0, UR42 ;  /* 0x0000002a00027c36 */ /* 0x000fca0008000000 */
[----:B------:R-:W-:Y:S01]  /*5fb0*/  ISETP.GE.AND P0, PT, R2, R6, PT ;  /* 0x000000060200720c */ /* 0x000fe20003f06270 */
[----:B------:R-:W-:-:S12]  /*5fc0*/  IMAD.MOV.U32 R3, RZ, RZ, RZ ;  /* 0x000000ffff037224 */ /* 0x000fd800078e00ff */
[----:B-1----:R-:W-:Y:S02]  /*5fd0*/  @!P0 R2UR UR4, R8 ;  /* 0x00000000080482ca */ /* 0x002fe400000e0000 */
[----:B------:R-:W-:Y:S01]  /*5fe0*/  @!P0 R2UR UR5, R9 ;  /* 0x00000000090582ca */ /* 0x000fe200000e0000 */
[----:B--2---:R-:W-:-:S12]  /*5ff0*/  @!P0 IMAD.WIDE R4, R2, 0x4, R4 ;  /* 0x0000000402048825 */ /* 0x004fd800078e0204 */
[----:B------:R-:W2:Y:S01]  /*6000*/  @!P0 LD.E R3, desc[UR4][R4.64] ;  /* 0x0000000404038980 */ /* 0x000ea2000c101900 */
[----:B------:R-:W1:Y:S01]  /*6010*/  S2UR UR4, SR_CgaCtaId ;  /* 0x00000000000479c3 */ /* 0x000e620000008800 */
[----:B------:R-:W-:Y:S02]  /*6020*/  UMOV UR5, 0x400 ;  /* 0x0000040000057882 */ /* 0x000fe40000000000 */
[----:B-1----:R-:W-:-:S06]  /*6030*/  ULEA UR4, UR4, UR5, 0x18 ;  /* 0x0000000504047291 */ /* 0x002fcc000f8ec03f */
[----:B------:R-:W-:-:S05]  /*6040*/  LEA R2, R0, UR4, 0x2 ;  /* 0x0000000400027c11 */ /* 0x000fca000f8e10ff */
[----:B--2---:R1:W-:Y:S02]  /*6050*/  STS [R2], R3 ;  /* 0x0000000302007388 */ /* 0x0043e40000000800 */
.L_x_180:
[----:B------:R-:W-:Y:S05]  /*6060*/  BSYNC B0 ;  /* 0x0000000000007941 */ /* 0x000fea0003800000 */
.L_x_179:
[----:B------:R-:W2:Y:S04]  /*6070*/  LDL R7, [R1+0x44] ;  /* 0x0000440001077983 */ /* 0x000ea80000100800 */
[----:B------:R-:W2:Y:S01]  /*6080*/  LDL R82, [R1+0x30] ;  /* 0x0000300001527983 */ /* 0x000ea20000100800 */
[----:B-1----:R-:W-:Y:S01]  /*6090*/  SHF.R.U32.HI R2, RZ, 0x5, R0 ;  /* 0x00000005ff027819 */ /* 0x002fe20000011600 */
[----:B------:R-:W1:Y:S01]  /*60a0*/  S2UR UR36, SR_CgaCtaId ;  /* 0x00000000002479c3 */ /* 0x000e620000008800 */
[C---:B------:R-:W-:Y:S01]  /*60b0*/  LOP3.LUT R3, R0.reuse, 0x1c, RZ, 0xc0, !PT ;  /* 0x0000001c00037812 */ /* 0x040fe200078ec0ff */
[----:B------:R-:W0:Y:S01]  /*60c0*/  LDGDEPBAR ;  /* 0x00000000000079af */ /* 0x000e220000000000 */
[----:B------:R-:W-:Y:S01]  /*60d0*/  LOP3.LUT R4, R0, 0x3, RZ, 0xc0, !PT ;  /* 0x0000000300047812 */ /* 0x000fe200078ec0ff */
[----:B------:R-:W-:Y:S01]  /*60e0*/  IMAD.SHL.U32 R2, R2, 0x8, RZ ;  /* 0x0000000802027824 */ /* 0x000fe200078e00ff */
[----:B------:R-:W-:Y:S01]  /*60f0*/  USHF.R.U32.HI UR9, URZ, 0x1, UR7 ;  /* 0x000000013f097899 */ /* 0x000fe20008011607 */
[----:B------:R-:W0:Y:S01]  /*6100*/  LDGDEPBAR ;  /* 0x00000000000079af */ /* 0x000e220000000000 */
[----:B------:R-:W-:Y:S01]  /*6110*/  UISETP.GE.AND UP0, UPT, UR44, 0x1, UPT ;  /* 0x000000012c00788c */ /* 0x000fe2000bf06270 */
[----:B------:R-:W-:-:S02]  /*6120*/  CS2R R36, SRZ ;  /* 0x0000000000247805 */ /* 0x000fc4000001ff00 */
[----:B------:R-:W-:Y:S01]  /*6130*/  LEA.HI R13, R3, R2, RZ, 0x1e ;  /* 0x00000002030d7211 */ /* 0x000fe200078ff0ff */
[----:B------:R-:W-:Y:S01]  /*6140*/  ULOP3.LUT UR5, UR7, 0x3, URZ, 0xc0, !UPT ;  /* 0x0000000307057892 */ /* 0x000fe2000f8ec03f */
[----:B------:R-:W-:Y:S01]  /*6150*/  CS2R R38, SRZ ;  /* 0x0000000000267805 */ /* 0x000fe2000001ff00 */
[----:B------:R-:W-:Y:S01]  /*6160*/  ULOP3.LUT UR4, UR7, 0xc, URZ, 0xc0, !UPT ;  /* 0x0000000c07047892 */ /* 0x000fe2000f8ec03f */
[----:B------:R-:W-:Y:S01]  /*6170*/  SHF.R.U32.HI R3, RZ, 0x1, R13 ;  /* 0x00000001ff037819 */ /* 0x000fe2000001160d */
[----:B------:R-:W-:Y:S01]  /*6180*/  IMAD.SHL.U32 R2, R13, 0x4, RZ ;  /* 0x000000040d027824 */ /* 0x000fe200078e00ff */
[----:B------:R-:W-:Y:S01]  /*6190*/  STL [R1], R13 ;  /* 0x0000000d01007387 */ /* 0x000fe20000100800 */
[----:B------:R-:W-:Y:S01]  /*61a0*/  ULOP3.LUT UR9, UR9, 0x78, URZ, 0xc0, !UPT ;  /* 0x0000007809097892 */ /* 0x000fe2000f8ec03f */
[----:B------:R-:W-:Y:S01]  /*61b0*/  PLOP3.LUT P0, PT, PT, PT, UP0, 0x80, 0x0 ;  /* 0x000000000000781c */ /* 0x000fe20003f0f008 */
[----:B------:R-:W-:Y:S01]  /*61c0*/  UMOV UR10, 0x400 ;  /* 0x00000400000a7882 */ /* 0x000fe20000000000 */
[----:B------:R-:W-:Y:S01]  /*61d0*/  LOP3.LUT R2, R2, 0x4, R4, 0xe2, !PT ;  /* 0x0000000402027812 */ /* 0x000fe200078ee204 */
[----:B------:R3:W-:Y:S01]  /*61e0*/  STL [R1+0x58], R4 ;  /* 0x0000580401007387 */ /* 0x0007e20000100800 */
[----:B------:R-:W-:Y:S01]  /*61f0*/  UIMAD UR5, UR5, 0x180, UR9 ;  /* 0x00000180050578a4 */ /* 0x000fe2000f8e0209 */
[----:B------:R-:W-:Y:S01]  /*6200*/  CS2R R8, SRZ ;  /* 0x0000000000087805 */ /* 0x000fe2000001ff00 */
[----:B------:R-:W-:Y:S01]  /*6210*/  UIMAD UR4, UR4, 0x60, UR9 ;  /* 0x00000060040478a4 */ /* 0x000fe2000f8e0209 */
[----:B------:R-:W-:Y:S01]  /*6220*/  CS2R R10, SRZ ;  /* 0x00000000000a7805 */ /* 0x000fe2000001ff00 */
[----:B-1----:R-:W-:Y:S01]  /*6230*/  ULEA UR36, UR36, UR10, 0x18 ;  /* 0x0000000a24247291 */ /* 0x002fe2000f8ec03f */
[----:B------:R-:W-:Y:S01]  /*6240*/  CS2R R32, SRZ ;  /* 0x0000000000207805 */ /* 0x000fe2000001ff00 */
[----:B------:R-:W-:Y:S01]  /*6250*/  UIADD3 UR8, UR44, 0x1f, URZ ;  /* 0x0000001f2c087890 */ /* 0x000fe2000fffe03f */
[----:B------:R-:W-:Y:S01]  /*6260*/  CS2R R34, SRZ ;  /* 0x0000000000227805 */ /* 0x000fe2000001ff00 */
[----:B------:R-:W-:Y:S01]  /*6270*/  ULEA UR5, UR5, UR36, 0x4 ;  /* 0x0000002405057291 */ /* 0x000fe2000f8e203f */
[----:B------:R-:W-:-:S04]  /*6280*/  DEPBAR.LE SB0, 0x1 ;  /* 0x000080400000791a */ /* 0x000fc80000000000 */
[----:B------:R-:W-:Y:S01]  /*6290*/  BAR.SYNC.DEFER_BLOCKING 0x0 ;  /* 0x0000000000007b1d */ /* 0x000fe20000010000 */
[----:B------:R-:W-:Y:S01]  /*62a0*/  ULEA UR4, UR4, UR36, 0x4 ;  /* 0x0000002404047291 */ /* 0x000fe2000f8e203f */
[----:B------:R-:W-:Y:S01]  /*62b0*/  CS2R R16, SRZ ;  /* 0x0000000000107805 */ /* 0x000fe2000001ff00 */
[----:B------:R-:W-:Y:S01]  /*62c0*/  USHF.R.S32.HI UR9, URZ, 0x1f, UR8 ;  /* 0x0000001f3f097899 */ /* 0x000fe20008011408 */
[----:B------:R-:W-:Y:S02]  /*62d0*/  CS2R R18, SRZ ;  /* 0x0000000000127805 */ /* 0x000fe4000001ff00 */
[----:B------:R-:W-:Y:S02]  /*62e0*/  CS2R R28, SRZ ;  /* 0x00000000001c7805 */ /* 0x000fe4000001ff00 */
[----:B------:R-:W-:Y:S01]  /*62f0*/  CS2R R30, SRZ ;  /* 0x00000000001e7805 */ /* 0x000fe2000001ff00 */
[----:B------:R-:W-:Y:S01]  /*6300*/  ULEA.HI UR8, UR9, UR8, URZ, 0x5 ;  /* 0x0000000809087291 */ /* 0x000fe2000f8f283f */
[----:B------:R-:W-:-:S02]  /*6310*/  CS2R R20, SRZ ;  /* 0x0000000000147805 */ /* 0x000fc4000001ff00 */
[----:B------:R-:W-:Y:S02]  /*6320*/  CS2R R22, SRZ ;  /* 0x0000000000167805 */ /* 0x000fe4000001ff00 */
[----:B------:R-:W-:Y:S02]  /*6330*/  CS2R R24, SRZ ;  /* 0x0000000000187805 */ /* 0x000fe4000001ff00 */
[----:B---3--:R-:W-:Y:S01]  /*6340*/  LOP3.LUT R4, R2, 0x3, R3, 0x48, !PT ;  /* 0x0000000302047812 */ /* 0x008fe200078e4803 */
[----:B------:R-:W-:Y:S01]  /*6350*/  ULEA.HI.SX32 UR8, UR8, 0xfffffffe, 0x1b ;  /* 0xfffffffe08087891 */ /* 0x000fe2000f8fda3f */
[----:B------:R-:W-:Y:S02]  /*6360*/  CS2R R26, SRZ ;  /* 0x00000000001a7805 */ /* 0x000fe4000001ff00 */
[----:B------:R-:W-:Y:S01]  /*6370*/  LOP3.LUT R5, R4, 0x4, R2, 0xf8, !PT ;  /* 0x0000000404057812 */ /* 0x000fe200078ef802 */
[----:B------:R-:W-:-:S04]  /*6380*/  IMAD.U32 R2, RZ, RZ, UR42 ;  /* 0x0000002aff027e24 */ /* 0x000fc8000f8e00ff */
[----:B------:R-:W-:Y:S01]  /*6390*/  IMAD R3, R3, 0x18, R5 ;  /* 0x0000001803037824 */ /* 0x000fe200078e0205 */
[----:B------:R-:W-:Y:S01]  /*63a0*/  VIADDMNMX R2, R6, -R2, 0x80, PT ;  /* 0x0000008006027446 */ /* 0x000fe20003800902 */
[----:B------:R1:W3:Y:S03]  /*63b0*/  LDSM.16.M88.4 R72, [R120+UR5+0x200] ;  /* 0x000200057848783b */ /* 0x0002e60008000200 */
[----:B------:R-:W-:Y:S01]  /*63c0*/  R2UR UR38, R2 ;  /* 0x00000000022672ca */ /* 0x000fe200000e0000 */
[----:B------:R-:W-:Y:S02]  /*63d0*/  IMAD.SHL.U32 R2, R0, 0x8, RZ ;  /* 0x0000000800027824 */ /* 0x000fe400078e00ff */
[----:B------:R-:W-:Y:S01]  /*63e0*/  IMAD.SHL.U32 R0, R3, 0x8, RZ ;  /* 0x0000000803007824 */ /* 0x000fe200078e00ff */
[----:B------:R1:W4:Y:S02]  /*63f0*/  LDSM.16.M88.4 R76, [R120+UR4+0x6200] ;  /* 0x00620004784c783b */ /* 0x0003240008000200 */
[----:B------:R-:W-:-:S02]  /*6400*/  LOP3.LUT R81, R2, 0x18, RZ, 0xc0, !PT ;  /* 0x0000001802517812 */ /* 0x000fc400078ec0ff */
[----:B------:R-:W-:-:S03]  /*6410*/  SHF.R.S32.HI R80, RZ, 0x3, R0 ;  /* 0x00000003ff507819 */ /* 0x000fc60000011400 */
[----:B------:R1:W-:Y:S04]  /*6420*/  STL [R1+0x4], R81 ;  /* 0x0000045101007387 */ /* 0x0003e80000100800 */
[----:B------:R1:W-:Y:S01]  /*6430*/  STL [R1+0x8], R80 ;  /* 0x0000085001007387 */ /* 0x0003e20000100800 */
[----:B--2---:R-:W-:Y:S02]  /*6440*/  VIADDMNMX R4, R7, -R82, 0x80, PT ;  /* 0x0000008007047446 */ /* 0x004fe40003800952 */
[----:B------:R-:W-:Y:S02]  /*6450*/  CS2R R6, SRZ ;  /* 0x0000000000067805 */ /* 0x000fe4000001ff00 */
[----:B------:R-:W-:Y:S02]  /*6460*/  R2UR UR6, R4 ;  /* 0x00000000040672ca */ /* 0x000fe400000e0000 */
[----:B------:R-:W-:Y:S01]  /*6470*/  CS2R R4, SRZ ;  /* 0x0000000000047805 */ /* 0x000fe2000001ff00 */
[----:B-1-34-:R-:W-:-:S12]  /*6480*/  @!P0 BRA `(.L_x_181) ;  /* 0x0000000800488947 */ /* 0x01afd80003800000 */
[----:B------:R-:W2:Y:S04]  /*6490*/  LDL R116, [R1+0x8c] ;  /* 0x00008c0001747983 */ /* 0x000ea80000100800 */
[----:B------:R-:W3:Y:S04]  /*64a0*/  LDL R12, [R1+0x6c] ;  /* 0x00006c00010c7983 */ /* 0x000ee80000100800 */
[----:B------:R-:W4:Y:S04]  /*64b0*/  LDL R83, [R1+0x68] ;  /* 0x0000680001537983 */ /* 0x000f280000100800 */
[----:B------:R-:W5:Y:S04]  /*64c0*/  LDL R15, [R1+0x64] ;  /* 0x00006400010f7983 */ /* 0x000f680000100800 */
[----:B------:R-:W5:Y:S01]  /*64d0*/  LDL R14, [R1+0x60] ;  /* 0x00006000010e7983 */ /* 0x000f620000100800 */
[----:B------:R-:W-:Y:S01]  /*64e0*/  USHF.R.S32.HI UR12, URZ, 0x1f, UR44 ;  /* 0x0000001f3f0c7899 */ /* 0x000fe2000801142c */
[----:B------:R-:W-:Y:S01]  /*64f0*/  IMAD.U32 R121, RZ, RZ, UR8 ;  /* 0x00000008ff797e24 */ /* 0x000fe2000f8e00ff */
[----:B------:R-:W-:Y:S01]  /*6500*/  ULDC UR9, c[0x0][0x2b4] ;  /* 0x0000ad0000097ab9 */ /* 0x000fe20000000800 */
[----:B------:R-:W-:Y:S01]  /*6510*/  LEA R125, R80, UR36, 0x4 ;  /* 0x00000024507d7c11 */ /* 0x000fe2000f8e20ff */
[----:B------:R-:W-:-:S02]  /*6520*/  ULEA.HI UR12, UR12, UR44, URZ, 0x5 ;  /* 0x0000002c0c0c7291 */ /* 0x000fc4000f8f283f */
[----:B------:R-:W-:Y:S02]  /*6530*/  UIMAD UR11, UR42, UR9, URZ ;  /* 0x000000092a0b72a4 */ /* 0x000fe4000f8e023f */
[----:B------:R-:W-:Y:S02]  /*6540*/  ULOP3.LUT UR12, UR12, 0xffffffe0, URZ, 0xc0, !UPT ;  /* 0xffffffe00c0c7892 */ /* 0x000fe4000f8ec03f */
[----:B------:R-:W-:Y:S02]  /*6550*/  USHF.R.S32.HI UR10, URZ, 0x1f, UR11 ;  /* 0x0000001f3f0a7899 */ /* 0x000fe4000801140b */
[----:B------:R-:W-:Y:S01]  /*6560*/  UIADD3 UR12, UR44, -UR12, URZ ;  /* 0x8000000c2c0c7290 */ /* 0x000fe2000fffe03f */
[----:B------:R-:W-:Y:S01]  /*6570*/  IMAD.U32 R2, RZ, RZ, UR11 ;  /* 0x0000000bff027e24 */ /* 0x000fe2000f8e00ff */
[----:B------:R-:W-:Y:S01]  /*6580*/  UMOV UR15, URZ ;  /* 0x0000003f000f7c82 */ /* 0x000fe20008000000 */
[----:B------:R-:W-:Y:S01]  /*6590*/  UIADD3 UR5, UR5, 0x200, URZ ;  /* 0x0000020005057890 */ /* 0x000fe2000fffe03f */
[----:B------:R-:W-:Y:S01]  /*65a0*/  IMAD.U32 R0, RZ, RZ, UR10 ;  /* 0x0000000aff007e24 */ /* 0x000fe2000f8e00ff */
[----:B------:R-:W-:-:S02]  /*65b0*/  UISETP.NE.AND UP0, UPT, UR12, URZ, UPT ;  /* 0x0000003f0c00728c */ /* 0x000fc4000bf05270 */
[----:B------:R-:W-:Y:S02]  /*65c0*/  UIADD3 UR4, UR4, 0x6200, URZ ;  /* 0x0000620004047890 */ /* 0x000fe4000fffe03f */
[----:B------:R-:W-:Y:S01]  /*65d0*/  USEL UR12, UR12, 0x20, UP0 ;  /* 0x000000200c0c7887 */ /* 0x000fe20008000000 */
[----:B------:R-:W-:Y:S01]  /*65e0*/  UMOV UR14, 0x2 ;  /* 0x00000002000e7882 */ /* 0x000fe20000000000 */
[----:B------:R-:W-:Y:S02]  /*65f0*/  UMOV UR13, 0x100 ;  /* 0x00000100000d7882 */ /* 0x000fe40000000000 */
[----:B------:R-:W-:Y:S02]  /*6600*/  USHF.R.S32.HI UR11, URZ, 0x1f, UR12 ;  /* 0x0000001f3f0b7899 */ /* 0x000fe4000801140c */
[----:B------:R-:W-:-:S04]  /*6610*/  IADD3 R2, P1, P0, R81, UR12, R2 ;  /* 0x0000000c51027c10 */ /* 0x000fc8000f83e002 */
[----:B------:R-:W-:-:S03]  /*6620*/  IADD3.X R3, RZ, UR11, R0, P1, P0 ;  /* 0x0000000bff037c10 */ /* 0x000fc60008fe0400 */
[----:B------:R-:W-:Y:S01]  /*6630*/  IMAD.WIDE.U32 R2, R13, UR9, R2 ;  /* 0x000000090d027c25 */ /* 0x000fe2000f8e0002 */
[----:B------:R-:W-:-:S03]  /*6640*/  USHF.R.S32.HI UR9, URZ, 0x1f, UR45 ;  /* 0x0000001f3f097899 */ /* 0x000fc6000801142d */
[----:B--2---:R-:W-:-:S04]  /*6650*/  IMAD R0, R116, R13, RZ ;  /* 0x0000000d74007224 */ /* 0x004fc800078e02ff */
[----:B------:R-:W-:Y:S01]  /*6660*/  IMAD.IADD R0, R3, 0x1, R0 ;  /* 0x0000000103007824 */ /* 0x000fe200078e0200 */
[----:B---3--:R-:W-:-:S04]  /*6670*/  LEA R12, P0, R2, R12, 0x1 ;  /* 0x0000000c020c7211 */ /* 0x008fc800078008ff */
[----:B----4-:R-:W-:Y:S01]  /*6680*/  LEA.HI.X R4, R2, R83, R0, 0x1, P0 ;  /* 0x0000005302047211 */ /* 0x010fe200000f0c00 */
[----:B------:R-:W-:Y:S01]  /*6690*/  IMAD R2, R82, UR45, RZ ;  /* 0x0000002d52027c24 */ /* 0x000fe2000f8e02ff */
[----:B------:R-:W-:-:S04]  /*66a0*/  IADD3 R122, P3, R12, 0x40, RZ ;  /* 0x000000400c7a7810 */ /* 0x000fc80007f7e0ff */
[--C-:B------:R-:W-:Y:S02]  /*66b0*/  SHF.R.S32.HI R0, RZ, 0x1f, R2.reuse ;  /* 0x0000001fff007819 */ /* 0x100fe40000011402 */
[----:B------:R-:W-:Y:S01]  /*66c0*/  IADD3 R2, P1, P0, R81, UR12, R2 ;  /* 0x0000000c51027c10 */ /* 0x000fe2000f83e002 */
[----:B------:R-:W-:-:S03]  /*66d0*/  UMOV UR12, 0x100 ;  /* 0x00000100000c7882 */ /* 0x000fc60000000000 */
[----:B------:R-:W-:Y:S01]  /*66e0*/  IADD3.X R3, RZ, UR11, R0, P1, P0 ;  /* 0x0000000bff037c10 */ /* 0x000fe20008fe0400 */
[C---:B------:R-:W-:Y:S01]  /*66f0*/  IMAD R0, R13.reuse, UR9, RZ ;  /* 0x000000090d007c24 */ /* 0x040fe2000f8e02ff */
[----:B------:R-:W-:Y:S01]  /*6700*/  UIADD3 UR9, UR44, -0x1, URZ ;  /* 0xffffffff2c097890 */ /* 0x000fe2000fffe03f */
[----:B------:R-:W-:-:S03]  /*6710*/  IMAD.WIDE.U32 R2, R13, UR45, R2 ;  /* 0x0000002d0d027c25 */ /* 0x000fc6000f8e0002 */
[----:B------:R-:W-:Y:S01]  /*6720*/  UISETP.GT.U32.AND UP0, UPT, UR9, 0x1f, UPT ;  /* 0x0000001f0900788c */ /* 0x000fe2000bf04070 */
[----:B------:R-:W-:Y:S01]  /*6730*/  IMAD.IADD R0, R3, 0x1, R0 ;  /* 0x0000000103007824 */ /* 0x000fe200078e0200 */
[----:B-----5:R-:W-:-:S04]  /*6740*/  LEA R3, P0, R2, R15, 0x1 ;  /* 0x0000000f02037211 */ /* 0x020fc800078008ff */
[----:B------:R-:W-:Y:S02]  /*6750*/  LEA.HI.X R0, R2, R14, R0, 0x1, P0 ;  /* 0x0000000e02007211 */ /* 0x000fe400000f0c00 */
[----:B------:R-:W-:Y:S02]  /*6760*/  PLOP3.LUT P0, PT, PT, PT, UP0, 0x80, 0x0 ;  /* 0x000000000000781c */ /* 0x000fe40003f0f008 */
[----:B------:R-:W-:Y:S02]  /*6770*/  IADD3 R14, P2, R3, 0x40, RZ ;  /* 0x00000040030e7810 */ /* 0x000fe40007f5e0ff */
[C---:B------:R-:W-:Y:S02]  /*6780*/  ISETP.LT.AND P1, PT, R13.reuse, UR38, P0 ;  /* 0x000000260d007c0c */ /* 0x040fe40008721270 */
[----:B------:R-:W-:Y:S01]  /*6790*/  ISETP.LT.AND P0, PT, R13, UR6, P0 ;  /* 0x000000060d007c0c */ /* 0x000fe20008701270 */
[----:B------:R-:W-:Y:S01]  /*67a0*/  IMAD.X R13, RZ, RZ, R4, P3 ;  /* 0x000000ffff0d7224 */ /* 0x000fe200018e0604 */
[C---:B------:R-:W-:Y:S01]  /*67b0*/  ISETP.NE.AND P1, PT, R121.reuse, RZ, P1 ;  /* 0x000000ff7900720c */ /* 0x040fe20000f25270 */
[----:B------:R-:W-:Y:S01]  /*67c0*/  IMAD.X R15, RZ, RZ, R0, P2 ;  /* 0x000000ffff0f7224 */ /* 0x000fe200010e0600 */
[----:B------:R-:W-:Y:S01]  /*67d0*/  ISETP.NE.AND P0, PT, R121, RZ, P0 ;  /* 0x000000ff7900720c */ /* 0x000fe20000705270 */
[----:B------:R-:W-:Y:S01]  /*67e0*/  IMAD.MOV.U32 R4, RZ, RZ, RZ ;  /* 0x000000ffff047224 */ /* 0x000fe200078e00ff */
[----:B------:R-:W-:-:S02]  /*67f0*/  LOP3.LUT R3, R120, 0x10, RZ, 0x3c, !PT ;  /* 0x0000001078037812 */ /* 0x000fc400078e3cff */
[C---:B------:R-:W-:Y:S02]  /*6800*/  LOP3.LUT R2, R120.reuse, 0x20, RZ, 0x3c, !PT ;  /* 0x0000002078027812 */ /* 0x040fe400078e3cff */
[----:B------:R-:W-:Y:S02]  /*6810*/  LOP3.LUT R0, R120, 0x30, RZ, 0x3c, !PT ;  /* 0x0000003078007812 */ /* 0x000fe400078e3cff */
[----:B------:R-:W-:Y:S02]  /*6820*/  SEL R124, RZ, 0x1, !P1 ;  /* 0x00000001ff7c7807 */ /* 0x000fe40004800000 */
[----:B------:R-:W-:-:S07]  /*6830*/  SEL R123, RZ, 0x1, !P0 ;  /* 0x00000001ff7b7807 */ /* 0x000fce0004000000 */
.L_x_182:
[C---:B--2---:R-:W-:Y:S01]  /*6840*/  HMMA.1688.F32.BF16 R4, R72.reuse, R76, R4 ;  /* 0x0000004c4804723c */ /* 0x044fe20000041004 */
[----:B------:R-:W-:Y:S01]  /*6850*/  LDSM.16.M88.4 R80, [R3+UR5] ;  /* 0x000000050350783b */ /* 0x000fe20008000200 */
[----:B------:R-:W-:Y:S02]  /*6860*/  UISETP.NE.AND UP0, UPT, UR15, 0x2, UPT ;  /* 0x000000020f00788c */ /* 0x000fe4000bf05270 */
[----:B------:R-:W-:Y:S01]  /*6870*/  IMAD.SHL.U32 R12, R123, 0x10, RZ ;  /* 0x000000107b0c7824 */ /* 0x000fe200078e00ff */
[C---:B------:R-:W-:Y:S01]  /*6880*/  HMMA.1688.F32.BF16 R8, R72.reuse, R77, R8 ;  /* 0x0000004d4808723c */ /* 0x040fe20000041008 */
[----:B------:R-:W-:Y:S01]  /*6890*/  UMOV UR11, UR5 ;  /* 0x00000005000b7c82 */ /* 0x000fe20008000000 */
[----:B------:R-:W-:Y:S01]  /*68a0*/  UMOV UR10, UR4 ;  /* 0x00000004000a7c82 */ /* 0x000fe20008000000 */
[----:B-1----:R-:W1:Y:S01]  /*68b0*/  LDSM.16.M88.4 R116, [R3+UR4] ;  /* 0x000000040374783b */ /* 0x002e620008000200 */
[C---:B------:R-:W-:Y:S01]  /*68c0*/  HMMA.1688.F32.BF16 R16, R72.reuse, R78, R16 ;  /* 0x0000004e4810723c */ /* 0x040fe20000041010 */
[----:B------:R-:W-:Y:S02]  /*68d0*/  UISETP.NE.AND UP1, UPT, UR14, 0x2, UPT ;  /* 0x000000020e00788c */ /* 0x000fe4000bf25270 */
[----:B------:R-:W-:Y:S01]  /*68e0*/  LOP3.LUT P0, RZ, R12, 0x10, RZ, 0xc0, !PT ;  /* 0x000000100cff7812 */ /* 0x000fe2000780c0ff */
[-C--:B------:R-:W-:Y:S01]  /*68f0*/  HMMA.1688.F32.BF16 R20, R72, R79.reuse, R20 ;  /* 0x0000004f4814723c */ /* 0x080fe20000041014 */
[----:B------:R-:W2:Y:S01]  /*6900*/  LDC.64 R72, c[0x0][0x208] ;  /* 0x00008200ff487b82 */ /* 0x000ea20000000a00 */
[----:B------:R-:W-:Y:S01]  /*6910*/  ISETP.GT.AND P2, PT, R121, -0x1, PT ;  /* 0xffffffff7900780c */ /* 0x000fe20003f44270 */
[----:B------:R-:W-:Y:S01]  /*6920*/  @UP0 UIADD3 UR15, UR15, 0x1, URZ ;  /* 0x000000010f0f0890 */ /* 0x000fe2000fffe03f */
[C---:B------:R-:W-:Y:S01]  /*6930*/  HMMA.1688.F32.BF16 R24, R74.reuse, R79, R24 ;  /* 0x0000004f4a18723c */ /* 0x040fe20000041018 */
[----:B------:R-:W-:Y:S01]  /*6940*/  UMOV UR8, UR12 ;  /* 0x0000000c00087c82 */ /* 0x000fe20008000000 */
[----:B------:R-:W-:Y:S02]  /*6950*/  UMOV UR9, UR13 ;  /* 0x0000000d00097c82 */ /* 0x000fe40008000000 */
[C---:B------:R-:W-:Y:S01]  /*6960*/  HMMA.1688.F32.BF16 R28, R74.reuse, R78, R28 ;  /* 0x0000004e4a1c723c */ /* 0x040fe2000004101c */
[----:B------:R-:W-:Y:S01]  /*6970*/  @UP1 UIADD3 UR14, UR14, 0x1, URZ ;  /* 0x000000010e0e1890 */ /* 0x000fe2000fffe03f */
[----:B------:R-:W-:Y:S02]  /*6980*/  @!UP0 UMOV UR15, URZ ;  /* 0x0000003f000f8c82 */ /* 0x000fe40008000000 */
[C---:B------:R-:W-:Y:S04]  /*6990*/  HMMA.1688.F32.BF16 R32, R74.reuse, R77, R32 ;  /* 0x0000004d4a20723c */ /* 0x040fe80000041020 */
[----:B------:R-:W-:Y:S01]  /*69a0*/  HMMA.1688.F32.BF16 R36, R74, R76, R36 ;  /* 0x0000004c4a24723c */ /* 0x000fe20000041024 */
[----:B------:R-:W-:Y:S03]  /*69b0*/  @!UP1 UMOV UR14, URZ ;  /* 0x0000003f000e9c82 */ /* 0x000fe60008000000 */
[C---:B------:R-:W-:Y:S01]  /*69c0*/  VIADD R12, R125.reuse, UR12 ;  /* 0x0000000c7d0c7c36 */ /* 0x040fe20008000000 */
[----:B------:R-:W-:Y:S02]  /*69d0*/  @UP1 UIADD3 UR12, UR12, 0x80, URZ ;  /* 0x000000800c0c1890 */ /* 0x000fe4000fffe03f */
[----:B------:R-:W-:Y:S01]  /*69e0*/  @!UP1 UIADD3 UR12, UR8, -0x100, URZ ;  /* 0xffffff00080c9890 */ /* 0x000fe2000fffe03f */
[----:B--2---:R-:W-:Y:S01]  /*69f0*/  R2UR UR16, R72 ;  /* 0x00000000481072ca */ /* 0x004fe200000e0000 */
[----:B------:R-:W-:Y:S01]  /*6a00*/  VIADD R72, R125, UR13 ;  /* 0x0000000d7d487c36 */ /* 0x000fe20008000000 */
[----:B------:R-:W-:Y:S01]  /*6a10*/  R2UR UR17, R73 ;  /* 0x00000000491172ca */ /* 0x000fe200000e0000 */
[----:B------:R-:W-:Y:S02]  /*6a20*/  @UP1 UIADD3 UR13, UR13, 0x80, URZ ;  /* 0x000000800d0d1890 */ /* 0x000fe4000fffe03f */
[----:B------:R-:W-:-:S01]  /*6a30*/  @!UP1 UIADD3 UR13, UR9, -0x100, URZ ;  /* 0xffffff00090d9890 */ /* 0x000fc2000fffe03f */
[C---:B-1----:R-:W-:Y:S04]  /*6a40*/  HMMA.1688.F32.BF16 R4, R80.reuse, R116, R4 ;  /* 0x000000745004723c */ /* 0x042fe80000041004 */
[C---:B------:R-:W-:Y:S05]  /*6a50*/  HMMA.1688.F32.BF16 R8, R80.reuse, R117, R8 ;  /* 0x000000755008723c */ /* 0x040fea0000041008 */
[----:B------:R-:W-:Y:S01]  /*6a60*/  @!PT LDS RZ, [RZ] ;  /* 0x00000000fffff984 */ /* 0x000fe20000000800 */
[----:B------:R-:W-:Y:S01]  /*6a70*/  @!PT LDS RZ, [RZ] ;  /* 0x00000000fffff984 */ /* 0x000fe20000000800 */
[----:B------:R-:W-:Y:S01]  /*6a80*/  @!PT LDS RZ, [RZ] ;  /* 0x00000000fffff984 */ /* 0x000fe20000000800 */
[----:B------:R1:W-:Y:S01]  /*6a90*/  LDGSTS.E.BYPASS.LTC128B.128 [R12+0x200], desc[UR16][R14.64], P0 ;  /* 0x002000000e0c7fae */ /* 0x0003e20008101d50 */
[C---:B------:R-:W-:Y:S04]  /*6aa0*/  HMMA.1688.F32.BF16 R16, R80.reuse, R118, R16 ;  /* 0x000000765010723c */ /* 0x040fe80000041010 */
[-C--:B------:R-:W-:Y:S04]  /*6ab0*/  HMMA.1688.F32.BF16 R20, R80, R119.reuse, R20 ;  /* 0x000000775014723c */ /* 0x080fe80000041014 */
[C---:B------:R-:W-:Y:S04]  /*6ac0*/  HMMA.1688.F32.BF16 R24, R82.reuse, R119, R24 ;  /* 0x000000775218723c */ /* 0x040fe80000041018 */
[C---:B------:R-:W-:Y:S04]  /*6ad0*/  HMMA.1688.F32.BF16 R28, R82.reuse, R118, R28 ;  /* 0x00000076521c723c */ /* 0x040fe8000004101c */
[C---:B------:R-:W-:Y:S04]  /*6ae0*/  HMMA.1688.F32.BF16 R32, R82.reuse, R117, R32 ;  /* 0x000000755220723c */ /* 0x040fe80000041020 */
[----:B------:R-:W-:Y:S04]  /*6af0*/  HMMA.1688.F32.BF16 R36, R82, R116, R36 ;  /* 0x000000745224723c */ /* 0x000fe80000041024 */
[----:B-1----:R-:W-:Y:S01]  /*6b00*/  IMAD.SHL.U32 R12, R124, 0x10, RZ ;  /* 0x000000107c0c7824 */ /* 0x002fe200078e00ff */
[----:B------:R-:W-:Y:S04]  /*6b10*/  IADD3 R14, P1, R14, 0x40, RZ ;  /* 0x000000400e0e7810 */ /* 0x000fe80007f3e0ff */
[----:B------:R-:W-:Y:S01]  /*6b20*/  LOP3.LUT P0, RZ, R12, 0x10, RZ, 0xc0, !PT ;  /* 0x000000100cff7812 */ /* 0x000fe2000780c0ff */
[----:B------:R-:W-:Y:S02]  /*6b30*/  IMAD.MOV.U32 R12, RZ, RZ, R122 ;  /* 0x000000ffff0c7224 */ /* 0x000fe400078e007a */
[----:B------:R-:W-:Y:S10]  /*6b40*/  IMAD.X R15, RZ, RZ, R15, P1 ;  /* 0x000000ffff0f7224 */ /* 0x000ff400008e060f */
[----:B------:R1:W-:Y:S06]  /*6b50*/  LDGSTS.E.BYPASS.LTC128B.128 [R72+0x6200], desc[UR16][R12.64], P0 ;  /* 0x062000000c487fae */ /* 0x0003ec0008101d50 */
[----:B------:R-:W-:Y:S06]  /*6b60*/  LDSM.16.M88.4 R76, [R2+UR4] ;  /* 0x00000004024c783b */ /* 0x000fec0008000200 */
[----:B------:R-:W0:Y:S06]  /*6b70*/  LDGDEPBAR ;  /* 0x00000000000079af */ /* 0x000e2c0000000000 */
[----:B------:R-:W-:Y:S06]  /*6b80*/  LDSM.16.M88.4 R80, [R0+UR5] ;  /* 0x000000050050783b */ /* 0x000fec0008000200 */
[----:B------:R-:W-:Y:S01]  /*6b90*/  LDSM.16.M88.4 R116, [R0+UR4] ;  /* 0x000000040074783b */ /* 0x000fe20008000200 */
[----:B------:R-:W-:Y:S02]  /*6ba0*/  @UP0 UIADD3 UR4, UR4, 0x80, URZ ;  /* 0x0000008004040890 */ /* 0x000fe4000fffe03f */
[----:B------:R-:W-:Y:S03]  /*6bb0*/  @!UP0 UIADD3 UR4, UR10, -0x100, URZ ;  /* 0xffffff000a048890 */ /* 0x000fe6000fffe03f */
[----:B-1----:R-:W1:Y:S01]  /*6bc0*/  LDSM.16.M88.4 R72, [R2+UR5] ;  /* 0x000000050248783b */ /* 0x002e620008000200 */
[----:B------:R-:W-:Y:S01]  /*6bd0*/  @UP0 UIADD3 UR5, UR5, 0x80, URZ ;  /* 0x0000008005050890 */ /* 0x000fe2000fffe03f */
[----:B------:R-:W-:Y:S01]  /*6be0*/  VIADD R12, R121, 0xffffffff ;  /* 0xffffffff790c7836 */ /* 0x000fe20000000000 */
[----:B------:R-:W-:Y:S03]  /*6bf0*/  @!UP0 UIADD3 UR5, UR11, -0x100, URZ ;  /* 0xffffff000b058890 */ /* 0x000fe6000fffe03f */
[----:B------:R-:W-:Y:S01]  /*6c00*/  IMAD.MOV.U32 R121, RZ, RZ, R12 ;  /* 0x000000ffff797224 */ /* 0x000fe200078e000c */
[----:B------:R-:W-:Y:S04]  /*6c10*/  ISETP.NE.AND P0, PT, R12, RZ, PT ;  /* 0x000000ff0c00720c */ /* 0x000fe80003f05270 */
[----:B------:R-:W-:Y:S02]  /*6c20*/  SEL R123, R123, RZ, P0 ;  /* 0x000000ff7b7b7207 */ /* 0x000fe40000000000 */
[----:B------:R-:W-:Y:S02]  /*6c30*/  SEL R124, R124, RZ, P0 ;  /* 0x000000ff7c7c7207 */ /* 0x000fe40000000000 */
[----:B------:R-:W-:Y:S05]  /*6c40*/  IADD3 R122, P0, R122, 0x40, RZ ;  /* 0x000000407a7a7810 */ /* 0x000fea0007f1e0ff */
[----:B------:R-:W-:-:S01]  /*6c50*/  IMAD.X R13, RZ, RZ, R13, P0 ;  /* 0x000000ffff0d7224 */ /* 0x000fc200000e060d */
[C---:B-1----:R-:W-:Y:S04]  /*6c60*/  HMMA.1688.F32.BF16 R4, R72.reuse, R76, R4 ;  /* 0x0000004c4804723c */ /* 0x042fe80000041004 */
[C---:B------:R-:W-:Y:S04]  /*6c70*/  HMMA.1688.F32.BF16 R8, R72.reuse, R77, R8 ;  /* 0x0000004d4808723c */ /* 0x040fe80000041008 */
[C---:B------:R-:W-:Y:S04]  /*6c80*/  HMMA.1688.F32.BF16 R16, R72.reuse, R78, R16 ;  /* 0x0000004e4810723c */ /* 0x040fe80000041010 */
[-C--:B------:R-:W-:Y:S04]  /*6c90*/  HMMA.1688.F32.BF16 R20, R72, R79.reuse, R20 ;  /* 0x0000004f4814723c */ /* 0x080fe80000041014 */
[C---:B------:R-:W-:Y:S04]  /*6ca0*/  HMMA.1688.F32.BF16 R24, R74.reuse, R79, R24 ;  /* 0x0000004f4a18723c */ /* 0x040fe80000041018 */
[C---:B------:R-:W-:Y:S04]  /*6cb0*/  HMMA.1688.F32.BF16 R28, R74.reuse, R78, R28 ;  /* 0x0000004e4a1c723c */ /* 0x040fe8000004101c */
[C---:B------:R-:W-:Y:S04]  /*6cc0*/  HMMA.1688.F32.BF16 R32, R74.reuse, R77, R32 ;  /* 0x0000004d4a20723c */ /* 0x040fe80000041020 */
[----:B------:R-:W-:-:S04]  /*6cd0*/  HMMA.1688.F32.BF16 R36, R74, R76, R36 ;  /* 0x0000004c4a24723c */ /* 0x000fc80000041024 */
[C---:B------:R-:W-:Y:S04]  /*6ce0*/  HMMA.1688.F32.BF16 R4, R80.reuse, R116, R4 ;  /* 0x000000745004723c */ /* 0x040fe80000041004 */
[C---:B------:R-:W-:Y:S04]  /*6cf0*/  HMMA.1688.F32.BF16 R8, R80.reuse, R117, R8 ;  /* 0x000000755008723c */ /* 0x040fe80000041008 */
[C---:B------:R-:W-:Y:S04]  /*6d00*/  HMMA.1688.F32.BF16 R16, R80.reuse, R118, R16 ;  /* 0x000000765010723c */ /* 0x040fe80000041010 */
[-C--:B------:R-:W-:Y:S04]  /*6d10*/  HMMA.1688.F32.BF16 R20, R80, R119.reuse, R20 ;  /* 0x000000775014723c */ /* 0x080fe80000041014 */
[----:B------:R-:W-:Y:S04]  /*6d20*/  DEPBAR.LE SB0, 0x1 ;  /* 0x000080400000791a */ /* 0x000fe80000000000 */
[----:B------:R-:W-:Y:S01]  /*6d30*/  BAR.SYNC.DEFER_BLOCKING 0x0 ;  /* 0x0000000000007b1d */ /* 0x000fe20000010000 */
[C---:B------:R-:W-:Y:S04]  /*6d40*/  HMMA.1688.F32.BF16 R24, R82.reuse, R119, R24 ;  /* 0x000000775218723c */ /* 0x040fe80000041018 */
[C---:B------:R-:W-:Y:S04]  /*6d50*/  HMMA.1688.F32.BF16 R28, R82.reuse, R118, R28 ;  /* 0x00000076521c723c */ /* 0x040fe8000004101c */
[C---:B------:R-:W-:Y:S04]  /*6d60*/  HMMA.1688.F32.BF16 R32, R82.reuse, R117, R32 ;  /* 0x000000755220723c */ /* 0x040fe80000041020 */
[----:B------:R-:W-:Y:S01]  /*6d70*/  HMMA.1688.F32.BF16 R36, R82, R116, R36 ;  /* 0x000000745224723c */ /* 0x000fe20000041024 */
[----:B------:R1:W2:Y:S06]  /*6d80*/  LDSM.16.M88.4 R72, [R120+UR5] ;  /* 0x000000057848783b */ /* 0x0002ac0008000200 */
[----:B------:R1:W2:Y:S01]  /*6d90*/  LDSM.16.M88.4 R76, [R120+UR4] ;  /* 0x00000004784c783b */ /* 0x0002a20008000200 */
[----:B------:R-:W-:Y:S05]  /*6da0*/  @P2 BRA `(.L_x_182) ;  /* 0xfffffff800a42947 */ /* 0x000fea000383ffff */
.L_x_181:
[----:B------:R-:W3:Y:S01]  /*6db0*/  LDL R15, [R1+0x88] ;  /* 0x00008800010f7983 */ /* 0x000ee20000100800 */
[----:B------:R-:W-:-:S03]  /*6dc0*/  ULDC UR4, c[0x0][0x298] ;  /* 0x0000a60000047ab9 */ /* 0x000fc60000000800 */
[----:B------:R-:W4:Y:S04]  /*6dd0*/  LDL R12, [R1+0x94] ;  /* 0x00009400010c7983 */ /* 0x000f280000100800 */
[----:B------:R1:W5:Y:S04]  /*6de0*/  LDL R125, [R1+0x3c] ;  /* 0x00003c00017d7983 */ /* 0x0003680000100800 */
[----:B------:R1:W5:Y:S01]  /*6df0*/  LDL R124, [R1+0x30] ;  /* 0x00003000017c7983 */ /* 0x0003620000100800 */
[----:B------:R-:W-:Y:S01]  /*6e00*/  FMUL R80, R16, UR4 ;  /* 0x0000000410507c20 */ /* 0x000fe20008400000 */
[----:B------:R-:W-:Y:S01]  /*6e10*/  FMUL R81, R17, UR4 ;  /* 0x0000000411517c20 */ /* 0x000fe20008400000 */
[----:B------:R-:W-:Y:S01]  /*6e20*/  FMUL R82, R18, UR4 ;  /* 0x0000000412527c20 */ /* 0x000fe20008400000 */
[----:B------:R-:W1:Y:S01]  /*6e30*/  LDC.64 R16, c[0x0][0x208] ;  /* 0x00008200ff107b82 */ /* 0x000e620000000a00 */
[----:B------:R-:W1:Y:S01]  /*6e40*/  S2R R18, SR_TID.X ;  /* 0x0000000000127919 */ /* 0x000e620000002100 */
[----:B--2---:R-:W-:Y:S01]  /*6e50*/  FMUL R72, R4, UR4 ;  /* 0x0000000404487c20 */ /* 0x004fe20008400000 */
        /* <DEDUP_REMOVED lines=28> */
[----:B---3--:R-:W-:-:S04]  /*7020*/  ISETP.NE.U32.AND P0, PT, R15, RZ, PT ;  /* 0x000000ff0f00720c */ /* 0x008fc80003f05070 */
[----:B----4-:R-:W-:-:S13]  /*7030*/  ISETP.NE.AND.EX P0, PT, R12, RZ, PT, P0 ;  /* 0x000000ff0c00720c */ /* 0x010fda0003f05300 */
[----:B-1----:R-:W-:Y:S05]  /*7040*/  @!P0 BRA `(.L_x_183) ;  /* 0x0000000800b88947 */ /* 0x002fea0003800000 */
[----:B------:R-:W1:Y:S01]  /*7050*/  LDC R7, c[0x0][0x2c0] ;  /* 0x0000b000ff077b82 */ /* 0x000e620000000800 */
[----:B------:R-:W-:Y:S01]  /*7060*/  USHF.R.S32.HI UR5, URZ, 0x1f, UR38 ;  /* 0x0000001f3f057899 */ /* 0x000fe20008011426 */
[----:B------:R-:W-:Y:S02]  /*7070*/  LOP3.LUT R2, R18, 0x1f, RZ, 0xc0, !PT ;  /* 0x0000001f12027812 */ /* 0x000fe400078ec0ff */
[----:B-----5:R-:W-:Y:S01]  /*7080*/  SHF.L.U32 R0, R125, 0x5, RZ ;  /* 0x000000057d007819 */ /* 0x020fe200000006ff */
[----:B------:R-:W-:Y:S01]  /*7090*/  ULEA.HI UR5, UR5, UR38, URZ, 0x7 ;  /* 0x0000002605057291 */ /* 0x000fe2000f8f383f */
[----:B------:R-:W-:Y:S02]  /*70a0*/  MOV R3, RZ ;  /* 0x000000ff00037202 */ /* 0x000fe40000000f00 */
[----:B------:R-:W-:Y:S01]  /*70b0*/  LOP3.LUT R0, R0, 0x1fe0, R2, 0xe2, !PT ;  /* 0x00001fe000007812 */ /* 0x000fe200078ee202 */
[----:B------:R-:W-:-:S04]  /*70c0*/  ULOP3.LUT UR5, UR5, 0xffffff80, URZ, 0xc0, !UPT ;  /* 0xffffff8005057892 */ /* 0x000fc8000f8ec03f */
[----:B------:R-:W-:Y:S01]  /*70d0*/  UIADD3 UR5, UR38, -UR5, URZ ;  /* 0x8000000526057290 */ /* 0x000fe2000fffe03f */
[----:B------:R-:W-:Y:S01]  /*70e0*/  IMAD.SHL.U32 R2, R0, 0x8, RZ ;  /* 0x0000000800027824 */ /* 0x000fe200078e00ff */
[----:B------:R-:W-:Y:S02]  /*70f0*/  SHF.R.U32.HI R0, RZ, 0x4, R0 ;  /* 0x00000004ff007819 */ /* 0x000fe40000011600 */
[----:B------:R-:W-:Y:S02]  /*7100*/  UISETP.NE.AND UP0, UPT, UR5, URZ, UPT ;  /* 0x0000003f0500728c */ /* 0x000fe4000bf05270 */
[----:B------:R-:W-:Y:S02]  /*7110*/  LOP3.LUT R2, R2, 0x78, RZ, 0xc0, !PT ;  /* 0x0000007802027812 */ /* 0x000fe400078ec0ff */
[----:B------:R-:W-:Y:S02]  /*7120*/  USEL UR5, UR5, 0x80, UP0 ;  /* 0x0000008005057887 */ /* 0x000fe40008000000 */
[----:B------:R-:W-:Y:S01]  /*7130*/  ISETP.GE.AND P1, PT, R2, UR6, PT ;  /* 0x0000000602007c0c */ /* 0x000fe2000bf26270 */
[----:B-1----:R-:W-:Y:S01]  /*7140*/  IMAD.WIDE.U32 R4, R0, R7, R2 ;  /* 0x0000000700047225 */ /* 0x002fe200078e0002 */
[----:B------:R-:W-:Y:S01]  /*7150*/  SHF.R.S32.HI R6, RZ, 0x1f, R7 ;  /* 0x0000001fff067819 */ /* 0x000fe20000011407 */
[----:B------:R-:W-:-:S02]  /*7160*/  UISETP.LT.AND UP0, UPT, UR38, UR5, UPT ;  /* 0x000000052600728c */ /* 0x000fc4000bf01270 */
[----:B------:R-:W-:Y:S02]  /*7170*/  IMAD R3, R7, UR42, RZ ;  /* 0x0000002a07037c24 */ /* 0x000fe4000f8e02ff */
[----:B------:R-:W-:Y:S01]  /*7180*/  IMAD R6, R6, R0, RZ ;  /* 0x0000000006067224 */ /* 0x000fe200078e02ff */
[----:B------:R-:W-:-:S03]  /*7190*/  USEL UR5, UR38, UR5, UP0 ;  /* 0x0000000526057287 */ /* 0x000fc60008000000 */
[----:B------:R-:W-:Y:S01]  /*71a0*/  IMAD.IADD R6, R5, 0x1, R6 ;  /* 0x0000000105067824 */ /* 0x000fe200078e0206 */
[--C-:B------:R-:W-:Y:S02]  /*71b0*/  IADD3 R5, P3, P0, R4, R3, R124.reuse ;  /* 0x0000000304057210 */ /* 0x100fe4000787e07c */
[----:B------:R-:W-:Y:S02]  /*71c0*/  SHF.R.S32.HI R4, RZ, 0x1f, R3 ;  /* 0x0000001fff047819 */ /* 0x000fe40000011403 */
[----:B------:R-:W-:Y:S02]  /*71d0*/  ISETP.LT.AND P2, PT, R0, UR5, !P1 ;  /* 0x0000000500007c0c */ /* 0x000fe4000cf41270 */
[----:B------:R-:W-:-:S04]  /*71e0*/  SHF.R.S32.HI R3, RZ, 0x1f, R124 ;  /* 0x0000001fff037819 */ /* 0x000fc8000001147c */
[----:B------:R-:W-:Y:S02]  /*71f0*/  IADD3.X R3, R6, R4, R3, P3, P0 ;  /* 0x0000000406037210 */ /* 0x000fe40001fe0403 */
[C---:B------:R-:W-:Y:S02]  /*7200*/  LEA R4, P0, R5.reuse, R15, 0x1 ;  /* 0x0000000f05047211 */ /* 0x040fe400078008ff */
[----:B------:R-:W-:Y:S02]  /*7210*/  CS2R R14, SRZ ;  /* 0x00000000000e7805 */ /* 0x000fe4000001ff00 */
[----:B------:R-:W-:Y:S02]  /*7220*/  LEA.HI.X R5, R5, R12, R3, 0x1, P0 ;  /* 0x0000000c05057211 */ /* 0x000fe400000f0c03 */
[----:B------:R-:W-:Y:S02]  /*7230*/  CS2R R12, SRZ ;  /* 0x00000000000c7805 */ /* 0x000fe4000001ff00 */
[----:B------:R-:W-:-:S02]  /*7240*/  IADD3 R3, R0, 0x20, RZ ;  /* 0x0000002000037810 */ /* 0x000fc40007ffe0ff */
[----:B------:R-:W-:Y:S02]  /*7250*/  @P2 R2UR UR8, R16 ;  /* 0x00000000100822ca */ /* 0x000fe400000e0000 */
[----:B------:R-:W-:Y:S02]  /*7260*/  @P2 R2UR UR9, R17 ;  /* 0x00000000110922ca */ /* 0x000fe400000e0000 */
[----:B------:R-:W-:Y:S02]  /*7270*/  ISETP.LT.AND P0, PT, R3, UR5, !P1 ;  /* 0x0000000503007c0c */ /* 0x000fe4000cf01270 */
[----:B------:R-:W-:Y:S02]  /*7280*/  CS2R R8, SRZ ;  /* 0x0000000000087805 */ /* 0x000fe4000001ff00 */
[----:B------:R-:W-:-:S07]  /*7290*/  CS2R R10, SRZ ;  /* 0x00000000000a7805 */ /* 0x000fce000001ff00 */
[----:B------:R1:W2:Y:S01]  /*72a0*/  @P2 LDG.E.LTC128B.128 R12, desc[UR8][R4.64] ;  /* 0x00000008040c2981 */ /* 0x0002a2000c1e1d20 */
[C---:B------:R-:W-:Y:S01]  /*72b0*/  IADD3 R3, R0.reuse, 0x40, RZ ;  /* 0x0000004000037810 */ /* 0x040fe20007ffe0ff */
[----:B------:R-:W-:Y:S01]  /*72c0*/  IMAD R2, R0, 0x80, R2 ;  /* 0x0000008000027824 */ /* 0x000fe200078e0202 */
[----:B------:R-:W-:Y:S01]  /*72d0*/  @P0 R2UR UR8, R16 ;  /* 0x00000000100802ca */ /* 0x000fe200000e0000 */
[----:B------:R-:W-:Y:S01]  /*72e0*/  UIADD3 UR4, UR36, 0x6200, URZ ;  /* 0x0000620024047890 */ /* 0x000fe2000fffe03f */
[----:B------:R-:W-:Y:S02]  /*72f0*/  @P0 R2UR UR9, R17 ;  /* 0x00000000110902ca */ /* 0x000fe400000e0000 */
[----:B------:R-:W-:Y:S01]  /*7300*/  ISETP.LT.AND P2, PT, R3, UR5, !P1 ;  /* 0x0000000503007c0c */ /* 0x000fe2000cf41270 */
[----:B-1----:R-:W-:Y:S02]  /*7310*/  IMAD.WIDE R4, R7, 0x40, R4 ;  /* 0x0000004007047825 */ /* 0x002fe400078e0204 */
[----:B------:R-:W-:-:S08]  /*7320*/  LEA R2, R2, UR4, 0x1 ;  /* 0x0000000402027c11 */ /* 0x000fd0000f8e08ff */
[----:B------:R1:W3:Y:S01]  /*7330*/  @P0 LDG.E.LTC128B.128 R8, desc[UR8][R4.64] ;  /* 0x0000000804080981 */ /* 0x0002e2000c1e1d20 */
[----:B------:R-:W-:-:S05]  /*7340*/  VIADD R0, R0, 0x60 ;  /* 0x0000006000007836 */ /* 0x000fca0000000000 */
[----:B------:R-:W-:Y:S02]  /*7350*/  ISETP.LT.AND P0, PT, R0, UR5, !P1 ;  /* 0x0000000500007c0c */ /* 0x000fe4000cf01270 */
[----:B------:R-:W-:Y:S02]  /*7360*/  @P2 R2UR UR8, R16 ;  /* 0x00000000100822ca */ /* 0x000fe400000e0000 */
[----:B------:R-:W-:-:S09]  /*7370*/  @P2 R2UR UR9, R17 ;  /* 0x00000000110922ca */ /* 0x000fd200000e0000 */
[----:B------:R-:W-:Y:S02]  /*7380*/  @P0 R2UR UR4, R16 ;  /* 0x00000000100402ca */ /* 0x000fe400000e0000 */
[----:B------:R-:W-:Y:S01]  /*7390*/  @P0 R2UR UR5, R17 ;  /* 0x00000000110502ca */ /* 0x000fe200000e0000 */
[C---:B-1----:R-:W-:Y:S01]  /*73a0*/  IMAD.WIDE R4, R7.reuse, 0x40, R4 ;  /* 0x0000004007047825 */ /* 0x042fe200078e0204 */
[----:B--2---:R1:W-:Y:S02]  /*73b0*/  STS.128 [R2], R12 ;  /* 0x0000000c02007388 */ /* 0x0043e40000000c00 */
[----:B-1----:R-:W-:Y:S02]  /*73c0*/  CS2R R12, SRZ ;  /* 0x00000000000c7805 */ /* 0x002fe4000001ff00 */
[----:B------:R-:W-:Y:S01]  /*73d0*/  CS2R R14, SRZ ;  /* 0x00000000000e7805 */ /* 0x000fe2000001ff00 */
[----:B---3--:R1:W-:Y:S05]  /*73e0*/  STS.128 [R2+0x2000], R8 ;  /* 0x0020000802007388 */ /* 0x0083ea0000000c00 */
[----:B------:R2:W3:Y:S01]  /*73f0*/  @P2 LDG.E.LTC128B.128 R12, desc[UR8][R4.64] ;  /* 0x00000008040c2981 */ /* 0x0004e2000c1e1d20 */
[----:B-1----:R-:W-:Y:S01]  /*7400*/  IMAD.WIDE R8, R7, 0x40, R4 ;  /* 0x0000004007087825 */ /* 0x002fe200078e0204 */
[----:B--2---:R-:W-:-:S02]  /*7410*/  CS2R R4, SRZ ;  /* 0x0000000000047805 */ /* 0x004fc4000001ff00 */
[----:B------:R-:W-:-:S06]  /*7420*/  CS2R R6, SRZ ;  /* 0x0000000000067805 */ /* 0x000fcc000001ff00 */
[----:B------:R-:W2:Y:S01]  /*7430*/  @P0 LDG.E.LTC128B.128 R4, desc[UR4][R8.64] ;  /* 0x0000000408040981 */ /* 0x000ea2000c1e1d20 */
[----:B------:R-:W-:Y:S02]  /*7440*/  ULOP3.LUT UR4, UR7, 0x3, URZ, 0xc0, !UPT ;  /* 0x0000000307047892 */ /* 0x000fe4000f8ec03f */
[----:B------:R-:W-:Y:S01]  /*7450*/  ULOP3.LUT UR5, UR7, 0xc, URZ, 0xc0, !UPT ;  /* 0x0000000c07057892 */ /* 0x000fe2000f8ec03f */
[----:B------:R-:W-:-:S03]  /*7460*/  IMAD.SHL.U32 R3, R18, 0x2, RZ ;  /* 0x0000000212037824 */ /* 0x000fc600078e00ff */
[----:B------:R-:W-:Y:S02]  /*7470*/  MOV R0, UR4 ;  /* 0x0000000400007c02 */ /* 0x000fe40008000f00 */
[----:B------:R-:W-:Y:S01]  /*7480*/  LOP3.LUT R3, R3, 0x6, RZ, 0xc0, !PT ;  /* 0x0000000603037812 */ /* 0x000fe200078ec0ff */
[----:B---3--:R-:W-:Y:S04]  /*7490*/  STS.128 [R2+0x4000], R12 ;  /* 0x0040000c02007388 */ /* 0x008fe80000000c00 */
[----:B--2---:R1:W-:Y:S02]  /*74a0*/  STS.128 [R2+0x6000], R4 ;  /* 0x0060000402007388 */ /* 0x0043e40000000c00 */
[----:B-1----:R-:W-:-:S04]  /*74b0*/  LOP3.LUT R2, R18, 0x1c, RZ, 0xc0, !PT ;  /* 0x0000001c12027812 */ /* 0x002fc800078ec0ff */
[----:B------:R-:W-:-:S04]  /*74c0*/  SHF.R.U32.HI R2, RZ, 0x2, R2 ;  /* 0x00000002ff027819 */ /* 0x000fc80000011602 */
[----:B------:R-:W-:Y:S01]  /*74d0*/  LEA R2, R0, R2, 0x5 ;  /* 0x0000000200027211 */ /* 0x000fe200078e28ff */
[----:B------:R-:W-:-:S05]  /*74e0*/  IMAD.U32 R0, RZ, RZ, UR5 ;  /* 0x00000005ff007e24 */ /* 0x000fca000f8e00ff */
[----:B------:R-:W-:-:S05]  /*74f0*/  LEA R0, R0, R3, 0x3 ;  /* 0x0000000300007211 */ /* 0x000fca00078e18ff */
[----:B------:R-:W-:-:S05]  /*7500*/  IMAD R0, R0, 0x80, R2 ;  /* 0x0000008000007824 */ /* 0x000fca00078e0202 */
[----:B------:R-:W-:Y:S01]  /*7510*/  LEA R0, R0, UR36, 0x1 ;  /* 0x0000002400007c11 */ /* 0x000fe2000f8e08ff */
[----:B------:R-:W-:Y:S06]  /*7520*/  BAR.SYNC.DEFER_BLOCKING 0x0 ;  /* 0x0000000000007b1d */ /* 0x000fec0000010000 */
[----:B------:R-:W1:Y:S04]  /*7530*/  LDS.U16 R3, [R0+0x6200] ;  /* 0x0062000000037984 */ /* 0x000e680000000400 */
[----:B------:R-:W2:Y:S04]  /*7540*/  LDS.U16 R2, [R0+0x6300] ;  /* 0x0063000000027984 */ /* 0x000ea80000000400 */
[----:B------:R-:W3:Y:S04]  /*7550*/  LDS.U16 R7, [R0+0x7200] ;  /* 0x0072000000077984 */ /* 0x000ee80000000400 */
[----:B------:R-:W4:Y:S04]  /*7560*/  LDS.U16 R9, [R0+0x7a00] ;  /* 0x007a000000097984 */ /* 0x000f280000000400 */
[----:B------:R-:W4:Y:S04]  /*7570*/  LDS.U16 R4, [R0+0x6a00] ;  /* 0x006a000000047984 */ /* 0x000f280000000400 */
[----:B------:R-:W4:Y:S04]  /*7580*/  LDS.U16 R6, [R0+0x6b00] ;  /* 0x006b000000067984 */ /* 0x000f280000000400 */
[----:B------:R-:W4:Y:S04]  /*7590*/  LDS.U16 R8, [R0+0x7300] ;  /* 0x0073000000087984 */ /* 0x000f280000000400 */
[----:B------:R-:W4:Y:S04]  /*75a0*/  LDS.U16 R10, [R0+0x7b00] ;  /* 0x007b0000000a7984 */ /* 0x000f280000000400 */
[----:B------:R-:W4:Y:S04]  /*75b0*/  LDS.U16 R11, [R0+0x6210] ;  /* 0x00621000000b7984 */ /* 0x000f280000000400 */
[----:B------:R-:W4:Y:S01]  /*75c0*/  LDS.U16 R12, [R0+0x6310] ;  /* 0x00631000000c7984 */ /* 0x000f220000000400 */
[----:B-1----:R-:W-:-:S03]  /*75d0*/  SHF.L.U32 R5, R3, 0x10, RZ ;  /* 0x0000001003057819 */ /* 0x002fc600000006ff */
[----:B------:R-:W-:Y:S01]  /*75e0*/  LDS.U16 R13, [R0+0x7220] ;  /* 0x00722000000d7984 */ /* 0x000fe20000000400 */
[----:B--2---:R-:W-:-:S04]  /*75f0*/  IMAD.U32 R3, R2, 0x10000, RZ ;  /* 0x0001000002037824 */ /* 0x004fc800078e00ff */
[----:B------:R-:W-:Y:S01]  /*7600*/  FADD R73, R73, R3 ;  /* 0x0000000349497221 */ /* 0x000fe20000000000 */
[----:B---3--:R-:W-:Y:S02]  /*7610*/  SHF.L.U32 R3, R7, 0x10, RZ ;  /* 0x0000001007037819 */ /* 0x008fe400000006ff */
[----:B------:R-:W-:Y:S03]  /*7620*/  LDS.U16 R7, [R0+0x7a10] ;  /* 0x007a100000077984 */ /* 0x000fe60000000400 */
[----:B------:R-:W-:Y:S01]  /*7630*/  FADD R80, R80, R3 ;  /* 0x0000000350507221 */ /* 0x000fe20000000000 */
[----:B----4-:R-:W-:Y:S02]  /*7640*/  SHF.L.U32 R3, R9, 0x10, RZ ;  /* 0x0000001009037819 */ /* 0x010fe400000006ff */
[----:B------:R-:W-:Y:S01]  /*7650*/  SHF.L.U32 R2, R4, 0x10, RZ ;  /* 0x0000001004027819 */ /* 0x000fe200000006ff */
[----:B------:R-:W-:Y:S01]  /*7660*/  FADD R72, R72, R5 ;  /* 0x0000000548487221 */ /* 0x000fe20000000000 */
[----:B------:R-:W-:Y:S01]  /*7670*/  LDS.U16 R9, [R0+0x6220] ;  /* 0x0062200000097984 */ /* 0x000fe20000000400 */
[----:B------:R-:W-:Y:S01]  /*7680*/  FADD R116, R116, R3 ;  /* 0x0000000374747221 */ /* 0x000fe20000000000 */
[----:B------:R-:W-:-:S02]  /*7690*/  IMAD.U32 R4, R6, 0x10000, RZ ;  /* 0x0001000006047824 */ /* 0x000fc400078e00ff */
[----:B------:R-:W1:Y:S01]  /*76a0*/  LDS.U16 R3, [R0+0x6b10] ;  /* 0x006b100000037984 */ /* 0x000e620000000400 */
[----:B------:R-:W-:Y:S01]  /*76b0*/  FADD R77, R77, R2 ;  /* 0x000000024d4d7221 */ /* 0x000fe20000000000 */
[----:B------:R-:W-:Y:S02]  /*76c0*/  IMAD.U32 R2, R8, 0x10000, RZ ;  /* 0x0001000008027824 */ /* 0x000fe400078e00ff */
[----:B------:R-:W2:Y:S02]  /*76d0*/  LDS.U16 R6, [R0+0x6a10] ;  /* 0x006a100000067984 */ /* 0x000ea40000000400 */
[----:B------:R-:W-:Y:S01]  /*76e0*/  FADD R81, R81, R2 ;  /* 0x0000000251517221 */ /* 0x000fe20000000000 */
[----:B------:R-:W-:Y:S01]  /*76f0*/  IMAD.U32 R2, R10, 0x10000, RZ ;  /* 0x000100000a027824 */ /* 0x000fe200078e00ff */
[----:B------:R-:W3:Y:S01]  /*7700*/  LDS.U16 R5, [R0+0x7210] ;  /* 0x0072100000057984 */ /* 0x000ee20000000400 */
[----:B------:R-:W-:Y:S02]  /*7710*/  FADD R79, R79, R4 ;  /* 0x000000044f4f7221 */ /* 0x000fe40000000000 */
[----:B------:R-:W-:Y:S01]  /*7720*/  FADD R117, R117, R2 ;  /* 0x0000000275757221 */ /* 0x000fe20000000000 */
[----:B------:R-:W4:Y:S01]  /*7730*/  LDS.U16 R10, [R0+0x6320] ;  /* 0x00632000000a7984 */ /* 0x000f220000000400 */
[----:B------:R-:W-:-:S03]  /*7740*/  SHF.L.U32 R2, R11, 0x10, RZ ;  /* 0x000000100b027819 */ /* 0x000fc600000006ff */
[----:B------:R-:W4:Y:S04]  /*7750*/  LDS.U16 R4, [R0+0x7310] ;  /* 0x0073100000047984 */ /* 0x000f280000000400 */
[----:B------:R-:W4:Y:S01]  /*7760*/  LDS.U16 R8, [R0+0x7b10] ;  /* 0x007b100000087984 */ /* 0x000f220000000400 */
[----:B------:R-:W-:Y:S01]  /*7770*/  FADD R74, R74, R2 ;  /* 0x000000024a4a7221 */ /* 0x000fe20000000000 */
[----:B------:R-:W-:Y:S02]  /*7780*/  IMAD.U32 R2, R12, 0x10000, RZ ;  /* 0x000100000c027824 */ /* 0x000fe400078e00ff */
[----:B------:R-:W4:Y:S04]  /*7790*/  LDS.U16 R12, [R0+0x6a20] ;  /* 0x006a2000000c7984 */ /* 0x000f280000000400 */
[----:B------:R-:W4:Y:S01]  /*77a0*/  LDS.U16 R11, [R0+0x6b20] ;  /* 0x006b2000000b7984 */ /* 0x000f220000000400 */
[----:B------:R-:W-:Y:S01]  /*77b0*/  FADD R75, R75, R2 ;  /* 0x000000024b4b7221 */ /* 0x000fe20000000000 */
[----:B-1----:R-:W-:Y:S01]  /*77c0*/  IMAD.U32 R3, R3, 0x10000, RZ ;  /* 0x0001000003037824 */ /* 0x002fe200078e00ff */
[----:B--2---:R-:W-:-:S03]  /*77d0*/  SHF.L.U32 R2, R6, 0x10, RZ ;  /* 0x0000001006027819 */ /* 0x004fc600000006ff */
[----:B------:R-:W-:Y:S01]  /*77e0*/  FADD R78, R78, R3 ;  /* 0x000000034e4e7221 */ /* 0x000fe20000000000 */
[----:B------:R-:W-:Y:S01]  /*77f0*/  SHF.L.U32 R3, R7, 0x10, RZ ;  /* 0x0000001007037819 */ /* 0x000fe200000006ff */
[----:B------:R-:W-:Y:S01]  /*7800*/  LDS.U16 R6, [R0+0x6230] ;  /* 0x0062300000067984 */ /* 0x000fe20000000400 */
[----:B------:R-:W-:Y:S01]  /*7810*/  FADD R76, R76, R2 ;  /* 0x000000024c4c7221 */ /* 0x000fe20000000000 */
[----:B---3--:R-:W-:Y:S02]  /*7820*/  SHF.L.U32 R2, R5, 0x10, RZ ;  /* 0x0000001005027819 */ /* 0x008fe400000006ff */
[----:B------:R-:W-:Y:S01]  /*7830*/  FADD R118, R118, R3 ;  /* 0x0000000376767221 */ /* 0x000fe20000000000 */
[----:B----4-:R-:W-:Y:S01]  /*7840*/  IMAD.U32 R3, R10, 0x10000, RZ ;  /* 0x000100000a037824 */ /* 0x010fe200078e00ff */
[----:B------:R-:W-:Y:S01]  /*7850*/  LDS.U16 R5, [R0+0x7a20] ;  /* 0x007a200000057984 */ /* 0x000fe20000000400 */
[----:B------:R-:W-:Y:S02]  /*7860*/  IMAD.U32 R4, R4, 0x10000, RZ ;  /* 0x0001000004047824 */ /* 0x000fe400078e00ff */
[----:B------:R-:W-:Y:S01]  /*7870*/  FADD R82, R82, R2 ;  /* 0x0000000252527221 */ /* 0x000fe20000000000 */
[----:B------:R-:W-:Y:S01]  /*7880*/  FADD R37, R37, R3 ;  /* 0x0000000325257221 */ /* 0x000fe20000000000 */
[----:B------:R-:W-:Y:S01]  /*7890*/  LDS.U16 R7, [R0+0x6330] ;  /* 0x0063300000077984 */ /* 0x000fe20000000400 */
[----:B------:R-:W-:-:S02]  /*78a0*/  IMAD.U32 R2, R8, 0x10000, RZ ;  /* 0x0001000008027824 */ /* 0x000fc400078e00ff */
[----:B------:R-:W-:Y:S01]  /*78b0*/  FADD R83, R83, R4 ;  /* 0x0000000453537221 */ /* 0x000fe20000000000 */
[----:B------:R-:W-:Y:S01]  /*78c0*/  SHF.L.U32 R4, R9, 0x10, RZ ;  /* 0x0000001009047819 */ /* 0x000fe200000006ff */
[----:B------:R-:W1:Y:S01]  /*78d0*/  LDS.U16 R3, [R0+0x7320] ;  /* 0x0073200000037984 */ /* 0x000e620000000400 */
[----:B------:R-:W-:Y:S01]  /*78e0*/  FADD R119, R119, R2 ;  /* 0x0000000277777221 */ /* 0x000fe20000000000 */
[----:B------:R-:W-:Y:S02]  /*78f0*/  SHF.L.U32 R2, R12, 0x10, RZ ;  /* 0x000000100c027819 */ /* 0x000fe400000006ff */
[----:B------:R-:W-:Y:S01]  /*7900*/  FADD R36, R36, R4 ;  /* 0x0000000424247221 */ /* 0x000fe20000000000 */
[----:B------:R-:W-:Y:S02]  /*7910*/  LDS.U16 R8, [R0+0x6a30] ;  /* 0x006a300000087984 */ /* 0x000fe40000000400 */
[----:B------:R-:W-:Y:S02]  /*7920*/  FADD R32, R32, R2 ;  /* 0x0000000220207221 */ /* 0x000fe40000000000 */
[----:B------:R-:W2:Y:S01]  /*7930*/  LDS.U16 R4, [R0+0x7b20] ;  /* 0x007b200000047984 */ /* 0x000ea20000000400 */
[----:B------:R-:W-:-:S03]  /*7940*/  IMAD.U32 R2, R11, 0x10000, RZ ;  /* 0x000100000b027824 */ /* 0x000fc600078e00ff */
[----:B------:R-:W3:Y:S01]  /*7950*/  LDS.U16 R11, [R0+0x7230] ;  /* 0x00723000000b7984 */ /* 0x000ee20000000400 */
[----:B------:R-:W-:-:S03]  /*7960*/  FADD R33, R33, R2 ;  /* 0x0000000221217221 */ /* 0x000fc60000000000 */
[----:B------:R-:W4:Y:S01]  /*7970*/  LDS.U16 R9, [R0+0x6b30] ;  /* 0x006b300000097984 */ /* 0x000f220000000400 */
[----:B------:R-:W-:-:S03]  /*7980*/  SHF.L.U32 R2, R13, 0x10, RZ ;  /* 0x000000100d027819 */ /* 0x000fc600000006ff */
[----:B------:R-:W4:Y:S04]  /*7990*/  LDS.U16 R13, [R0+0x7a30] ;  /* 0x007a3000000d7984 */ /* 0x000f280000000400 */
[----:B------:R-:W-:Y:S04]  /*79a0*/  LDS.U16 R12, [R0+0x7b30] ;  /* 0x007b3000000c7984 */ /* 0x000fe80000000400 */
[----:B------:R2:W4:Y:S01]  /*79b0*/  LDS.U16 R10, [R0+0x7330] ;  /* 0x00733000000a7984 */ /* 0x0005220000000400 */
[----:B------:R-:W-:Y:S01]  /*79c0*/  FADD R28, R28, R2 ;  /* 0x000000021c1c7221 */ /* 0x000fe20000000000 */
[----:B-1----:R-:W-:-:S04]  /*79d0*/  IMAD.U32 R2, R3, 0x10000, RZ ;  /* 0x0001000003027824 */ /* 0x002fc800078e00ff */
[----:B------:R-:W-:Y:S01]  /*79e0*/  FADD R29, R29, R2 ;  /* 0x000000021d1d7221 */ /* 0x000fe20000000000 */
[----:B------:R-:W-:Y:S02]  /*79f0*/  SHF.L.U32 R2, R6, 0x10, RZ ;  /* 0x0000001006027819 */ /* 0x000fe400000006ff */
[----:B--2---:R-:W-:Y:S01]  /*7a00*/  SHF.L.U32 R0, R5, 0x10, RZ ;  /* 0x0000001005007819 */ /* 0x004fe200000006ff */
[----:B------:R-:W-:-:S04]  /*7a10*/  IMAD.U32 R3, R4, 0x10000, RZ ;  /* 0x0001000004037824 */ /* 0x000fc800078e00ff */
[----:B------:R-:W-:Y:S01]  /*7a20*/  FADD R121, R121, R0 ;  /* 0x0000000079797221 */ /* 0x000fe20000000000 */
[----:B------:R-:W-:Y:S02]  /*7a30*/  IMAD.U32 R0, R7, 0x10000, RZ ;  /* 0x0001000007007824 */ /* 0x000fe400078e00ff */
[----:B------:R-:W-:Y:S01]  /*7a40*/  FADD R25, R25, R3 ;  /* 0x0000000319197221 */ /* 0x000fe20000000000 */
[----:B------:R-:W-:Y:S01]  /*7a50*/  FADD R38, R38, R2 ;  /* 0x0000000226267221 */ /* 0x000fe20000000000 */
[----:B------:R-:W-:Y:S01]  /*7a60*/  FADD R39, R39, R0 ;  /* 0x0000000027277221 */ /* 0x000fe20000000000 */
[----:B---3--:R-:W-:Y:S01]  /*7a70*/  SHF.L.U32 R0, R11, 0x10, RZ ;  /* 0x000000100b007819 */ /* 0x008fe200000006ff */
[----:B----4-:R-:W-:Y:S01]  /*7a80*/  IMAD.U32 R2, R9, 0x10000, RZ ;  /* 0x0001000009027824 */ /* 0x010fe200078e00ff */
[----:B------:R-:W-:-:S03]  /*7a90*/  SHF.L.U32 R3, R8, 0x10, RZ ;  /* 0x0000001008037819 */ /* 0x000fc600000006ff */
[----:B------:R-:W-:Y:S01]  /*7aa0*/  FADD R35, R35, R2 ;  /* 0x0000000223237221 */ /* 0x000fe20000000000 */
[----:B------:R-:W-:Y:S01]  /*7ab0*/  FADD R30, R30, R0 ;  /* 0x000000001e1e7221 */ /* 0x000fe20000000000 */
[----:B------:R-:W-:Y:S01]  /*7ac0*/  FADD R34, R34, R3 ;  /* 0x0000000322227221 */ /* 0x000fe20000000000 */
[----:B------:R-:W-:Y:S01]  /*7ad0*/  SHF.L.U32 R2, R13, 0x10, RZ ;  /* 0x000000100d027819 */ /* 0x000fe200000006ff */
[----:B------:R-:W-:Y:S01]  /*7ae0*/  IMAD.U32 R3, R10, 0x10000, RZ ;  /* 0x000100000a037824 */ /* 0x000fe200078e00ff */
[----:B------:R-:W-:-:S03]  /*7af0*/  SHF.L.U32 R0, R12, 0x10, RZ ;  /* 0x000000100c007819 */ /* 0x000fc600000006ff */
[----:B------:R-:W-:Y:S01]  /*7b00*/  FADD R31, R31, R3 ;  /* 0x000000031f1f7221 */ /* 0x000fe20000000000 */
[----:B------:R-:W-:Y:S01]  /*7b10*/  FADD R122, R122, R2 ;  /* 0x000000027a7a7221 */ /* 0x000fe20000000000 */
[----:B------:R-:W-:-:S07]  /*7b20*/  FADD R123, R123, R0 ;  /* 0x000000007b7b7221 */ /* 0x000fce0000000000 */
.L_x_183:
[----:B------:R-:W2:Y:S02]  /*7b30*/  LDL R0, [R1+0xac] ;  /* 0x0000ac0001007983 */ /* 0x000ea40000100800 */
[----:B--2---:R-:W-:-:S05]  /*7b40*/  VIADD R0, R0, 0xffffffff ;  /* 0xffffffff00007836 */ /* 0x004fca0000000000 */
[----:B------:R-:W-:-:S04]  /*7b50*/  LOP3.LUT R0, R0, 0xff, RZ, 0xc0, !PT ;  /* 0x000000ff00007812 */ /* 0x000fc800078ec0ff */
[----:B------:R-:W-:-:S13]  /*7b60*/  ISETP.GT.U32.AND P0, PT, R0, 0x1, PT ;  /* 0x000000010000780c */ /* 0x000fda0003f04070 */
[----:B------:R-:W-:Y:S05]  /*7b70*/  @P0 BRA `(.L_x_184) ;  /* 0x0000000400b00947 */ /* 0x000fea0003800000 */
[----:B------:R-:W2:Y:S04]  /*7b80*/  LDL R3, [R1+0x50] ;  /* 0x0000500001037983 */ /* 0x000ea80000100800 */
[----:B------:R-:W3:Y:S04]  /*7b90*/  LDL R4, [R1+0x44] ;  /* 0x0000440001047983 */ /* 0x000ee80000100800 */
[----:B------:R-:W3:Y:S01]  /*7ba0*/  LDL R2, [R1+0x4c] ;  /* 0x00004c0001027983 */ /* 0x000ee20000100800 */
[----:B------:R-:W-:-:S03]  /*7bb0*/  ULOP3.LUT UR4, UR7, 0xc, URZ, 0xc0, !UPT ;  /* 0x0000000c07047892 */ /* 0x000fc6000f8ec03f */
[----:B------:R-:W4:Y:S01]  /*7bc0*/  LDL.LU R11, [R1+0x40] ;  /* 0x00004000010b7983 */ /* 0x000f220000300800 */
[----:B--2---:R-:W-:Y:S01]  /*7bd0*/  ISETP.NE.AND P0, PT, R3, 0x2, PT ;  /* 0x000000020300780c */ /* 0x004fe20003f05270 */
[----:B------:R-:W-:Y:S02]  /*7be0*/  IMAD.SHL.U32 R3, R18, 0x2, RZ ;  /* 0x0000000212037824 */ /* 0x000fe400078e00ff */
[----:B---3--:R-:W-:-:S03]  /*7bf0*/  IMAD.IADD R0, R4, 0x1, -R2 ;  /* 0x0000000104007824 */ /* 0x008fc600078e0a02 */
[----:B------:R-:W-:Y:S02]  /*7c00*/  LOP3.LUT R3, R3, 0x6, RZ, 0xc0, !PT ;  /* 0x0000000603037812 */ /* 0x000fe400078ec0ff */
[----:B------:R-:W-:Y:S01]  /*7c10*/  SEL R2, R0, RZ, !P0 ;  /* 0x000000ff00027207 */ /* 0x000fe20004000000 */
[----:B------:R-:W-:-:S04]  /*7c20*/  IMAD.U32 R0, RZ, RZ, UR4 ;  /* 0x00000004ff007e24 */ /* 0x000fc8000f8e00ff */
[----:B------:R-:W-:Y:S01]  /*7c30*/  IMAD R3, R0, 0x8, R3 ;  /* 0x0000000800037824 */ /* 0x000fe200078e0203 */
[----:B-----5:R-:W-:Y:S01]  /*7c40*/  IADD3 R0, R2, UR42, -R124 ;  /* 0x0000002a02007c10 */ /* 0x020fe2000fffe87c */
[----:B------:R-:W-:-:S04]  /*7c50*/  ULOP3.LUT UR4, UR7, 0x3, URZ, 0xc0, !UPT ;  /* 0x0000000307047892 */ /* 0x000fc8000f8ec03f */
[----:B------:R-:W-:Y:S01]  /*7c60*/  IMAD.IADD R0, R3, 0x1, R0 ;  /* 0x0000000103007824 */ /* 0x000fe200078e0200 */
[----:B------:R-:W-:Y:S01]  /*7c70*/  LOP3.LUT R3, R18, 0x1c, RZ, 0xc0, !PT ;  /* 0x0000001c12037812 */ /* 0x000fe200078ec0ff */
[----:B------:R-:W-:-:S03]  /*7c80*/  IMAD.U32 R2, RZ, RZ, UR4 ;  /* 0x00000004ff027e24 */ /* 0x000fc6000f8e00ff */
[----:B------:R-:W-:Y:S01]  /*7c90*/  SHF.R.U32.HI R3, RZ, 0x2, R3 ;  /* 0x00000002ff037819 */ /* 0x000fe20000011603 */
[----:B------:R-:W-:-:S04]  /*7ca0*/  VIADD R5, R0, 0x18 ;  /* 0x0000001800057836 */ /* 0x000fc80000000000 */
[----:B------:R-:W-:Y:S02]  /*7cb0*/  IMAD R2, R2, 0x20, R3 ;  /* 0x0000002002027824 */ /* 0x000fe400078e0203 */
[----:B------:R-:W-:-:S03]  /*7cc0*/  VIADD R8, R0, 0x9 ;  /* 0x0000000900087836 */ /* 0x000fc60000000000 */
[-C--:B------:R-:W-:Y:S02]  /*7cd0*/  ISETP.GE.AND P5, PT, R5, R2.reuse, PT ;  /* 0x000000020500720c */ /* 0x080fe40003fa6270 */
[----:B------:R-:W-:Y:S02]  /*7ce0*/  ISETP.GE.AND P3, PT, R8, R2, PT ;  /* 0x000000020800720c */ /* 0x000fe40003f66270 */
[----:B------:R-:W-:Y:S01]  /*7cf0*/  P2R R4, PR, RZ, 0x20 ;  /* 0x00000020ff047803 */ /* 0x000fe20000000000 */
[----:B------:R-:W-:Y:S01]  /*7d00*/  VIADD R3, R2, 0x8 ;  /* 0x0000000802037836 */ /* 0x000fe20000000000 */
[----:B------:R-:W-:Y:S02]  /*7d10*/  FSEL R79, R79, -INF , P3 ;  /* 0xff8000004f4f7808 */ /* 0x000fe40001800000 */
[----:B------:R-:W-:Y:S01]  /*7d20*/  ISETP.NE.AND P3, PT, R4, RZ, PT ;  /* 0x000000ff0400720c */ /* 0x000fe20003f65270 */
[----:B------:R-:W-:-:S03]  /*7d30*/  VIADD R6, R0, 0x11 ;  /* 0x0000001100067836 */ /* 0x000fc60000000000 */
[----:B------:R-:W-:Y:S02]  /*7d40*/  FSEL R116, R116, -INF , P3 ;  /* 0xff80000074747808 */ /* 0x000fe40001800000 */
[-C--:B------:R-:W-:Y:S01]  /*7d50*/  ISETP.GE.AND P3, PT, R5, R3.reuse, PT ;  /* 0x000000030500720c */ /* 0x080fe20003f66270 */
[----:B------:R-:W-:Y:S01]  /*7d60*/  VIADD R4, R0, 0x19 ;  /* 0x0000001900047836 */ /* 0x000fe20000000000 */
[----:B------:R-:W-:Y:S02]  /*7d70*/  ISETP.GE.AND P6, PT, R6, R2, PT ;  /* 0x000000020600720c */ /* 0x000fe40003fc6270 */
[----:B----4-:R-:W-:Y:S02]  /*7d80*/  LOP3.LUT R11, R11, 0xfffffffe, RZ, 0xc0, !PT ;  /* 0xfffffffe0b0b7812 */ /* 0x010fe400078ec0ff */
[----:B------:R-:W-:Y:S02]  /*7d90*/  FSEL R81, R81, -INF , P6 ;  /* 0xff80000051517808 */ /* 0x000fe40003000000 */
[----:B------:R-:W-:-:S05]  /*7da0*/  ISETP.GE.AND P6, PT, R4, R3, PT ;  /* 0x000000030400720c */ /* 0x000fca0003fc6270 */
[----:B------:R-:W-:Y:S02]  /*7db0*/  @P3 LOP3.LUT R11, R11, 0x1, RZ, 0xfc, !PT ;  /* 0x000000010b0b3812 */ /* 0x000fe400078efcff */
[-C--:B------:R-:W-:Y:S01]  /*7dc0*/  ISETP.GE.AND P3, PT, R4, R2.reuse, PT ;  /* 0x000000020400720c */ /* 0x080fe20003f66270 */
[C---:B------:R-:W-:Y:S01]  /*7dd0*/  VIADD R7, R0.reuse, 0x10 ;  /* 0x0000001000077836 */ /* 0x040fe20000000000 */
[----:B------:R-:W-:Y:S01]  /*7de0*/  LOP3.LUT R11, R11, 0xfffffffd, RZ, 0xc0, !PT ;  /* 0xfffffffd0b0b7812 */ /* 0x000fe200078ec0ff */
[C---:B------:R-:W-:Y:S01]  /*7df0*/  VIADD R10, R0.reuse, 0x1 ;  /* 0x00000001000a7836 */ /* 0x040fe20000000000 */
[CC--:B------:R-:W-:Y:S01]  /*7e00*/  ISETP.GE.AND P0, PT, R0.reuse, R2.reuse, PT ;  /* 0x000000020000720c */ /* 0x0c0fe20003f06270 */
[----:B------:R-:W-:Y:S01]  /*7e10*/  VIADD R9, R0, 0x8 ;  /* 0x0000000800097836 */ /* 0x000fe20000000000 */
[----:B------:R-:W-:Y:S02]  /*7e20*/  @P6 LOP3.LUT R11, R11, 0x2, RZ, 0xfc, !PT ;  /* 0x000000020b0b6812 */ /* 0x000fe400078efcff */
[----:B------:R-:W-:-:S02]  /*7e30*/  ISETP.GE.AND P4, PT, R7, R2, PT ;  /* 0x000000020700720c */ /* 0x000fc40003f86270 */
[----:B------:R-:W-:Y:S02]  /*7e40*/  FSEL R72, R72, -INF , P0 ;  /* 0xff80000048487808 */ /* 0x000fe40000000000 */
[----:B------:R-:W-:Y:S02]  /*7e50*/  LOP3.LUT R11, R11, 0xfffffffb, RZ, 0xc0, !PT ;  /* 0xfffffffb0b0b7812 */ /* 0x000fe400078ec0ff */
[----:B------:R-:W-:Y:S02]  /*7e60*/  ISETP.GE.AND P2, PT, R0, R3, PT ;  /* 0x000000030000720c */ /* 0x000fe40003f46270 */
[-C--:B------:R-:W-:Y:S02]  /*7e70*/  ISETP.GE.AND P1, PT, R10, R2.reuse, PT ;  /* 0x000000020a00720c */ /* 0x080fe40003f26270 */
[----:B------:R-:W-:Y:S02]  /*7e80*/  ISETP.GE.AND P0, PT, R9, R2, PT ;  /* 0x000000020900720c */ /* 0x000fe40003f06270 */
[----:B------:R-:W-:-:S02]  /*7e90*/  FSEL R80, R80, -INF , P4 ;  /* 0xff80000050507808 */ /* 0x000fc40002000000 */
[-C--:B------:R-:W-:Y:S02]  /*7ea0*/  ISETP.GE.AND P4, PT, R6, R3.reuse, PT ;  /* 0x000000030600720c */ /* 0x080fe40003f86270 */
[----:B------:R-:W-:Y:S02]  /*7eb0*/  @P3 LOP3.LUT R11, R11, 0x4, RZ, 0xfc, !PT ;  /* 0x000000040b0b3812 */ /* 0x000fe400078efcff */
[----:B------:R-:W-:Y:S02]  /*7ec0*/  FSEL R74, R74, -INF , P2 ;  /* 0xff8000004a4a7808 */ /* 0x000fe40001000000 */
[----:B------:R-:W-:Y:S02]  /*7ed0*/  FSEL R73, R73, -INF , P1 ;  /* 0xff80000049497808 */ /* 0x000fe40000800000 */
[----:B------:R-:W-:Y:S02]  /*7ee0*/  FSEL R77, R77, -INF , P0 ;  /* 0xff8000004d4d7808 */ /* 0x000fe40000000000 */
[----:B------:R-:W-:-:S02]  /*7ef0*/  ISETP.GE.AND P5, PT, R10, R3, PT ;  /* 0x000000030a00720c */ /* 0x000fc40003fa6270 */
[-C--:B------:R-:W-:Y:S02]  /*7f00*/  ISETP.GE.AND P2, PT, R9, R3.reuse, PT ;  /* 0x000000030900720c */ /* 0x080fe40003f46270 */
[-C--:B------:R-:W-:Y:S02]  /*7f10*/  ISETP.GE.AND P1, PT, R8, R3.reuse, PT ;  /* 0x000000030800720c */ /* 0x080fe40003f26270 */
[----:B------:R-:W-:Y:S01]  /*7f20*/  ISETP.GE.AND P0, PT, R7, R3, PT ;  /* 0x000000030700720c */ /* 0x000fe20003f06270 */
[C---:B------:R-:W-:Y:S01]  /*7f30*/  VIADD R3, R2.reuse, 0x10 ;  /* 0x0000001002037836 */ /* 0x040fe20000000000 */
[----:B------:R-:W-:Y:S01]  /*7f40*/  FSEL R83, R83, -INF , P4 ;  /* 0xff80000053537808 */ /* 0x000fe20002000000 */
[----:B------:R-:W-:Y:S01]  /*7f50*/  VIADD R2, R2, 0x18 ;  /* 0x0000001802027836 */ /* 0x000fe20000000000 */
[----:B------:R-:W-:-:S04]  /*7f60*/  LOP3.LUT P4, RZ, R11, 0x4, RZ, 0xc0, !PT ;  /* 0x000000040bff7812 */ /* 0x000fc8000788c0ff */
[----:B------:R-:W-:Y:S02]  /*7f70*/  FSEL R117, R117, -INF , P4 ;  /* 0xff80000075757808 */ /* 0x000fe40002000000 */
[----:B------:R-:W-:Y:S02]  /*7f80*/  ISETP.GE.AND P4, PT, R8, R2, PT ;  /* 0x000000020800720c */ /* 0x000fe40003f86270 */
[----:B------:R-:W-:Y:S02]  /*7f90*/  FSEL R76, R76, -INF , P2 ;  /* 0xff8000004c4c7808 */ /* 0x000fe40001000000 */
[----:B------:R-:W-:Y:S02]  /*7fa0*/  FSEL R82, R82, -INF , P0 ;  /* 0xff80000052527808 */ /* 0x000fe40000000000 */
[C---:B------:R-:W-:Y:S02]  /*7fb0*/  LOP3.LUT P2, RZ, R11.reuse, 0x1, RZ, 0xc0, !PT ;  /* 0x000000010bff7812 */ /* 0x040fe4000784c0ff */
[----:B------:R-:W-:-:S02]  /*7fc0*/  LOP3.LUT P0, RZ, R11, 0x2, RZ, 0xc0, !PT ;  /* 0x000000020bff7812 */ /* 0x000fc4000780c0ff */
[----:B------:R-:W-:-:S04]  /*7fd0*/  LOP3.LUT R11, R11, 0xfffffffd, RZ, 0xc0, !PT ;  /* 0xfffffffd0b0b7812 */ /* 0x000fc800078ec0ff */
[----:B------:R-:W-:-:S05]  /*7fe0*/  @P4 LOP3.LUT R11, R11, 0x2, RZ, 0xfc, !PT ;  /* 0x000000020b0b4812 */ /* 0x000fca00078efcff */
[----:B------:R1:W-:Y:S01]  /*7ff0*/  STL [R1+0x40], R11 ;  /* 0x0000400b01007387 */ /* 0x0003e20000100800 */
[----:B------:R-:W-:Y:S02]  /*8000*/  FSEL R78, R78, -INF , P1 ;  /* 0xff8000004e4e7808 */ /* 0x000fe40000800000 */
[----:B------:R-:W-:Y:S02]  /*8010*/  FSEL R119, R119, -INF , P0 ;  /* 0xff80000077777808 */ /* 0x000fe40000000000 */
[----:B------:R-:W-:Y:S02]  /*8020*/  ISETP.GE.AND P6, PT, R0, R3, PT ;  /* 0x000000030000720c */ /* 0x000fe40003fc6270 */
[-C--:B------:R-:W-:Y:S02]  /*8030*/  ISETP.GE.AND P1, PT, R10, R2.reuse, PT ;  /* 0x000000020a00720c */ /* 0x080fe40003f26270 */
[----:B------:R-:W-:Y:S02]  /*8040*/  ISETP.GE.AND P0, PT, R9, R2, PT ;  /* 0x000000020900720c */ /* 0x000fe40003f06270 */
[----:B------:R-:W-:-:S02]  /*8050*/  FSEL R75, R75, -INF , P5 ;  /* 0xff8000004b4b7808 */ /* 0x000fc40002800000 */
[----:B------:R-:W-:Y:S02]  /*8060*/  FSEL R118, R118, -INF , P2 ;  /* 0xff80000076767808 */ /* 0x000fe40001000000 */
[----:B------:R-:W-:Y:S02]  /*8070*/  FSEL R36, R36, -INF , P6 ;  /* 0xff80000024247808 */ /* 0x000fe40003000000 */
[----:B------:R-:W-:Y:S02]  /*8080*/  FSEL R39, R39, -INF , P1 ;  /* 0xff80000027277808 */ /* 0x000fe40000800000 */
[----:B------:R-:W-:Y:S02]  /*8090*/  FSEL R34, R34, -INF , P0 ;  /* 0xff80000022227808 */ /* 0x000fe40000000000 */
[----:B------:R-:W-:Y:S02]  /*80a0*/  ISETP.GE.AND P5, PT, R0, R2, PT ;  /* 0x000000020000720c */ /* 0x000fe40003fa6270 */
[----:B------:R-:W-:-:S02]  /*80b0*/  ISETP.GE.AND P3, PT, R10, R3, PT ;  /* 0x000000030a00720c */ /* 0x000fc40003f66270 */
[-C--:B------:R-:W-:Y:S02]  /*80c0*/  ISETP.GE.AND P2, PT, R9, R3.reuse, PT ;  /* 0x000000030900720c */ /* 0x080fe40003f46270 */
[-C--:B------:R-:W-:Y:S02]  /*80d0*/  ISETP.GE.AND P6, PT, R8, R3.reuse, PT ;  /* 0x000000030800720c */ /* 0x080fe40003fc6270 */
[----:B------:R-:W-:Y:S02]  /*80e0*/  LOP3.LUT P1, RZ, R11, 0x2, RZ, 0xc0, !PT ;  /* 0x000000020bff7812 */ /* 0x000fe4000782c0ff */
[----:B------:R-:W-:Y:S02]  /*80f0*/  ISETP.GE.AND P0, PT, R7, R3, PT ;  /* 0x000000030700720c */ /* 0x000fe40003f06270 */
        /* <DEDUP_REMOVED lines=8> */
[-C--:B------:R-:W-:Y:S02]  /*8180*/  ISETP.GE.AND P3, PT, R5, R3.reuse, PT ;  /* 0x000000030500720c */ /* 0x080fe40003f66270 */
[C---:B------:R-:W-:Y:S02]  /*8190*/  ISETP.GE.AND P2, PT, R4.reuse, R3, PT ;  /* 0x000000030400720c */ /* 0x040fe40003f46270 */
        /* <DEDUP_REMOVED lines=8> */
[----:B------:R-:W-:Y:S02]  /*8220*/  FSEL R122, R122, -INF , P1 ;  /* 0xff8000007a7a7808 */ /* 0x000fe40000800000 */
[----:B-1----:R-:W-:-:S07]  /*8230*/  FSEL R123, R123, -INF , P0 ;  /* 0xff8000007b7b7808 */ /* 0x002fce0000000000 */
.L_x_184:
[----:B------:R-:W-:Y:S02]  /*8240*/  LOP3.LUT R27, R18, 0x1f, RZ, 0xc0, !PT ;  /* 0x0000001f121b7812 */ /* 0x000fe400078ec0ff */
[----:B-----5:R-:W-:Y:S01]  /*8250*/  SHF.L.U32 R0, R125, 0x5, RZ ;  /* 0x000000057d007819 */ /* 0x020fe200000006ff */
[----:B------:R-:W2:Y:S01]  /*8260*/  LDL R18, [R1+0xa8] ;  /* 0x0000a80001127983 */ /* 0x000ea20000100800 */
[----:B------:R-:W-:Y:S01]  /*8270*/  USHF.R.S32.HI UR5, URZ, 0x1f, UR38 ;  /* 0x0000001f3f057899 */ /* 0x000fe20008011426 */
[----:B------:R-:W-:Y:S01]  /*8280*/  MOV R5, RZ ;  /* 0x000000ff00057202 */ /* 0x000fe20000000f00 */
[----:B------:R-:W-:Y:S01]  /*8290*/  ULDC UR4, c[0x0][0x2c4] ;  /* 0x0000b10000047ab9 */ /* 0x000fe20000000800 */
[----:B------:R-:W2:Y:S01]  /*82a0*/  LDL.LU R10, [R1+0x4] ;  /* 0x00000400010a7983 */ /* 0x000ea20000300800 */
[----:B------:R-:W-:-:S03]  /*82b0*/  ULDC UR14, c[0x0][0x2a0] ;  /* 0x0000a800000e7ab9 */ /* 0x000fc60000000800 */
[----:B------:R-:W3:Y:S04]  /*82c0*/  LDL R15, [R1+0x74] ;  /* 0x00007400010f7983 */ /* 0x000ee80000100800 */
[----:B------:R-:W4:Y:S04]  /*82d0*/  LDL R13, [R1+0x70] ;  /* 0x00007000010d7983 */ /* 0x000f280000100800 */
[----:B------:R-:W2:Y:S04]  /*82e0*/  LDL.LU R12, [R1+0x8] ;  /* 0x00000800010c7983 */ /* 0x000ea80000300800 */
[----:B------:R-:W2:Y:S01]  /*82f0*/  LDL.LU R9, [R1] ;  /* 0x0000000001097983 */ /* 0x000ea20000300800 */
[----:B------:R-:W-:Y:S01]  /*8300*/  LOP3.LUT R0, R0, 0x1fe0, R27, 0xe2, !PT ;  /* 0x00001fe000007812 */ /* 0x000fe200078ee21b */
[----:B------:R-:W-:Y:S01]  /*8310*/  ULEA.HI UR5, UR5, UR38, URZ, 0x5 ;  /* 0x0000002605057291 */ /* 0x000fe2000f8f283f */
[----:B------:R-:W-:Y:S01]  /*8320*/  R2UR UR16, R16 ;  /* 0x00000000101072ca */ /* 0x000fe200000e0000 */
[----:B------:R-:W-:Y:S01]  /*8330*/  USHF.R.S32.HI UR15, URZ, 0x1f, UR4 ;  /* 0x0000001f3f0f7899 */ /* 0x000fe20008011404 */
[--C-:B------:R-:W-:Y:S01]  /*8340*/  SHF.R.U32.HI R3, RZ, 0x5, R0.reuse ;  /* 0x00000005ff037819 */ /* 0x100fe20000011600 */
[----:B------:R-:W-:Y:S01]  /*8350*/  ULOP3.LUT UR51, UR5, 0xffffffe0, URZ, 0xc0, !UPT ;  /* 0xffffffe005337892 */ /* 0x000fe2000f8ec03f */
[----:B------:R-:W-:Y:S01]  /*8360*/  LOP3.LUT R2, R0, 0x7, RZ, 0xc0, !PT ;  /* 0x0000000700027812 */ /* 0x000fe200078ec0ff */
[----:B------:R-:W-:Y:S01]  /*8370*/  UIMAD UR12, UR42, UR4, URZ ;  /* 0x000000042a0c72a4 */ /* 0x000fe2000f8e023f */
[----:B------:R-:W-:Y:S01]  /*8380*/  SHF.L.U32 R3, R3, 0x3, RZ ;  /* 0x0000000303037819 */ /* 0x000fe200000006ff */
[----:B------:R-:W-:Y:S01]  /*8390*/  UIADD3 UR51, UR38, -UR51, URZ ;  /* 0x8000003326337290 */ /* 0x000fe2000fffe03f */
[----:B------:R-:W-:Y:S01]  /*83a0*/  SHF.R.U32.HI R4, RZ, 0x4, R0 ;  /* 0x00000004ff047819 */ /* 0x000fe20000011600 */
[----:B------:R-:W-:Y:S01]  /*83b0*/  USHF.R.S32.HI UR11, URZ, 0x1f, UR12 ;  /* 0x0000001f3f0b7899 */ /* 0x000fe2000801140c */
[----:B------:R-:W-:Y:S01]  /*83c0*/  LOP3.LUT R3, R3, 0x8, R2, 0xe2, !PT ;  /* 0x0000000803037812 */ /* 0x000fe200078ee202 */
[----:B------:R-:W-:Y:S01]  /*83d0*/  UISETP.NE.AND UP0, UPT, UR51, URZ, UPT ;  /* 0x0000003f3300728c */ /* 0x000fe2000bf05270 */
[----:B------:R-:W-:Y:S01]  /*83e0*/  LOP3.LUT R2, R4, 0xffffffc, RZ, 0xc0, !PT ;  /* 0x0ffffffc04027812 */ /* 0x000fe200078ec0ff */
[----:B------:R-:W-:Y:S01]  /*83f0*/  UIADD3 UR9, UR38, 0x1f, URZ ;  /* 0x0000001f26097890 */ /* 0x000fe2000fffe03f */
[----:B------:R-:W-:Y:S01]  /*8400*/  LOP3.LUT R4, R0, 0x18, RZ, 0xc0, !PT ;  /* 0x0000001800047812 */ /* 0x000fe200078ec0ff */
[----:B------:R-:W-:Y:S01]  /*8410*/  USEL UR51, UR51, 0x20, UP0 ;  /* 0x0000002033337887 */ /* 0x000fe20008000000 */
[----:B------:R-:W-:Y:S01]  /*8420*/  R2UR UR17, R17 ;  /* 0x00000000111172ca */ /* 0x000fe200000e0000 */
[----:B------:R-:W-:Y:S01]  /*8430*/  UIADD3 UR8, UR38, -0x1, URZ ;  /* 0xffffffff26087890 */ /* 0x000fe2000fffe03f */
[----:B------:R-:W-:Y:S01]  /*8440*/  LEA.HI R2, R4, R2, RZ, 0x1d ;  /* 0x0000000204027211 */ /* 0x000fe200078fe8ff */
[----:B------:R-:W-:Y:S01]  /*8450*/  UISETP.LT.AND UP0, UPT, UR38, UR51, UPT ;  /* 0x000000332600728c */ /* 0x000fe2000bf01270 */
[----:B------:R-:W-:Y:S01]  /*8460*/  SHF.L.U32 R4, R3, 0x3, RZ ;  /* 0x0000000303047819 */ /* 0x000fe200000006ff */
[----:B------:R-:W-:Y:S01]  /*8470*/  USHF.R.S32.HI UR13, URZ, 0x1f, UR9 ;  /* 0x0000001f3f0d7899 */ /* 0x000fe20008011409 */
[----:B------:R-:W2:Y:S01]  /*8480*/  LDL R14, [R1+0x9c] ;  /* 0x00009c00010e7983 */ /* 0x000ea20000100800 */
[C---:B------:R-:W-:Y:S01]  /*8490*/  IMAD R8, R2.reuse, UR15, RZ ;  /* 0x0000000f02087c24 */ /* 0x040fe2000f8e02ff */
[----:B------:R-:W-:Y:S01]  /*84a0*/  USEL UR51, UR38, UR51, UP0 ;  /* 0x0000003326337287 */ /* 0x000fe20008000000 */
[----:B------:R-:W-:Y:S01]  /*84b0*/  IMAD.WIDE.U32 R6, R2, UR4, R4 ;  /* 0x0000000402067c25 */ /* 0x000fe2000f8e0004 */
[----:B------:R-:W-:Y:S01]  /*84c0*/  UIADD3 UR5, UR38, 0x3e, URZ ;  /* 0x0000003e26057890 */ /* 0x000fe2000fffe03f */
[----:B------:R-:W2:Y:S01]  /*84d0*/  LDL R11, [R1+0x98] ;  /* 0x00009800010b7983 */ /* 0x000ea20000100800 */
[----:B------:R-:W-:Y:S01]  /*84e0*/  ULEA.HI UR13, UR13, UR9, URZ, 0x5 ;  /* 0x000000090d0d7291 */ /* 0x000fe2000f8f283f */
[----:B------:R-:W-:Y:S01]  /*84f0*/  R2UR UR9, R17 ;  /* 0x00000000110972ca */ /* 0x000fe200000e0000 */
[----:B------:R-:W-:Y:S01]  /*8500*/  UISETP.GE.U32.AND UP0, UPT, UR8, 0x20, UPT ;  /* 0x000000200800788c */ /* 0x000fe2000bf06070 */
[----:B------:R-:W-:Y:S01]  /*8510*/  IADD3 R5, P0, R6, UR12, RZ ;  /* 0x0000000c06057c10 */ /* 0x000fe2000ff1e0ff */
[----:B------:R-:W-:Y:S01]  /*8520*/  ULEA.HI.SX32 UR8, UR13, 0xffffffff, 0x1b ;  /* 0xffffffff0d087891 */ /* 0x000fe2000f8fda3f */
[----:B------:R-:W-:Y:S01]  /*8530*/  R2UR UR10, R124 ;  /* 0x000000007c0a72ca */ /* 0x000fe200000e0000 */
[----:B------:R-:W-:Y:S01]  /*8540*/  UISETP.GE.U32.AND UP1, UPT, UR5, 0x3f, UPT ;  /* 0x0000003f0500788c */ /* 0x000fe2000bf26070 */
[----:B------:R-:W-:Y:S01]  /*8550*/  IADD3.X R8, R7, UR11, R8, P0, !PT ;  /* 0x0000000b07087c10 */ /* 0x000fe200087fe408 */
[----:B------:R-:W2:Y:S01]  /*8560*/  LDL R26, [R1+0x58] ;  /* 0x00005800011a7983 */ /* 0x000ea20000100800 */
[----:B------:R-:W-:Y:S01]  /*8570*/  ISETP.GE.AND P0, PT, R4, UR14, PT ;  /* 0x0000000e04007c0c */ /* 0x000fe2000bf06270 */
[----:B------:R-:W-:Y:S01]  /*8580*/  ULDC UR5, c[0x0][0x2bc] ;  /* 0x0000af0000057ab9 */ /* 0x000fe20000000800 */
[----:B------:R-:W-:-:S02]  /*8590*/  LOP3.LUT R4, R3, 0x3, R2, 0x48, !PT ;  /* 0x0000000303047812 */ /* 0x000fc400078e4802 */
[----:B------:R-:W-:Y:S02]  /*85a0*/  ISETP.LT.AND P1, PT, R2, UR51, !P0 ;  /* 0x0000003302007c0c */ /* 0x000fe4000c721270 */
[----:B------:R-:W-:Y:S02]  /*85b0*/  LOP3.LUT R4, R4, 0x8, R3, 0xf8, !PT ;  /* 0x0000000804047812 */ /* 0x000fe400078ef803 */
[----:B------:R-:W-:Y:S02]  /*85c0*/  LOP3.LUT R3, R3, 0x4, R2, 0x48, !PT ;  /* 0x0000000403037812 */ /* 0x000fe400078e4802 */
[----:B------:R-:W-:Y:S01]  /*85d0*/  PLOP3.LUT P2, PT, PT, PT, UP0, 0x80, 0x0 ;  /* 0x000000000000781c */ /* 0x000fe20003f4f008 */
[----:B------:R-:W-:Y:S01]  /*85e0*/  UISETP.NE.AND UP0, UPT, UR8, 0x1, UPT ;  /* 0x000000010800788c */ /* 0x000fe2000bf05270 */
[----:B------:R-:W-:Y:S02]  /*85f0*/  LOP3.LUT R6, R4, R3, RZ, 0xfc, !PT ;  /* 0x0000000304067212 */ /* 0x000fe400078efcff */
[----:B------:R-:W-:-:S02]  /*8600*/  SEL R3, RZ, 0x1, P0 ;  /* 0x00000001ff037807 */ /* 0x000fc40000000000 */
[----:B------:R-:W-:Y:S02]  /*8610*/  SEL R4, RZ, 0x1, !P1 ;  /* 0x00000001ff047807 */ /* 0x000fe40004800000 */
[----:B------:R-:W-:Y:S02]  /*8620*/  PLOP3.LUT P1, PT, PT, PT, UP1, 0x80, 0x0 ;  /* 0x000000000000781c */ /* 0x000fe40003f2f018 */
[----:B------:R-:W-:Y:S02]  /*8630*/  SEL R3, R4, R3, !P2 ;  /* 0x0000000304037207 */ /* 0x000fe40005000000 */
[----:B------:R-:W-:Y:S02]  /*8640*/  PLOP3.LUT P0, PT, PT, PT, UP0, 0x80, 0x0 ;  /* 0x000000000000781c */ /* 0x000fe40003f0f008 */
[----:B------:R-:W-:Y:S02]  /*8650*/  SEL R3, R3, RZ, P1 ;  /* 0x000000ff03037207 */ /* 0x000fe40000800000 */
[----:B------:R-:W-:-:S02]  /*8660*/  LEA R6, R2, R6, 0x4 ;  /* 0x0000000602067211 */ /* 0x000fc400078e20ff */
[----:B------:R-:W-:Y:S02]  /*8670*/  SEL R2, R4, R3, !P0 ;  /* 0x0000000304027207 */ /* 0x000fe40004000000 */
[----:B------:R-:W-:Y:S02]  /*8680*/  ISETP.NE.AND P0, PT, RZ, UR8, PT ;  /* 0x00000008ff007c0c */ /* 0x000fe4000bf05270 */
[----:B------:R-:W-:Y:S02]  /*8690*/  SHF.L.U32 R2, R2, 0x4, RZ ;  /* 0x0000000402027819 */ /* 0x000fe400000006ff */
[----:B------:R-:W-:Y:S02]  /*86a0*/  SHF.L.U32 R3, R3, 0x4, RZ ;  /* 0x0000000403037819 */ /* 0x000fe400000006ff */
[----:B------:R-:W-:Y:S02]  /*86b0*/  SEL R2, R2, RZ, P0 ;  /* 0x000000ff02027207 */ /* 0x000fe40000000000 */
[----:B------:R-:W-:-:S02]  /*86c0*/  ISETP.NE.U32.AND P2, PT, R3, RZ, PT ;  /* 0x000000ff0300720c */ /* 0x000fc40003f45070 */
[----:B------:R-:W-:Y:S02]  /*86d0*/  ISETP.NE.U32.AND P1, PT, R2, RZ, PT ;  /* 0x000000ff0200720c */ /* 0x000fe40003f25070 */
[----:B------:R-:W-:Y:S02]  /*86e0*/  SHF.L.U32 R4, R6, 0x3, RZ ;  /* 0x0000000306047819 */ /* 0x000fe400000006ff */
[----:B------:R-:W-:Y:S02]  /*86f0*/  MOV R6, UR4 ;  /* 0x0000000400067c02 */ /* 0x000fe40008000f00 */
[----:B------:R-:W-:Y:S02]  /*8700*/  LEA R4, R4, UR36, 0x1 ;  /* 0x0000002404047c11 */ /* 0x000fe4000f8e08ff */
[----:B------:R-:W-:Y:S01]  /*8710*/  R2UR UR8, R16 ;  /* 0x00000000100872ca */ /* 0x000fe200000e0000 */
[----:B------:R-:W-:Y:S01]  /*8720*/  UIMAD UR10, UR10, UR5, URZ ;  /* 0x000000050a0a72a4 */ /* 0x000fe2000f8e023f */
[----:B------:R-:W-:Y:S01]  /*8730*/  BAR.SYNC.DEFER_BLOCKING 0x0 ;  /* 0x0000000000007b1d */ /* 0x000fe20000010000 */
[----:B---3--:R-:W-:-:S04]  /*8740*/  LEA R2, P0, R5, R15, 0x1 ;  /* 0x0000000f05027211 */ /* 0x008fc800078008ff */
[----:B----4-:R-:W-:-:S03]  /*8750*/  LEA.HI.X R3, R5, R13, R8, 0x1, P0 ;  /* 0x0000000d05037211 */ /* 0x010fc600000f0c08 */
[----:B------:R-:W-:Y:S02]  /*8760*/  IMAD.WIDE R6, R6, 0x40, R2 ;  /* 0x0000004006067825 */ /* 0x000fe400078e0202 */
[----:B------:R-:W-:Y:S01]  /*8770*/  @!PT LDS RZ, [RZ] ;  /* 0x00000000fffff984 */ /* 0x000fe20000000800 */
[----:B------:R-:W-:Y:S01]  /*8780*/  @!PT LDS RZ, [RZ] ;  /* 0x00000000fffff984 */ /* 0x000fe20000000800 */
[----:B------:R-:W-:Y:S01]  /*8790*/  @!PT LDS RZ, [RZ] ;  /* 0x00000000fffff984 */ /* 0x000fe20000000800 */
[----:B------:R1:W-:Y:S01]  /*87a0*/  LDGSTS.E.BYPASS.LTC128B.128 [R4+0xea00], desc[UR16][R2.64], P2 ;  /* 0x0ea0000002047fae */ /* 0x0003e20009101d50 */
[----:B--2---:R-:W-:-:S03]  /*87b0*/  ISETP.GE.AND P2, PT, R10, R18, PT ;  /* 0x000000120a00720c */ /* 0x004fc60003f46270 */
[----:B------:R-:W0:Y:S04]  /*87c0*/  LDGDEPBAR ;  /* 0x00000000000079af */ /* 0x000e280000000000 */
[----:B------:R2:W-:Y:S01]  /*87d0*/  LDGSTS.E.BYPASS.LTC128B.128 [R4+0x10a00], desc[UR8][R6.64], P1 ;  /* 0x10a0000006047fae */ /* 0x0005e20008901d48 */
[----:B------:R-:W-:Y:S01]  /*87e0*/  USHF.R.S32.HI UR8, URZ, 0x1f, UR5 ;  /* 0x0000001f3f087899 */ /* 0x000fe20008011405 */
[----:B-1----:R-:W-:Y:S02]  /*87f0*/  MOV R2, R10 ;  /* 0x0000000a00027202 */ /* 0x002fe40000000f00 */
[----:B------:R-:W-:Y:S01]  /*8800*/  MOV R3, RZ ;  /* 0x000000ff00037202 */ /* 0x000fe20000000f00 */
[----:B------:R-:W3:Y:S01]  /*8810*/  LDL R10, [R1+0x5c] ;  /* 0x00005c00010a7983 */ /* 0x000ee20000100800 */
[C---:B--2---:R-:W-:Y:S01]  /*8820*/  IMAD R6, R9.reuse, UR15, RZ ;  /* 0x0000000f09067c24 */ /* 0x044fe2000f8e02ff */
[----:B------:R-:W-:Y:S01]  /*8830*/  USHF.R.S32.HI UR9, URZ, 0x1f, UR10 ;  /* 0x0000001f3f097899 */ /* 0x000fe2000801140a */
[C-C-:B------:R-:W-:Y:S01]  /*8840*/  IMAD.WIDE.U32 R4, R9.reuse, UR4, R2.reuse ;  /* 0x0000000409047c25 */ /* 0x140fe2000f8e0002 */
[----:B------:R-:W0:Y:S03]  /*8850*/  LDGDEPBAR ;  /* 0x00000000000079af */ /* 0x000e260000000000 */
[----:B------:R-:W-:Y:S01]  /*8860*/  IMAD.WIDE.U32 R2, R9, UR5, R2 ;  /* 0x0000000509027c25 */ /* 0x000fe2000f8e0002 */
[----:B------:R-:W-:Y:S01]  /*8870*/  IADD3 R4, P0, R4, UR12, RZ ;  /* 0x0000000c04047c10 */ /* 0x000fe2000ff1e0ff */
[----:B------:R-:W-:-:S03]  /*8880*/  UIADD3 UR5, UR14, 0x3e, URZ ;  /* 0x0000003e0e057890 */ /* 0x000fc6000fffe03f */
[----:B------:R-:W-:Y:S01]  /*8890*/  IADD3.X R8, R5, UR11, R6, P0, !PT ;  /* 0x0000000b05087c10 */ /* 0x000fe200087fe406 */
[----:B------:R-:W-:Y:S01]  /*88a0*/  IMAD R6, R9, UR8, RZ ;  /* 0x0000000809067c24 */ /* 0x000fe2000f8e02ff */
[----:B------:R-:W-:Y:S02]  /*88b0*/  IADD3 R5, P0, R2, UR10, RZ ;  /* 0x0000000a02057c10 */ /* 0x000fe4000ff1e0ff */
[----:B------:R-:W-:Y:S02]  /*88c0*/  MOV R2, UR5 ;  /* 0x0000000500027c02 */ /* 0x000fe40008000f00 */
[----:B------:R-:W-:Y:S02]  /*88d0*/  IADD3.X R7, R3, UR9, R6, P0, !PT ;  /* 0x0000000903077c10 */ /* 0x000fe400087fe406 */
[----:B------:R-:W-:-:S04]  /*88e0*/  ISETP.LT.AND P0, PT, R9, UR38, !P2 ;  /* 0x0000002609007c0c */ /* 0x000fc8000d701270 */
[----:B------:R-:W-:Y:S02]  /*88f0*/  ISETP.GT.U32.AND P1, PT, R2, 0x3e, P0 ;  /* 0x0000003e0200780c */ /* 0x000fe40000724070 */
[----:B------:R-:W-:Y:S02]  /*8900*/  LEA R2, P0, R4, R15, 0x1 ;  /* 0x0000000f04027211 */ /* 0x000fe400078008ff */
[----:B------:R-:W-:Y:S02]  /*8910*/  LEA R6, R12, UR36, 0x4 ;  /* 0x000000240c067c11 */ /* 0x000fe4000f8e20ff */
[----:B------:R-:W-:Y:S02]  /*8920*/  LEA.HI.X R3, R4, R13, R8, 0x1, P0 ;  /* 0x0000000d04037211 */ /* 0x000fe400000f0c08 */
[----:B------:R-:W2:Y:S01]  /*8930*/  LDL.64 R12, [R1+0xb8] ;  /* 0x0000b800010c7983 */ /* 0x000ea20000100a00 */
[----:B------:R-:W-:Y:S02]  /*8940*/  ISETP.LT.AND P0, PT, R9, UR6, !P2 ;  /* 0x0000000609007c0c */ /* 0x000fe4000d701270 */
[----:B------:R-:W-:-:S02]  /*8950*/  MOV R4, UR5 ;  /* 0x0000000500047c02 */ /* 0x000fc40008000f00 */
[----:B------:R1:W-:Y:S01]  /*8960*/  LDGSTS.E.BYPASS.LTC128B.128 [R6+0x14a00], desc[UR16][R2.64], P1 ;  /* 0x14a0000002067fae */ /* 0x0003e20008901d50 */
[----:B------:R-:W-:Y:S01]  /*8970*/  UIADD3 UR17, UR14, -0x1, URZ ;  /* 0xffffffff0e117890 */ /* 0x000fe2000fffe03f */
[----:B------:R-:W-:Y:S02]  /*8980*/  ISETP.GT.U32.AND P3, PT, R4, 0x3e, P0 ;  /* 0x0000003e0400780c */ /* 0x000fe40000764070 */
[----:B------:R-:W-:Y:S01]  /*8990*/  LEA R4, P0, R5, R14, 0x1 ;  /* 0x0000000e05047211 */ /* 0x000fe200078008ff */
[----:B------:R-:W-:-:S03]  /*89a0*/  UISETP.GE.U32.AND UP0, UPT, UR17, 0x20, UPT ;  /* 0x000000201100788c */ /* 0x000fc6000bf06070 */
[----:B------:R-:W-:-:S03]  /*89b0*/  LEA.HI.X R5, R5, R11, R7, 0x1, P0 ;  /* 0x0000000b05057211 */ /* 0x000fc600000f0c07 */
[----:B------:R-:W-:Y:S02]  /*89c0*/  PLOP3.LUT P0, PT, PT, PT, UP0, 0x80, 0x0 ;  /* 0x000000000000781c */ /* 0x000fe40003f0f008 */
[C---:B------:R-:W-:Y:S02]  /*89d0*/  R2UR UR20, R16.reuse ;  /* 0x00000000101472ca */ /* 0x040fe400000e0000 */
[C---:B------:R-:W-:Y:S02]  /*89e0*/  R2UR UR21, R17.reuse ;  /* 0x00000000111572ca */ /* 0x040fe400000e0000 */
[----:B------:R-:W-:Y:S02]  /*89f0*/  R2UR UR18, R16 ;  /* 0x00000000101272ca */ /* 0x000fe400000e0000 */
[----:B------:R-:W-:Y:S02]  /*8a00*/  R2UR UR19, R17 ;  /* 0x00000000111372ca */ /* 0x000fe400000e0000 */
[----:B------:R-:W-:Y:S01]  /*8a10*/  ISETP.GE.OR P2, PT, R9, UR38, !P0 ;  /* 0x0000002609007c0c */ /* 0x000fe2000c746670 */
[----:B------:R-:W-:-:S04]  /*8a20*/  USHF.L.U32 UR5, UR7, 0x3, URZ ;  /* 0x0000000307057899 */ /* 0x000fc8000800063f */
[----:B------:R-:W-:Y:S02]  /*8a30*/  ULOP3.LUT UR5, UR5, 0x7e0, URZ, 0xc0, !UPT ;  /* 0x000007e005057892 */ /* 0x000fe4000f8ec03f */
[----:B------:R4:W-:Y:S04]  /*8a40*/  LDGSTS.E.BYPASS.LTC128B.128 [R6+0x1aa00], desc[UR20][R4.64], P3 ;  /* 0x1aa0000004067fae */ /* 0x0009e80009901d54 */
[----:B------:R-:W0:Y:S01]  /*8a50*/  LDGDEPBAR ;  /* 0x00000000000079af */ /* 0x000e220000000000 */
[----:B------:R-:W-:Y:S01]  /*8a60*/  ULOP3.LUT UR8, UR13, 0xffffffe0, URZ, 0xc0, !UPT ;  /* 0xffffffe00d087892 */ /* 0x000fe2000f8ec03f */
[----:B---3--:R-:W-:Y:S02]  /*8a70*/  SHF.L.U32 R7, R10, 0x1, RZ ;  /* 0x000000010a077819 */ /* 0x008fe400000006ff */
[----:B------:R-:W-:-:S02]  /*8a80*/  SHF.R.S32.HI R124, RZ, 0x1f, R10 ;  /* 0x0000001fff7c7819 */ /* 0x000fc4000001140a */
[----:B-1----:R-:W-:Y:S02]  /*8a90*/  IADD3 R2, P1, R7, R2, RZ ;  /* 0x0000000207027210 */ /* 0x002fe40007f3e0ff */
[----:B------:R-:W-:-:S04]  /*8aa0*/  SHF.L.U64.HI R8, R10, 0x1, R124 ;  /* 0x000000010a087819 */ /* 0x000fc8000001027c */
[----:B------:R-:W-:-:S05]  /*8ab0*/  IADD3.X R3, R8, R3, RZ, P1, !PT ;  /* 0x0000000308037210 */ /* 0x000fca0000ffe4ff */
[----:B------:R1:W-:Y:S01]  /*8ac0*/  LDGSTS.E.BYPASS.LTC128B.128 [R6+0x14a80], desc[UR18][R2.64], !P2 ;  /* 0x14a8000002067fae */ /* 0x0003e2000d101d52 */
[----:B------:R-:W-:Y:S02]  /*8ad0*/  ISETP.GE.OR P1, PT, R9, UR6, !P0 ;  /* 0x0000000609007c0c */ /* 0x000fe4000c726670 */
[----:B----4-:R-:W-:-:S04]  /*8ae0*/  IADD3 R4, P2, R7, R4, RZ ;  /* 0x0000000407047210 */ /* 0x010fc80007f5e0ff */
[----:B------:R-:W-:Y:S02]  /*8af0*/  IADD3.X R5, R8, R5, RZ, P2, !PT ;  /* 0x0000000508057210 */ /* 0x000fe400017fe4ff */
[----:B------:R-:W-:-:S05]  /*8b00*/  MOV R10, UR42 ;  /* 0x0000002a000a7c02 */ /* 0x000fca0008000f00 */
[----:B------:R3:W-:Y:S01]  /*8b10*/  LDGSTS.E.BYPASS.LTC128B.128 [R6+0x1aa80], desc[UR18][R4.64], !P1 ;  /* 0x1aa8000004067fae */ /* 0x0007e2000c901d52 */
[----:B-1----:R-:W-:Y:S01]  /*8b20*/  LOP3.LUT R2, R0, 0x3, RZ, 0xc0, !PT ;  /* 0x0000000300027812 */ /* 0x002fe200078ec0ff */
[----:B--2---:R-:W-:Y:S01]  /*8b30*/  IMAD.WIDE R10, R10, 0x4, R12 ;  /* 0x000000040a0a7825 */ /* 0x004fe200078e020c */
[----:B------:R-:W-:Y:S02]  /*8b40*/  CS2R R8, SRZ ;  /* 0x0000000000087805 */ /* 0x000fe4000001ff00 */
[----:B------:R-:W-:Y:S02]  /*8b50*/  CS2R R22, SRZ ;  /* 0x0000000000167805 */ /* 0x000fe4000001ff00 */
[----:B------:R-:W-:Y:S02]  /*8b60*/  LEA R2, R2, UR5, 0x1 ;  /* 0x0000000502027c11 */ /* 0x000fe4000f8e08ff */
[----:B------:R-:W-:Y:S01]  /*8b70*/  MOV R125, 0x437c0000 ;  /* 0x437c0000007d7802 */ /* 0x000fe20000000f00 */
[----:B------:R-:W-:Y:S01]  /*8b80*/  ULOP3.LUT UR16, UR7, 0xc, URZ, 0xc0, !UPT ;  /* 0x0000000c07107892 */ /* 0x000fe2000f8ec03f */
[C---:B------:R-:W-:Y:S01]  /*8b90*/  ISETP.GE.AND P0, PT, R2.reuse, UR8, PT ;  /* 0x0000000802007c0c */ /* 0x040fe2000bf06270 */
[----:B------:R-:W-:Y:S01]  /*8ba0*/  IMAD.WIDE R10, R2, 0x4, R10 ;  /* 0x00000004020a7825 */ /* 0x000fe200078e020a */
[----:B------:R-:W0:Y:S01]  /*8bb0*/  LDGDEPBAR ;  /* 0x00000000000079af */ /* 0x000e220000000000 */
[----:B---3--:R-:W-:-:S10]  /*8bc0*/  MOV R4, RZ ;  /* 0x000000ff00047202 */ /* 0x008fd40000000f00 */
[----:B------:R-:W-:Y:S02]  /*8bd0*/  @!P0 R2UR UR18, R16 ;  /* 0x00000000101282ca */ /* 0x000fe400000e0000 */
[----:B------:R-:W-:Y:S02]  /*8be0*/  @!P0 R2UR UR19, R17 ;  /* 0x00000000111382ca */ /* 0x000fe400000e0000 */
[----:B------:R-:W-:-:S11]  /*8bf0*/  MOV R5, RZ ;  /* 0x000000ff00057202 */ /* 0x000fd60000000f00 */
[----:B------:R-:W2:Y:S01]  /*8c00*/  @!P0 LDG.E.LTC128B.64 R4, desc[UR18][R10.64] ;  /* 0x000000120a048981 */ /* 0x000ea2000c1e1b20 */
[----:B------:R-:W-:Y:S01]  /*8c10*/  LOP3.LUT R3, R2, 0x8, RZ, 0xfc, !PT ;  /* 0x0000000802037812 */ /* 0x000fe200078efcff */
[----:B------:R-:W-:-:S03]  /*8c20*/  USHF.R.S32.HI UR5, URZ, 0x1f, UR8 ;  /* 0x0000001f3f057899 */ /* 0x000fc60008011408 */
[----:B------:R-:W-:-:S04]  /*8c30*/  ISETP.GE.U32.AND P0, PT, R3, UR8, PT ;  /* 0x0000000803007c0c */ /* 0x000fc8000bf06070 */
[----:B------:R-:W-:-:S13]  /*8c40*/  ISETP.GE.AND.EX P0, PT, RZ, UR5, PT, P0 ;  /* 0x00000005ff007c0c */ /* 0x000fda000bf06300 */
[----:B------:R-:W-:Y:S02]  /*8c50*/  @!P0 R2UR UR18, R16 ;  /* 0x00000000101282ca */ /* 0x000fe400000e0000 */
[----:B------:R-:W-:-:S13]  /*8c60*/  @!P0 R2UR UR19, R17 ;  /* 0x00000000111382ca */ /* 0x000fda00000e0000 */
[----:B------:R-:W3:Y:S01]  /*8c70*/  @!P0 LDG.E.LTC128B.64 R8, desc[UR18][R10.64+0x20] ;  /* 0x000020120a088981 */ /* 0x000ee2000c1e1b20 */
[C---:B------:R-:W-:Y:S02]  /*8c80*/  LOP3.LUT R3, R2.reuse, 0x10, RZ, 0xfc, !PT ;  /* 0x0000001002037812 */ /* 0x040fe400078efcff */
[----:B------:R-:W-:Y:S02]  /*8c90*/  LOP3.LUT R2, R2, 0x18, RZ, 0xfc, !PT ;  /* 0x0000001802027812 */ /* 0x000fe400078efcff */
[----:B------:R-:W-:Y:S02]  /*8ca0*/  ISETP.GE.U32.AND P0, PT, R3, UR8, PT ;  /* 0x0000000803007c0c */ /* 0x000fe4000bf06070 */
[----:B------:R-:W-:Y:S02]  /*8cb0*/  ISETP.GE.U32.AND P2, PT, R2, UR8, PT ;  /* 0x0000000802007c0c */ /* 0x000fe4000bf46070 */
[----:B------:R-:W-:Y:S02]  /*8cc0*/  ISETP.GE.AND.EX P1, PT, RZ, UR5, PT, P0 ;  /* 0x00000005ff007c0c */ /* 0x000fe4000bf26300 */
[----:B------:R-:W-:-:S02]  /*8cd0*/  ISETP.GE.AND.EX P0, PT, RZ, UR5, PT, P2 ;  /* 0x00000005ff007c0c */ /* 0x000fc4000bf06320 */
[----:B------:R-:W-:-:S09]  /*8ce0*/  CS2R R6, SRZ ;  /* 0x0000000000067805 */ /* 0x000fd2000001ff00 */
[C---:B------:R-:W-:Y:S02]  /*8cf0*/  @!P1 R2UR UR20, R16.reuse ;  /* 0x00000000101492ca */ /* 0x040fe400000e0000 */
[C---:B------:R-:W-:Y:S02]  /*8d00*/  @!P1 R2UR UR21, R17.reuse ;  /* 0x00000000111592ca */ /* 0x040fe400000e0000 */
[----:B------:R-:W-:Y:S02]  /*8d10*/  @!P0 R2UR UR18, R16 ;  /* 0x00000000101282ca */ /* 0x000fe400000e0000 */
[----:B------:R-:W-:-:S09]  /*8d20*/  @!P0 R2UR UR19, R17 ;  /* 0x00000000111382ca */ /* 0x000fd200000e0000 */
[----:B------:R-:W4:Y:S04]  /*8d30*/  @!P1 LDG.E.LTC128B.64 R6, desc[UR20][R10.64+0x40] ;  /* 0x000040140a069981 */ /* 0x000f28000c1e1b20 */
[----:B------:R1:W4:Y:S01]  /*8d40*/  @!P0 LDG.E.LTC128B.64 R22, desc[UR18][R10.64+0x60] ;  /* 0x000060120a168981 */ /* 0x000322000c1e1b20 */
[----:B------:R-:W-:Y:S01]  /*8d50*/  ULOP3.LUT UR5, UR7, 0x3, URZ, 0xc0, !UPT ;  /* 0x0000000307057892 */ /* 0x000fe2000f8ec03f */
[----:B--2---:R-:W-:Y:S01]  /*8d60*/  FADD R2, -R4, R72 ;  /* 0x0000004804027221 */ /* 0x004fe20000000100 */
[----:B------:R-:W-:-:S05]  /*8d70*/  MOV R72, 0x3bbb989d ;  /* 0x3bbb989d00487802 */ /* 0x000fca0000000f00 */
[----:B-1----:R-:W-:Y:S01]  /*8d80*/  FFMA.SAT R10, R2, R72, 0.5 ;  /* 0x3f000000020a7423 */ /* 0x002fe20000002048 */
[----:B------:R-:W-:-:S03]  /*8d90*/  FADD R3, -R5, R73 ;  /* 0x0000004905037221 */ /* 0x000fc60000000100 */
[----:B------:R-:W-:Y:S01]  /*8da0*/  FFMA.RM R10, R10, R125, 12582913 ;  /* 0x4b4000010a0a7423 */ /* 0x000fe2000000407d */
[----:B------:R-:W-:-:S03]  /*8db0*/  FFMA.SAT R13, R3, R72, 0.5 ;  /* 0x3f000000030d7423 */ /* 0x000fc60000002048 */
[----:B------:R-:W-:Y:S01]  /*8dc0*/  FADD R11, R10, -12583039 ;  /* 0xcb40007f0a0b7421 */ /* 0x000fe20000000000 */
[----:B------:R-:W-:-:S03]  /*8dd0*/  FFMA.RM R13, R13, R125, 12582913 ;  /* 0x4b4000010d0d7423 */ /* 0x000fc6000000407d */
[----:B------:R-:W-:-:S04]  /*8de0*/  FFMA R11, R2, 1.4426950216293334961, -R11 ;  /* 0x3fb8aa3b020b7823 */ /* 0x000fc8000000080b */
[----:B------:R-:W-:Y:S01]  /*8df0*/  FFMA R12, R2, 1.925963033500011079e-08, R11 ;  /* 0x32a57060020c7823 */ /* 0x000fe2000000000b */
[----:B------:R-:W-:-:S04]  /*8e00*/  FADD R2, R13, -12583039 ;  /* 0xcb40007f0d027421 */ /* 0x000fc80000000000 */
[----:B------:R-:W-:Y:S01]  /*8e10*/  FFMA R11, R3, 1.4426950216293334961, -R2 ;  /* 0x3fb8aa3b030b7823 */ /* 0x000fe20000000802 */
[----:B------:R-:W-:-:S04]  /*8e20*/  FADD R2, -R4, R74 ;  /* 0x0000004a04027221 */ /* 0x000fc80000000100 */
[----:B------:R-:W-:Y:S01]  /*8e30*/  FFMA.SAT R14, R2, R72, 0.5 ;  /* 0x3f000000020e7423 */ /* 0x000fe20000002048 */
[----:B------:R-:W-:-:S03]  /*8e40*/  FFMA R15, R3, 1.925963033500011079e-08, R11 ;  /* 0x32a57060030f7823 */ /* 0x000fc6000000000b */
[----:B------:R-:W-:-:S04]  /*8e50*/  FFMA.RM R14, R14, R125, 12582913 ;  /* 0x4b4000010e0e7423 */ /* 0x000fc8000000407d */
[----:B------:R-:W-:-:S04]  /*8e60*/  FADD R3, R14, -12583039 ;  /* 0xcb40007f0e037421 */ /* 0x000fc80000000000 */
[----:B------:R-:W-:-:S04]  /*8e70*/  FFMA R3, R2, 1.4426950216293334961, -R3 ;  /* 0x3fb8aa3b02037823 */ /* 0x000fc80000000803 */
[----:B------:R-:W-:Y:S01]  /*8e80*/  FFMA R16, R2, 1.925963033500011079e-08, R3 ;  /* 0x32a5706002107823 */ /* 0x000fe20000000003 */
[----:B------:R-:W-:Y:S01]  /*8e90*/  FADD R2, -R5, R75 ;  /* 0x0000004b05027221 */ /* 0x000fe20000000100 */
[----:B------:R1:W2:Y:S01]  /*8ea0*/  MUFU.EX2 R11, R12 ;  /* 0x0000000c000b7308 */ /* 0x0002a20000000800 */
[----:B------:R-:W-:Y:S02]  /*8eb0*/  SHF.L.U32 R10, R10, 0x17, RZ ;  /* 0x000000170a0a7819 */ /* 0x000fe400000006ff */
[----:B-1----:R-:W-:-:S04]  /*8ec0*/  FFMA.SAT R12, R2, R72, 0.5 ;  /* 0x3f000000020c7423 */ /* 0x002fc80000002048 */
[----:B------:R-:W-:-:S04]  /*8ed0*/  FFMA.RM R12, R12, R125, 12582913 ;  /* 0x4b4000010c0c7423 */ /* 0x000fc8000000407d */
[----:B------:R-:W-:-:S04]  /*8ee0*/  FADD R3, R12, -12583039 ;  /* 0xcb40007f0c037421 */ /* 0x000fc80000000000 */
[----:B------:R-:W-:-:S04]  /*8ef0*/  FFMA R3, R2, 1.4426950216293334961, -R3 ;  /* 0x3fb8aa3b02037823 */ /* 0x000fc80000000803 */
[----:B------:R-:W-:Y:S01]  /*8f00*/  FFMA R20, R2, 1.925963033500011079e-08, R3 ;  /* 0x32a5706002147823 */ /* 0x000fe20000000003 */
[----:B------:R-:W-:Y:S01]  /*8f10*/  FADD R3, -R4, R36 ;  /* 0x0000002404037221 */ /* 0x000fe20000000100 */
[----:B--2---:R-:W-:-:S03]  /*8f20*/  FMUL R24, R10, R11 ;  /* 0x0000000b0a187220 */ /* 0x004fc60000400000 */
[----:B------:R-:W-:-:S04]  /*8f30*/  FFMA.SAT R11, R3, R72, 0.5 ;  /* 0x3f000000030b7423 */ /* 0x000fc80000002048 */
[----:B------:R-:W-:-:S04]  /*8f40*/  FFMA.RM R11, R11, R125, 12582913 ;  /* 0x4b4000010b0b7423 */ /* 0x000fc8000000407d */
[----:B------:R-:W-:-:S04]  /*8f50*/  FADD R2, R11, -12583039 ;  /* 0xcb40007f0b027421 */ /* 0x000fc80000000000 */
[----:B------:R-:W-:Y:S01]  /*8f60*/  FFMA R10, R3, 1.4426950216293334961, -R2 ;  /* 0x3fb8aa3b030a7823 */ /* 0x000fe20000000802 */
[----:B------:R-:W-:-:S03]  /*8f70*/  FADD R2, -R5, R37 ;  /* 0x0000002505027221 */ /* 0x000fc60000000100 */
[----:B------:R-:W-:Y:S01]  /*8f80*/  FFMA R18, R3, 1.925963033500011079e-08, R10 ;  /* 0x32a5706003127823 */ /* 0x000fe2000000000a */
[----:B------:R-:W-:-:S04]  /*8f90*/  FFMA.SAT R10, R2, R72, 0.5 ;  /* 0x3f000000020a7423 */ /* 0x000fc80000002048 */
[----:B------:R-:W-:-:S04]  /*8fa0*/  FFMA.RM R10, R10, R125, 12582913 ;  /* 0x4b4000010a0a7423 */ /* 0x000fc8000000407d */
[----:B------:R-:W-:Y:S01]  /*8fb0*/  FADD R3, R10, -12583039 ;  /* 0xcb40007f0a037421 */ /* 0x000fe20000000000 */
[----:B------:R-:W-:-:S03]  /*8fc0*/  FADD R4, -R4, R38 ;  /* 0x0000002604047221 */ /* 0x000fc60000000100 */
[C---:B------:R-:W-:Y:S01]  /*8fd0*/  FFMA R3, R2.reuse, 1.4426950216293334961, -R3 ;  /* 0x3fb8aa3b02037823 */ /* 0x040fe20000000803 */
[----:B------:R-:W1:Y:S03]  /*8fe0*/  MUFU.EX2 R15, R15 ;  /* 0x0000000f000f7308 */ /* 0x000e660000000800 */
[----:B------:R-:W-:Y:S01]  /*8ff0*/  FFMA R17, R2, 1.925963033500011079e-08, R3 ;  /* 0x32a5706002117823 */ /* 0x000fe20000000003 */
[----:B------:R-:W-:-:S04]  /*9000*/  FFMA.SAT R3, R4, R72, 0.5 ;  /* 0x3f00000004037423 */ /* 0x000fc80000002048 */
[----:B------:R-:W-:Y:S01]  /*9010*/  FFMA.RM R3, R3, R125, 12582913 ;  /* 0x4b40000103037423 */ /* 0x000fe2000000407d */
[----:B------:R-:W-:-:S03]  /*9020*/  SHF.L.U32 R13, R13, 0x17, RZ ;  /* 0x000000170d0d7819 */ /* 0x000fc600000006ff */
[----:B------:R-:W-:Y:S01]  /*9030*/  FADD R2, R3, -12583039 ;  /* 0xcb40007f03027421 */ /* 0x000fe20000000000 */
[----:B------:R-:W-:-:S03]  /*9040*/  FADD R5, -R5, R39 ;  /* 0x0000002705057221 */ /* 0x000fc60000000100 */
[----:B------:R-:W-:Y:S01]  /*9050*/  FFMA R2, R4, 1.4426950216293334961, -R2 ;  /* 0x3fb8aa3b04027823 */ /* 0x000fe20000000802 */
[----:B-1----:R-:W-:-:S03]  /*9060*/  FMUL R21, R13, R15 ;  /* 0x0000000f0d157220 */ /* 0x002fc60000400000 */
[----:B------:R-:W-:Y:S01]  /*9070*/  FFMA R15, R4, 1.925963033500011079e-08, R2 ;  /* 0x32a57060040f7823 */ /* 0x000fe20000000002 */
[----:B------:R-:W-:-:S04]  /*9080*/  FFMA.SAT R2, R5, R72, 0.5 ;  /* 0x3f00000005027423 */ /* 0x000fc80000002048 */
[----:B------:R-:W-:-:S04]  /*9090*/  FFMA.RM R2, R2, R125, 12582913 ;  /* 0x4b40000102027423 */ /* 0x000fc8000000407d */
[----:B------:R-:W-:Y:S01]  /*90a0*/  FADD R4, R2, -12583039 ;  /* 0xcb40007f02047421 */ /* 0x000fe20000000000 */
[----:B------:R1:W2:Y:S03]  /*90b0*/  MUFU.EX2 R13, R16 ;  /* 0x00000010000d7308 */ /* 0x0002a60000000800 */
[----:B------:R-:W-:-:S04]  /*90c0*/  FFMA R4, R5, 1.4426950216293334961, -R4 ;  /* 0x3fb8aa3b05047823 */ /* 0x000fc80000000804 */
[----:B-1----:R-:W-:Y:S01]  /*90d0*/  FFMA R16, R5, 1.925963033500011079e-08, R4 ;  /* 0x32a5706005107823 */ /* 0x002fe20000000004 */
[----:B------:R-:W-:-:S04]  /*90e0*/  LOP3.LUT R4, R0, 0xffff, RZ, 0xc0, !PT ;  /* 0x0000ffff00047812 */ /* 0x000fc800078ec0ff */
[----:B------:R-:W-:-:S04]  /*90f0*/  SHF.R.U32.HI R4, RZ, 0x5, R4 ;  /* 0x00000005ff047819 */ /* 0x000fc80000011604 */
[----:B------:R-:W-:-:S06]  /*9100*/  LOP3.LUT R4, R4, 0xffff, RZ, 0xc0, !PT ;  /* 0x0000ffff04047812 */ /* 0x000fcc00078ec0ff */
[----:B------:R-:W1:Y:S01]  /*9110*/  SHFL.IDX PT, R4, R4, RZ, 0x1f ;  /* 0x00001fff04047589 */ /* 0x000e6200000e0000 */
[----:B------:R-:W3:Y:S01]  /*9120*/  S2R R74, SR_TID.X ;  /* 0x00000000004a7919 */ /* 0x000ee20000002100 */
[----:B------:R-:W-:Y:S02]  /*9130*/  SHF.L.U32 R14, R14, 0x17, RZ ;  /* 0x000000170e0e7819 */ /* 0x000fe400000006ff */
[----:B-1----:R-:W-:Y:S02]  /*9140*/  R2UR UR8, R4 ;  /* 0x00000000040872ca */ /* 0x002fe400000e0000 */
[----:B------:R-:W1:Y:S01]  /*9150*/  MUFU.EX2 R4, R20 ;  /* 0x0000001400047308 */ /* 0x000e620000000800 */
[----:B--2---:R-:W-:Y:S01]  /*9160*/  FMUL R19, R14, R13 ;  /* 0x0000000d0e137220 */ /* 0x004fe20000400000 */
[----:B------:R-:W-:-:S09]  /*9170*/  SHF.L.U32 R12, R12, 0x17, RZ ;  /* 0x000000170c0c7819 */ /* 0x000fd200000006ff */
[----:B------:R-:W-:Y:S01]  /*9180*/  ULOP3.LUT UP0, URZ, UR8, 0x4, URZ, 0xc0, !UPT ;  /* 0x00000004083f7892 */ /* 0x000fe2000f80c03f */
[----:B------:R-:W2:Y:S05]  /*9190*/  MUFU.EX2 R14, R18 ;  /* 0x00000012000e7308 */ /* 0x000eaa0000000800 */
[----:B------:R-:W-:-:S03]  /*91a0*/  PLOP3.LUT P0, PT, PT, PT, UP0, 0x80, 0x0 ;  /* 0x000000000000781c */ /* 0x000fc60003f0f008 */
[----:B------:R-:W4:Y:S01]  /*91b0*/  MUFU.EX2 R13, R17 ;  /* 0x00000011000d7308 */ /* 0x000f220000000800 */
[----:B------:R-:W-:Y:S01]  /*91c0*/  LOP3.LUT R73, R0, 0x1f, RZ, 0xc0, !PT ;  /* 0x0000001f00497812 */ /* 0x000fe200078ec0ff */
[----:B-1----:R-:W-:-:S06]  /*91d0*/  FMUL R12, R12, R4 ;  /* 0x000000040c0c7220 */ /* 0x002fcc0000400000 */
[----:B------:R-:W1:Y:S01]  /*91e0*/  MUFU.EX2 R5, R15 ;  /* 0x0000000f00057308 */ /* 0x000e620000000800 */
[----:B------:R-:W-:Y:S02]  /*91f0*/  LOP3.LUT R0, R0, 0x4, RZ, 0xc0, !PT ;  /* 0x0000000400007812 */ /* 0x000fe400078ec0ff */
[----:B------:R-:W-:Y:S02]  /*9200*/  SHF.R.U32.HI R4, RZ, 0x3, R73 ;  /* 0x00000003ff047819 */ /* 0x000fe40000011649 */
[----:B------:R-:W-:Y:S02]  /*9210*/  @P0 LOP3.LUT R0, R0, 0x4, RZ, 0x3c, !PT ;  /* 0x0000000400000812 */ /* 0x000fe400078e3cff */
[----:B------:R-:W-:Y:S02]  /*9220*/  LOP3.LUT R4, R4, R26, RZ, 0x3c, !PT ;  /* 0x0000001a04047212 */ /* 0x000fe400078e3cff */
[----:B------:R-:W-:Y:S02]  /*9230*/  SHF.L.U32 R11, R11, 0x17, RZ ;  /* 0x000000170b0b7819 */ /* 0x000fe400000006ff */
[----:B------:R-:W-:-:S02]  /*9240*/  SHF.L.U32 R10, R10, 0x17, RZ ;  /* 0x000000170a0a7819 */ /* 0x000fc400000006ff */
[----:B------:R-:W-:Y:S01]  /*9250*/  SHF.L.U32 R3, R3, 0x17, RZ ;  /* 0x0000001703037819 */ /* 0x000fe200000006ff */
[----:B------:R-:W3:Y:S01]  /*9260*/  MUFU.EX2 R15, R16 ;  /* 0x00000010000f7308 */ /* 0x000ee20000000800 */
[----:B------:R-:W-:Y:S01]  /*9270*/  IADD3 R26, R4, R0, RZ ;  /* 0x00000000041a7210 */ /* 0x000fe20007ffe0ff */
[----:B--2---:R-:W-:Y:S01]  /*9280*/  FMUL R11, R11, R14 ;  /* 0x0000000e0b0b7220 */ /* 0x004fe20000400000 */
[----:B----4-:R-:W-:Y:S01]  /*9290*/  FMUL R4, R10, R13 ;  /* 0x0000000d0a047220 */ /* 0x010fe20000400000 */
[----:B-1----:R-:W-:Y:S01]  /*92a0*/  FMUL R5, R3, R5 ;  /* 0x0000000503057220 */ /* 0x002fe20000400000 */
[----:B------:R-:W-:Y:S01]  /*92b0*/  UIMAD UR5, UR5, 0x220, UR16 ;  /* 0x00000220050578a4 */ /* 0x000fe2000f8e0210 */
[----:B------:R-:W-:Y:S02]  /*92c0*/  SHF.R.U32.HI R3, RZ, 0x2, R27 ;  /* 0x00000002ff037819 */ /* 0x000fe4000001161b */
[----:B---3--:R-:W-:Y:S02]  /*92d0*/  LOP3.LUT R0, R74, 0x3, RZ, 0xc0, !PT ;  /* 0x000000034a007812 */ /* 0x008fe400078ec0ff */
[----:B------:R-:W-:Y:S01]  /*92e0*/  F2FP.BF16.F32.PACK_AB R4, R4, R11 ;  /* 0x0000000b0404723e */ /* 0x000fe200000010ff */
[----:B------:R-:W-:-:S02]  /*92f0*/  FADD R11, -R8, R77 ;  /* 0x0000004d080b7221 */ /* 0x000fc40000000100 */
[----:B------:R-:W-:Y:S01]  /*9300*/  IMAD R3, R3, 0x44, R0 ;  /* 0x0000004403037824 */ /* 0x000fe200078e0200 */
[----:B------:R-:W-:Y:S01]  /*9310*/  MOV R0, UR5 ;  /* 0x0000000500007c02 */ /* 0x000fe20008000f00 */
[-C--:B------:R-:W-:Y:S01]  /*9320*/  FFMA.SAT R14, R11, R72.reuse, 0.5 ;  /* 0x3f0000000b0e7423 */ /* 0x080fe20000002048 */
[----:B------:R-:W-:Y:S02]  /*9330*/  SHF.L.U32 R2, R2, 0x17, RZ ;  /* 0x0000001702027819 */ /* 0x000fe400000006ff */
[----:B------:R-:W-:Y:S01]  /*9340*/  LEA R0, R0, R3, 0x2 ;  /* 0x0000000300007211 */ /* 0x000fe200078e10ff */
[----:B------:R-:W-:Y:S01]  /*9350*/  FFMA.RM R14, R14, R125, 12582913 ;  /* 0x4b4000010e0e7423 */ /* 0x000fe2000000407d */
[----:B------:R-:W-:Y:S01]  /*9360*/  FADD R10, -R8, R76 ;  /* 0x0000004c080a7221 */ /* 0x000fe20000000100 */
[----:B------:R-:W-:Y:S01]  /*9370*/  FMUL R15, R2, R15 ;  /* 0x0000000f020f7220 */ /* 0x000fe20000400000 */
[----:B------:R-:W-:Y:S01]  /*9380*/  F2FP.BF16.F32.PACK_AB R2, R12, R19 ;  /* 0x000000130c02723e */ /* 0x000fe200000010ff */
[----:B------:R-:W-:Y:S01]  /*9390*/  FADD R12, R14, -12583039 ;  /* 0xcb40007f0e0c7421 */ /* 0x000fe20000000000 */
[----:B------:R-:W-:Y:S01]  /*93a0*/  LEA R0, R0, UR36, 0x2 ;  /* 0x0000002400007c11 */ /* 0x000fe2000f8e10ff */
[----:B------:R-:W-:-:S02]  /*93b0*/  FFMA.SAT R16, R10, R72, 0.5 ;  /* 0x3f0000000a107423 */ /* 0x000fc40000002048 */
[C---:B------:R-:W-:Y:S02]  /*93c0*/  FFMA R17, R11.reuse, 1.4426950216293334961, -R12 ;  /* 0x3fb8aa3b0b117823 */ /* 0x040fe4000000080c */
[----:B------:R1:W-:Y:S01]  /*93d0*/  STS [R0+0x7300], R4 ;  /* 0x0073000400007388 */ /* 0x0003e20000000800 */
[----:B------:R-:W-:Y:S01]  /*93e0*/  FFMA.RM R12, R16, R125, 12582913 ;  /* 0x4b400001100c7423 */ /* 0x000fe2000000407d */
[----:B------:R-:W-:-:S03]  /*93f0*/  FFMA R17, R11, 1.925963033500011079e-08, R17 ;  /* 0x32a570600b117823 */ /* 0x000fc60000000011 */
[----:B------:R-:W-:Y:S01]  /*9400*/  FADD R11, R12, -12583039 ;  /* 0xcb40007f0c0b7421 */ /* 0x000fe20000000000 */
[----:B------:R-:W-:Y:S02]  /*9410*/  F2FP.BF16.F32.PACK_AB R3, R21, R24 ;  /* 0x000000181503723e */ /* 0x000fe400000010ff */
[----:B------:R-:W-:Y:S01]  /*9420*/  F2FP.BF16.F32.PACK_AB R15, R15, R5 ;  /* 0x000000050f0f723e */ /* 0x000fe200000010ff */
[----:B------:R-:W-:Y:S01]  /*9430*/  FFMA R11, R10, 1.4426950216293334961, -R11 ;  /* 0x3fb8aa3b0a0b7823 */ /* 0x000fe2000000080b */
[----:B------:R-:W-:Y:S01]  /*9440*/  FADD R5, -R8, R32 ;  /* 0x0000002008057221 */ /* 0x000fe20000000100 */
[----:B------:R2:W-:Y:S02]  /*9450*/  STS [R0+0x6200], R3 ;  /* 0x0062000300007388 */ /* 0x0005e40000000800 */
[----:B------:R-:W-:Y:S01]  /*9460*/  FFMA R18, R10, 1.925963033500011079e-08, R11 ;  /* 0x32a570600a127823 */ /* 0x000fe2000000000b */
[----:B-1----:R-:W-:-:S04]  /*9470*/  FADD R4, -R9, R79 ;  /* 0x0000004f09047221 */ /* 0x002fc80000000100 */
[----:B------:R-:W-:-:S04]  /*9480*/  FFMA.SAT R13, R4, R72, 0.5 ;  /* 0x3f000000040d7423 */ /* 0x000fc80000002048 */
[-C--:B------:R-:W-:Y:S01]  /*9490*/  FFMA.RM R13, R13, R125.reuse, 12582913 ;  /* 0x4b4000010d0d7423 */ /* 0x080fe2000000407d */
[-C--:B------:R-:W-:Y:S01]  /*94a0*/  FFMA.SAT R10, R5, R72.reuse, 0.5 ;  /* 0x3f000000050a7423 */ /* 0x080fe20000002048 */
[----:B--2---:R-:W-:Y:S02]  /*94b0*/  FADD R3, -R9, R78 ;  /* 0x0000004e09037221 */ /* 0x004fe40000000100 */
[----:B------:R-:W-:Y:S01]  /*94c0*/  FADD R16, R13, -12583039 ;  /* 0xcb40007f0d107421 */ /* 0x000fe20000000000 */
[-C--:B------:R-:W-:Y:S01]  /*94d0*/  FFMA.RM R10, R10, R125.reuse, 12582913 ;  /* 0x4b4000010a0a7423 */ /* 0x080fe2000000407d */
[----:B------:R-:W-:Y:S02]  /*94e0*/  FFMA.SAT R11, R3, R72, 0.5 ;  /* 0x3f000000030b7423 */ /* 0x000fe40000002048 */
[----:B------:R-:W-:Y:S02]  /*94f0*/  FFMA R16, R4, 1.4426950216293334961, -R16 ;  /* 0x3fb8aa3b04107823 */ /* 0x000fe40000000810 */
[----:B------:R-:W-:-:S02]  /*9500*/  FFMA.RM R11, R11, R125, 12582913 ;  /* 0x4b4000010b0b7423 */ /* 0x000fc4000000407d */
[----:B------:R-:W-:Y:S01]  /*9510*/  FFMA R16, R4, 1.925963033500011079e-08, R16 ;  /* 0x32a5706004107823 */ /* 0x000fe20000000010 */
[----:B------:R-:W-:Y:S01]  /*9520*/  FADD R4, R10, -12583039 ;  /* 0xcb40007f0a047421 */ /* 0x000fe20000000000 */
[----:B------:R1:W-:Y:S02]  /*9530*/  STS [R0+0x6a80], R2 ;  /* 0x006a800200007388 */ /* 0x0003e40000000800 */
[----:B------:R2:W-:Y:S01]  /*9540*/  MUFU.EX2 R24, R16 ;  /* 0x0000001000187308 */ /* 0x0005e20000000800 */
[----:B------:R-:W-:Y:S01]  /*9550*/  FFMA R4, R5, 1.4426950216293334961, -R4 ;  /* 0x3fb8aa3b05047823 */ /* 0x000fe20000000804 */
[----:B------:R-:W-:-:S06]  /*9560*/  FADD R8, -R8, R34 ;  /* 0x0000002208087221 */ /* 0x000fcc0000000100 */
[----:B------:R3:W4:Y:S01]  /*9570*/  MUFU.EX2 R21, R17 ;  /* 0x0000001100157308 */ /* 0x0007220000000800 */
[----:B--2---:R-:W-:Y:S01]  /*9580*/  FADD R16, R11, -12583039 ;  /* 0xcb40007f0b107421 */ /* 0x004fe20000000000 */
[----:B-1----:R-:W-:-:S03]  /*9590*/  FADD R2, -R9, R33 ;  /* 0x0000002109027221 */ /* 0x002fc60000000100 */
[----:B------:R-:W-:Y:S01]  /*95a0*/  FFMA R16, R3, 1.4426950216293334961, -R16 ;  /* 0x3fb8aa3b03107823 */ /* 0x000fe20000000810 */
[----:B---3--:R-:W-:Y:S01]  /*95b0*/  FFMA R17, R5, 1.925963033500011079e-08, R4 ;  /* 0x32a5706005117823 */ /* 0x008fe20000000004 */
[-C--:B------:R-:W-:Y:S02]  /*95c0*/  FFMA.SAT R4, R2, R72.reuse, 0.5 ;  /* 0x3f00000002047423 */ /* 0x080fe40000002048 */
[----:B------:R-:W-:Y:S02]  /*95d0*/  FFMA R16, R3, 1.925963033500011079e-08, R16 ;  /* 0x32a5706003107823 */ /* 0x000fe40000000010 */
[----:B------:R-:W-:Y:S02]  /*95e0*/  FFMA.RM R4, R4, R125, 12582913 ;  /* 0x4b40000104047423 */ /* 0x000fe4000000407d */
[----:B------:R1:W-:Y:S01]  /*95f0*/  MUFU.EX2 R19, R16 ;  /* 0x0000001000137308 */ /* 0x0003e20000000800 */
[----:B------:R-:W-:Y:S01]  /*9600*/  FFMA.SAT R3, R8, R72, 0.5 ;  /* 0x3f00000008037423 */ /* 0x000fe20000002048 */
[----:B------:R-:W-:-:S03]  /*9610*/  FADD R9, -R9, R35 ;  /* 0x0000002309097221 */ /* 0x000fc60000000100 */
[----:B------:R-:W-:-:S04]  /*9620*/  FFMA.RM R3, R3, R125, 12582913 ;  /* 0x4b40000103037423 */ /* 0x000fc8000000407d */
[----:B------:R-:W-:Y:S01]  /*9630*/  FADD R5, R3, -12583039 ;  /* 0xcb40007f03057421 */ /* 0x000fe20000000000 */
[----:B-1----:R-:W-:-:S04]  /*9640*/  FADD R16, R4, -12583039 ;  /* 0xcb40007f04107421 */ /* 0x002fc80000000000 */
[----:B------:R-:W-:-:S04]  /*9650*/  FFMA R16, R2, 1.4426950216293334961, -R16 ;  /* 0x3fb8aa3b02107823 */ /* 0x000fc80000000810 */
[----:B------:R-:W-:Y:S01]  /*9660*/  FFMA R16, R2, 1.925963033500011079e-08, R16 ;  /* 0x32a5706002107823 */ /* 0x000fe20000000010 */
[----:B------:R-:W-:Y:S01]  /*9670*/  FFMA.SAT R2, R9, R72, 0.5 ;  /* 0x3f00000009027423 */ /* 0x000fe20000002048 */
[----:B------:R-:W-:-:S03]  /*9680*/  FFMA R5, R8, 1.4426950216293334961, -R5 ;  /* 0x3fb8aa3b08057823 */ /* 0x000fc60000000805 */
[----:B------:R-:W-:Y:S01]  /*9690*/  FFMA.RM R2, R2, R125, 12582913 ;  /* 0x4b40000102027423 */ /* 0x000fe2000000407d */
[----:B------:R-:W-:-:S03]  /*96a0*/  FFMA R8, R8, 1.925963033500011079e-08, R5 ;  /* 0x32a5706008087823 */ /* 0x000fc60000000005 */
[----:B------:R-:W-:-:S04]  /*96b0*/  FADD R5, R2, -12583039 ;  /* 0xcb40007f02057421 */ /* 0x000fc80000000000 */
[----:B------:R-:W-:-:S04]  /*96c0*/  FFMA R5, R9, 1.4426950216293334961, -R5 ;  /* 0x3fb8aa3b09057823 */ /* 0x000fc80000000805 */
[----:B------:R-:W-:Y:S01]  /*96d0*/  FFMA R9, R9, 1.925963033500011079e-08, R5 ;  /* 0x32a5706009097823 */ /* 0x000fe20000000005 */
[----:B------:R-:W1:Y:S08]  /*96e0*/  MUFU.EX2 R20, R18 ;  /* 0x0000001200147308 */ /* 0x000e700000000800 */
[----:B------:R-:W2:Y:S08]  /*96f0*/  MUFU.EX2 R9, R9 ;  /* 0x0000000900097308 */ /* 0x000eb00000000800 */
[----:B------:R-:W3:Y:S01]  /*9700*/  MUFU.EX2 R18, R17 ;  /* 0x0000001100127308 */ /* 0x000ee20000000800 */
[----:B------:R-:W-:-:S07]  /*9710*/  SHF.L.U32 R14, R14, 0x17, RZ ;  /* 0x000000170e0e7819 */ /* 0x000fce00000006ff */
[----:B------:R-:W3:Y:S01]  /*9720*/  MUFU.EX2 R17, R16 ;  /* 0x0000001000117308 */ /* 0x000ee20000000800 */
[----:B------:R-:W-:-:S07]  /*9730*/  SHF.L.U32 R12, R12, 0x17, RZ ;  /* 0x000000170c0c7819 */ /* 0x000fce00000006ff */
[----:B------:R4:W3:Y:S01]  /*9740*/  MUFU.EX2 R16, R8 ;  /* 0x0000000800107308 */ /* 0x0008e20000000800 */
[----:B------:R-:W-:Y:S01]  /*9750*/  SHF.L.U32 R11, R11, 0x17, RZ ;  /* 0x000000170b0b7819 */ /* 0x000fe200000006ff */
[----:B------:R1:W-:Y:S01]  /*9760*/  STS [R0+0x7b80], R15 ;  /* 0x007b800f00007388 */ /* 0x0003e20000000800 */
[----:B------:R-:W-:Y:S02]  /*9770*/  SHF.L.U32 R10, R10, 0x17, RZ ;  /* 0x000000170a0a7819 */ /* 0x000fe400000006ff */
[----:B------:R-:W-:Y:S02]  /*9780*/  SHF.L.U32 R13, R13, 0x17, RZ ;  /* 0x000000170d0d7819 */ /* 0x000fe400000006ff */
[----:B----4-:R-:W-:Y:S02]  /*9790*/  SHF.L.U32 R8, R4, 0x17, RZ ;  /* 0x0000001704087819 */ /* 0x010fe400000006ff */
[----:B------:R-:W-:Y:S02]  /*97a0*/  SHF.L.U32 R4, R3, 0x17, RZ ;  /* 0x0000001703047819 */ /* 0x000fe400000006ff */
[----:B------:R-:W-:Y:S01]  /*97b0*/  SHF.L.U32 R3, R2, 0x17, RZ ;  /* 0x0000001702037819 */ /* 0x000fe200000006ff */
[----:B-1----:R-:W-:Y:S01]  /*97c0*/  FMUL R15, R14, R21 ;  /* 0x000000150e0f7220 */ /* 0x002fe20000400000 */
[----:B------:R-:W-:Y:S01]  /*97d0*/  FMUL R14, R12, R20 ;  /* 0x000000140c0e7220 */ /* 0x000fe20000400000 */
[----:B------:R-:W-:-:S02]  /*97e0*/  FMUL R12, R11, R19 ;  /* 0x000000130b0c7220 */ /* 0x000fc40000400000 */
[----:B--2---:R-:W-:Y:S01]  /*97f0*/  FMUL R9, R3, R9 ;  /* 0x0000000903097220 */ /* 0x004fe20000400000 */
[----:B---3--:R-:W-:Y:S01]  /*9800*/  FMUL R11, R10, R18 ;  /* 0x000000120a0b7220 */ /* 0x008fe20000400000 */
[----:B------:R-:W-:Y:S01]  /*9810*/  FADD R3, -R6, R80 ;  /* 0x0000005006037221 */ /* 0x000fe20000000100 */
[----:B------:R-:W-:Y:S01]  /*9820*/  FMUL R10, R8, R17 ;  /* 0x00000011080a7220 */ /* 0x000fe20000400000 */
[----:B------:R-:W-:Y:S01]  /*9830*/  FMUL R8, R4, R16 ;  /* 0x0000001004087220 */ /* 0x000fe20000400000 */
[----:B------:R-:W-:Y:S01]  /*9840*/  F2FP.BF16.F32.PACK_AB R4, R12, R14 ;  /* 0x0000000e0c04723e */ /* 0x000fe200000010ff */
[----:B------:R-:W-:Y:S01]  /*9850*/  FFMA.SAT R14, R3, R72, 0.5 ;  /* 0x3f000000030e7423 */ /* 0x000fe20000002048 */
[----:B------:R-:W-:Y:S01]  /*9860*/  FMUL R13, R13, R24 ;  /* 0x000000180d0d7220 */ /* 0x000fe20000400000 */
[----:B------:R-:W-:Y:S02]  /*9870*/  SHF.L.U32 R5, R73, 0x4, RZ ;  /* 0x0000000449057819 */ /* 0x000fe400000006ff */
[----:B------:R-:W-:Y:S01]  /*9880*/  F2FP.BF16.F32.PACK_AB R9, R9, R8 ;  /* 0x000000080909723e */ /* 0x000fe200000010ff */
[----:B------:R-:W-:Y:S01]  /*9890*/  FADD R8, -R7, R81 ;  /* 0x0000005107087221 */ /* 0x000fe20000000100 */
[----:B------:R-:W-:Y:S01]  /*98a0*/  FFMA.RM R14, R14, R125, 12582913 ;  /* 0x4b4000010e0e7423 */ /* 0x000fe2000000407d */
[----:B------:R-:W-:Y:S01]  /*98b0*/  LOP3.LUT R2, R26, 0x70, R5, 0xf8, !PT ;  /* 0x000000701a027812 */ /* 0x000fe200078ef805 */
[----:B------:R1:W-:Y:S01]  /*98c0*/  STS [R0+0x6a90], R4 ;  /* 0x006a900400007388 */ /* 0x0003e20000000800 */
[----:B------:R-:W-:Y:S01]  /*98d0*/  F2FP.BF16.F32.PACK_AB R5, R13, R15 ;  /* 0x0000000f0d05723e */ /* 0x000fe200000010ff */
[----:B------:R-:W-:Y:S01]  /*98e0*/  FFMA.SAT R13, R8, R72, 0.5 ;  /* 0x3f000000080d7423 */ /* 0x000fe20000002048 */
[----:B------:R-:W-:-:S03]  /*98f0*/  F2FP.BF16.F32.PACK_AB R10, R10, R11 ;  /* 0x0000000b0a0a723e */ /* 0x000fc600000010ff */
[----:B------:R2:W-:Y:S01]  /*9900*/  STS [R0+0x6210], R5 ;  /* 0x0062100500007388 */ /* 0x0005e20000000800 */
[----:B------:R-:W-:-:S03]  /*9910*/  FFMA.RM R13, R13, R125, 12582913 ;  /* 0x4b4000010d0d7423 */ /* 0x000fc6000000407d */
[----:B------:R3:W-:Y:S01]  /*9920*/  STS [R0+0x7310], R10 ;  /* 0x0073100a00007388 */ /* 0x0007e20000000800 */
[----:B-1----:R-:W-:-:S04]  /*9930*/  FADD R4, R14, -12583039 ;  /* 0xcb40007f0e047421 */ /* 0x002fc80000000000 */
[----:B------:R-:W-:Y:S01]  /*9940*/  FFMA R4, R3, 1.4426950216293334961, -R4 ;  /* 0x3fb8aa3b03047823 */ /* 0x000fe20000000804 */
[----:B--2---:R-:W-:-:S03]  /*9950*/  FADD R5, -R6, R82 ;  /* 0x0000005206057221 */ /* 0x004fc60000000100 */
[----:B------:R-:W-:Y:S01]  /*9960*/  FFMA R3, R3, 1.925963033500011079e-08, R4 ;  /* 0x32a5706003037823 */ /* 0x000fe20000000004 */
[----:B------:R-:W-:Y:S01]  /*9970*/  FADD R4, -R7, R83 ;  /* 0x0000005307047221 */ /* 0x000fe20000000100 */
[----:B---3--:R-:W-:Y:S01]  /*9980*/  FADD R10, R13, -12583039 ;  /* 0xcb40007f0d0a7421 */ /* 0x008fe20000000000 */
[-C--:B------:R-:W-:Y:S02]  /*9990*/  FFMA.SAT R12, R5, R72.reuse, 0.5 ;  /* 0x3f000000050c7423 */ /* 0x080fe40000002048 */
[----:B------:R-:W-:Y:S01]  /*99a0*/  FFMA.SAT R11, R4, R72, 0.5 ;  /* 0x3f000000040b7423 */ /* 0x000fe20000002048 */
[----:B------:R-:W-:Y:S01]  /*99b0*/  FFMA R10, R8, 1.4426950216293334961, -R10 ;  /* 0x3fb8aa3b080a7823 */ /* 0x000fe2000000080a */
[-C--:B------:R-:W-:Y:S01]  /*99c0*/  FFMA.RM R12, R12, R125.reuse, 12582913 ;  /* 0x4b4000010c0c7423 */ /* 0x080fe2000000407d */
[----:B------:R1:W-:Y:S01]  /*99d0*/  STS [R0+0x7b90], R9 ;  /* 0x007b900900007388 */ /* 0x0003e20000000800 */
[----:B------:R2:W3:Y:S01]  /*99e0*/  MUFU.EX2 R20, R3 ;  /* 0x0000000300147308 */ /* 0x0004e20000000800 */
[----:B------:R-:W-:Y:S01]  /*99f0*/  FFMA R8, R8, 1.925963033500011079e-08, R10 ;  /* 0x32a5706008087823 */ /* 0x000fe2000000000a */
[----:B------:R-:W-:-:S06]  /*9a00*/  FFMA.RM R11, R11, R125, 12582913 ;  /* 0x4b4000010b0b7423 */ /* 0x000fcc000000407d */
[----:B------:R4:W3:Y:S01]  /*9a10*/  MUFU.EX2 R18, R8 ;  /* 0x0000000800127308 */ /* 0x0008e20000000800 */
[----:B--2---:R-:W-:Y:S01]  /*9a20*/  FADD R3, R12, -12583039 ;  /* 0xcb40007f0c037421 */ /* 0x004fe20000000000 */
[----:B-1----:R-:W-:-:S03]  /*9a30*/  FADD R9, -R6, R28 ;  /* 0x0000001c06097221 */ /* 0x002fc60000000100 */
[----:B------:R-:W-:Y:S01]  /*9a40*/  FFMA R3, R5, 1.4426950216293334961, -R3 ;  /* 0x3fb8aa3b05037823 */ /* 0x000fe20000000803 */
[----:B----4-:R-:W-:Y:S01]  /*9a50*/  FADD R8, R11, -12583039 ;  /* 0xcb40007f0b087421 */ /* 0x010fe20000000000 */
[-C--:B------:R-:W-:Y:S01]  /*9a60*/  FFMA.SAT R15, R9, R72.reuse, 0.5 ;  /* 0x3f000000090f7423 */ /* 0x080fe20000002048 */
[----:B------:R-:W-:Y:S02]  /*9a70*/  FADD R6, -R6, R30 ;  /* 0x0000001e06067221 */ /* 0x000fe40000000100 */
[C---:B------:R-:W-:Y:S01]  /*9a80*/  FFMA R8, R4.reuse, 1.4426950216293334961, -R8 ;  /* 0x3fb8aa3b04087823 */ /* 0x040fe20000000808 */
[----:B------:R-:W-:Y:S01]  /*9a90*/  FFMA.RM R10, R15, R125, 12582913 ;  /* 0x4b4000010f0a7423 */ /* 0x000fe2000000407d */
[----:B------:R-:W-:Y:S01]  /*9aa0*/  FFMA R15, R5, 1.925963033500011079e-08, R3 ;  /* 0x32a57060050f7823 */ /* 0x000fe20000000003 */
[----:B------:R-:W-:Y:S01]  /*9ab0*/  FADD R3, -R7, R29 ;  /* 0x0000001d07037221 */ /* 0x000fe20000000100 */
[----:B------:R-:W-:Y:S01]  /*9ac0*/  FFMA R16, R4, 1.925963033500011079e-08, R8 ;  /* 0x32a5706004107823 */ /* 0x000fe20000000008 */
[----:B------:R-:W-:Y:S01]  /*9ad0*/  FADD R5, R10, -12583039 ;  /* 0xcb40007f0a057421 */ /* 0x000fe20000000000 */
[----:B------:R1:W-:Y:S01]  /*9ae0*/  MUFU.EX2 R21, R15 ;  /* 0x0000000f00157308 */ /* 0x0003e20000000800 */
[----:B------:R-:W-:Y:S01]  /*9af0*/  FFMA.SAT R8, R3, R72, 0.5 ;  /* 0x3f00000003087423 */ /* 0x000fe20000002048 */
[----:B------:R-:W-:Y:S01]  /*9b00*/  FADD R7, -R7, R31 ;  /* 0x0000001f07077221 */ /* 0x000fe20000000100 */
[----:B------:R-:W-:-:S02]  /*9b10*/  FFMA R5, R9, 1.4426950216293334961, -R5 ;  /* 0x3fb8aa3b09057823 */ /* 0x000fc40000000805 */
[----:B------:R-:W-:Y:S01]  /*9b20*/  FFMA.RM R8, R8, R125, 12582913 ;  /* 0x4b40000108087423 */ /* 0x000fe2000000407d */
[-C--:B------:R-:W-:Y:S01]  /*9b30*/  FFMA.SAT R4, R7, R72.reuse, 0.5 ;  /* 0x3f00000007047423 */ /* 0x080fe20000002048 */
[----:B------:R-:W-:Y:S02]  /*9b40*/  FFMA R17, R9, 1.925963033500011079e-08, R5 ;  /* 0x32a5706009117823 */ /* 0x000fe40000000005 */
[----:B------:R-:W-:Y:S01]  /*9b50*/  FADD R9, R8, -12583039 ;  /* 0xcb40007f08097421 */ /* 0x000fe20000000000 */
[----:B-1----:R-:W-:-:S04]  /*9b60*/  FFMA.SAT R15, R6, R72, 0.5 ;  /* 0x3f000000060f7423 */ /* 0x002fc80000002048 */
[----:B------:R-:W-:Y:S01]  /*9b70*/  FFMA.RM R15, R15, R125, 12582913 ;  /* 0x4b4000010f0f7423 */ /* 0x000fe2000000407d */
[----:B------:R1:W2:Y:S03]  /*9b80*/  MUFU.EX2 R19, R16 ;  /* 0x0000001000137308 */ /* 0x0002a60000000800 */
[----:B------:R-:W-:Y:S01]  /*9b90*/  FADD R5, R15, -12583039 ;  /* 0xcb40007f0f057421 */ /* 0x000fe20000000000 */
[C---:B------:R-:W-:Y:S01]  /*9ba0*/  FFMA R9, R3.reuse, 1.4426950216293334961, -R9 ;  /* 0x3fb8aa3b03097823 */ /* 0x040fe20000000809 */
[----:B------:R-:W-:Y:S02]  /*9bb0*/  SHF.L.U32 R14, R14, 0x17, RZ ;  /* 0x000000170e0e7819 */ /* 0x000fe400000006ff */
[----:B------:R-:W-:Y:S01]  /*9bc0*/  FFMA R5, R6, 1.4426950216293334961, -R5 ;  /* 0x3fb8aa3b06057823 */ /* 0x000fe20000000805 */
[----:B------:R-:W-:-:S03]  /*9bd0*/  FFMA R3, R3, 1.925963033500011079e-08, R9 ;  /* 0x32a5706003037823 */ /* 0x000fc60000000009 */
[----:B------:R-:W-:Y:S01]  /*9be0*/  FFMA R6, R6, 1.925963033500011079e-08, R5 ;  /* 0x32a5706006067823 */ /* 0x000fe20000000005 */
[----:B-1----:R-:W-:Y:S01]  /*9bf0*/  FFMA.RM R16, R4, R125, 12582913 ;  /* 0x4b40000104107423 */ /* 0x002fe2000000407d */
[----:B------:R-:W-:-:S03]  /*9c00*/  FADD R5, -R22, R116 ;  /* 0x0000007416057221 */ /* 0x000fc60000000100 */
[----:B------:R-:W-:Y:S01]  /*9c10*/  FADD R4, R16, -12583039 ;  /* 0xcb40007f10047421 */ /* 0x000fe20000000000 */
[----:B------:R-:W-:Y:S01]  /*9c20*/  SHF.L.U32 R13, R13, 0x17, RZ ;  /* 0x000000170d0d7819 */ /* 0x000fe200000006ff */
[----:B---3--:R-:W-:Y:S02]  /*9c30*/  FMUL R33, R14, R20 ;  /* 0x000000140e217220 */ /* 0x008fe40000400000 */
[----:B------:R-:W-:Y:S01]  /*9c40*/  FFMA R4, R7, 1.4426950216293334961, -R4 ;  /* 0x3fb8aa3b07047823 */ /* 0x000fe20000000804 */
[----:B------:R1:W3:Y:S01]  /*9c50*/  MUFU.EX2 R20, R3 ;  /* 0x0000000300147308 */ /* 0x0002e20000000800 */
[----:B------:R-:W-:Y:S02]  /*9c60*/  FMUL R32, R13, R18 ;  /* 0x000000120d207220 */ /* 0x000fe40000400000 */
[----:B------:R-:W-:Y:S01]  /*9c70*/  FFMA R9, R7, 1.925963033500011079e-08, R4 ;  /* 0x32a5706007097823 */ /* 0x000fe20000000004 */
[----:B------:R-:W-:Y:S01]  /*9c80*/  FADD R4, -R23, R117 ;  /* 0x0000007517047221 */ /* 0x000fe20000000100 */
[----:B------:R-:W-:-:S03]  /*9c90*/  SHF.L.U32 R11, R11, 0x17, RZ ;  /* 0x000000170b0b7819 */ /* 0x000fc600000006ff */
[-C--:B------:R-:W-:Y:S01]  /*9ca0*/  FFMA.SAT R14, R4, R72.reuse, 0.5 ;  /* 0x3f000000040e7423 */ /* 0x080fe20000002048 */
[----:B-1----:R-:W-:-:S04]  /*9cb0*/  FFMA.SAT R3, R5, R72, 0.5 ;  /* 0x3f00000005037423 */ /* 0x002fc80000002048 */
[-C--:B------:R-:W-:Y:S01]  /*9cc0*/  FFMA.RM R18, R3, R125.reuse, 12582913 ;  /* 0x4b40000103127423 */ /* 0x080fe2000000407d */
[----:B------:R-:W-:-:S03]  /*9cd0*/  FFMA.RM R14, R14, R125, 12582913 ;  /* 0x4b4000010e0e7423 */ /* 0x000fc6000000407d */
[----:B------:R-:W-:Y:S01]  /*9ce0*/  FADD R7, R18, -12583039 ;  /* 0xcb40007f12077421 */ /* 0x000fe20000000000 */
[----:B------:R-:W-:Y:S01]  /*9cf0*/  FADD R3, -R22, R118 ;  /* 0x0000007616037221 */ /* 0x000fe20000000100 */
[----:B------:R1:W-:Y:S02]  /*9d00*/  MUFU.EX2 R26, R6 ;  /* 0x00000006001a7308 */ /* 0x0003e40000000800 */
[----:B------:R-:W-:Y:S01]  /*9d10*/  FFMA R7, R5, 1.4426950216293334961, -R7 ;  /* 0x3fb8aa3b05077823 */ /* 0x000fe20000000807 */
[----:B--2---:R-:W-:Y:S01]  /*9d20*/  FMUL R29, R11, R19 ;  /* 0x000000130b1d7220 */ /* 0x004fe20000400000 */
[----:B------:R-:W-:Y:S01]  /*9d30*/  SHF.L.U32 R12, R12, 0x17, RZ ;  /* 0x000000170c0c7819 */ /* 0x000fe200000006ff */
[----:B------:R-:W-:-:S03]  /*9d40*/  FFMA.SAT R13, R3, R72, 0.5 ;  /* 0x3f000000030d7423 */ /* 0x000fc60000002048 */
[----:B------:R2:W-:Y:S01]  /*9d50*/  MUFU.EX2 R19, R9 ;  /* 0x0000000900137308 */ /* 0x0005e20000000800 */
[----:B------:R-:W-:Y:S01]  /*9d60*/  FMUL R30, R12, R21 ;  /* 0x000000150c1e7220 */ /* 0x000fe20000400000 */
[----:B------:R-:W-:Y:S01]  /*9d70*/  FFMA.RM R13, R13, R125, 12582913 ;  /* 0x4b4000010d0d7423 */ /* 0x000fe2000000407d */
[----:B-1----:R-:W-:-:S05]  /*9d80*/  FADD R6, R14, -12583039 ;  /* 0xcb40007f0e067421 */ /* 0x002fca0000000000 */
[----:B------:R-:W1:Y:S01]  /*9d90*/  MUFU.EX2 R17, R17 ;  /* 0x0000001100117308 */ /* 0x000e620000000800 */
[----:B--2---:R-:W-:Y:S01]  /*9da0*/  FFMA R9, R5, 1.925963033500011079e-08, R7 ;  /* 0x32a5706005097823 */ /* 0x004fe20000000007 */
[----:B------:R-:W-:Y:S01]  /*9db0*/  FADD R7, -R23, R119 ;  /* 0x0000007717077221 */ /* 0x000fe20000000100 */
[----:B------:R-:W-:Y:S01]  /*9dc0*/  FFMA R5, R4, 1.4426950216293334961, -R6 ;  /* 0x3fb8aa3b04057823 */ /* 0x000fe20000000806 */
[----:B------:R-:W-:Y:S02]  /*9dd0*/  FADD R6, -R22, R121 ;  /* 0x0000007916067221 */ /* 0x000fe40000000100 */
[-C--:B------:R-:W-:Y:S01]  /*9de0*/  FFMA.SAT R12, R7, R72.reuse, 0.5 ;  /* 0x3f000000070c7423 */ /* 0x080fe20000002048 */
[----:B------:R-:W-:Y:S01]  /*9df0*/  FFMA R5, R4, 1.925963033500011079e-08, R5 ;  /* 0x32a5706004057823 */ /* 0x000fe20000000005 */
[----:B------:R-:W-:Y:S01]  /*9e00*/  SHF.L.U32 R8, R8, 0x17, RZ ;  /* 0x0000001708087819 */ /* 0x000fe200000006ff */
[----:B------:R-:W-:Y:S01]  /*9e10*/  FADD R4, R13, -12583039 ;  /* 0xcb40007f0d047421 */ /* 0x000fe20000000000 */
[----:B------:R-:W-:Y:S01]  /*9e20*/  FFMA.RM R12, R12, R125, 12582913 ;  /* 0x4b4000010c0c7423 */ /* 0x000fe2000000407d */
[----:B------:R-:W-:-:S02]  /*9e30*/  FFMA.SAT R11, R6, R72, 0.5 ;  /* 0x3f000000060b7423 */ /* 0x000fc40000002048 */
[----:B------:R-:W-:Y:S01]  /*9e40*/  FFMA R4, R3, 1.4426950216293334961, -R4 ;  /* 0x3fb8aa3b03047823 */ /* 0x000fe20000000804 */
[----:B---3--:R-:W-:Y:S01]  /*9e50*/  FMUL R24, R8, R20 ;  /* 0x0000001408187220 */ /* 0x008fe20000400000 */
[----:B------:R-:W-:Y:S01]  /*9e60*/  FADD R8, R12, -12583039 ;  /* 0xcb40007f0c087421 */ /* 0x000fe20000000000 */
[----:B------:R-:W-:Y:S01]  /*9e70*/  SHF.L.U32 R10, R10, 0x17, RZ ;  /* 0x000000170a0a7819 */ /* 0x000fe200000006ff */
[----:B------:R-:W-:Y:S01]  /*9e80*/  FFMA.RM R11, R11, R125, 12582913 ;  /* 0x4b4000010b0b7423 */ /* 0x000fe2000000407d */
[----:B------:R2:W3:Y:S01]  /*9e90*/  MUFU.EX2 R28, R5 ;  /* 0x00000005001c7308 */ /* 0x0004e20000000800 */
[----:B------:R-:W-:Y:S01]  /*9ea0*/  FFMA R4, R3, 1.925963033500011079e-08, R4 ;  /* 0x32a5706003047823 */ /* 0x000fe20000000004 */
[----:B------:R-:W-:Y:S01]  /*9eb0*/  FFMA R3, R7, 1.4426950216293334961, -R8 ;  /* 0x3fb8aa3b07037823 */ /* 0x000fe20000000808 */
[----:B------:R-:W-:Y:S01]  /*9ec0*/  FADD R8, R11, -12583039 ;  /* 0xcb40007f0b087421 */ /* 0x000fe20000000000 */
[----:B-1----:R-:W-:-:S04]  /*9ed0*/  FMUL R27, R10, R17 ;  /* 0x000000110a1b7220 */ /* 0x002fc80000400000 */
[----:B------:R1:W-:Y:S01]  /*9ee0*/  MUFU.EX2 R31, R9 ;  /* 0x00000009001f7308 */ /* 0x0003e20000000800 */
[----:B--2---:R-:W-:-:S04]  /*9ef0*/  FADD R5, -R23, R25 ;  /* 0x0000001917057221 */ /* 0x004fc80000000100 */
[----:B------:R-:W-:-:S03]  /*9f00*/  FFMA.SAT R10, R5, R72, 0.5 ;  /* 0x3f000000050a7423 */ /* 0x000fc60000002048 */
[----:B------:R2:W4:Y:S01]  /*9f10*/  MUFU.EX2 R25, R4 ;  /* 0x0000000400197308 */ /* 0x0005220000000800 */
[----:B-1----:R-:W-:Y:S01]  /*9f20*/  FFMA R9, R7, 1.925963033500011079e-08, R3 ;  /* 0x32a5706007097823 */ /* 0x002fe20000000003 */
[----:B------:R-:W-:Y:S01]  /*9f30*/  FFMA R7, R6, 1.4426950216293334961, -R8 ;  /* 0x3fb8aa3b06077823 */ /* 0x000fe20000000808 */
[----:B------:R-:W-:Y:S01]  /*9f40*/  FFMA.RM R10, R10, R125, 12582913 ;  /* 0x4b4000010a0a7423 */ /* 0x000fe2000000407d */
[----:B------:R-:W-:Y:S02]  /*9f50*/  FADD R3, -R23, R123 ;  /* 0x0000007b17037221 */ /* 0x000fe40000000100 */
[----:B------:R-:W-:Y:S02]  /*9f60*/  FFMA R8, R6, 1.925963033500011079e-08, R7 ;  /* 0x32a5706006087823 */ /* 0x000fe40000000007 */
[----:B------:R1:W-:Y:S01]  /*9f70*/  MUFU.EX2 R23, R9 ;  /* 0x0000000900177308 */ /* 0x0003e20000000800 */
[----:B------:R-:W-:Y:S01]  /*9f80*/  SHF.L.U32 R7, R15, 0x17, RZ ;  /* 0x000000170f077819 */ /* 0x000fe200000006ff */
[----:B------:R-:W-:Y:S01]  /*9f90*/  FADD R6, R10, -12583039 ;  /* 0xcb40007f0a067421 */ /* 0x000fe20000000000 */
[----:B--2---:R-:W-:-:S03]  /*9fa0*/  FADD R4, -R22, R122 ;  /* 0x0000007a16047221 */ /* 0x004fc60000000100 */
[----:B------:R-:W-:Y:S01]  /*9fb0*/  FFMA R6, R5, 1.4426950216293334961, -R6 ;  /* 0x3fb8aa3b05067823 */ /* 0x000fe20000000806 */
[----:B------:R-:W-:Y:S01]  /*9fc0*/  FMUL R20, R7, R26 ;  /* 0x0000001a07147220 */ /* 0x000fe20000400000 */
[-C--:B------:R-:W-:Y:S01]  /*9fd0*/  FFMA.SAT R7, R3, R72.reuse, 0.5 ;  /* 0x3f00000003077423 */ /* 0x080fe20000002048 */
[----:B-1----:R-:W-:-:S04]  /*9fe0*/  FFMA.SAT R9, R4, R72, 0.5 ;  /* 0x3f00000004097423 */ /* 0x002fc80000002048 */
[-C--:B------:R-:W-:Y:S01]  /*9ff0*/  FFMA.RM R9, R9, R125.reuse, 12582913 ;  /* 0x4b40000109097423 */ /* 0x080fe2000000407d */
[----:B------:R-:W-:Y:S01]  /*a000*/  FFMA R5, R5, 1.925963033500011079e-08, R6 ;  /* 0x32a5706005057823 */ /* 0x000fe20000000006 */
[----:B------:R-:W-:Y:S02]  /*a010*/  FFMA.RM R6, R7, R125, 12582913 ;  /* 0x4b40000107067423 */ /* 0x000fe4000000407d */
[----:B------:R-:W-:Y:S01]  /*a020*/  FADD R15, R9, -12583039 ;  /* 0xcb40007f090f7421 */ /* 0x000fe20000000000 */
[----:B------:R-:W-:Y:S01]  /*a030*/  SHF.L.U32 R16, R16, 0x17, RZ ;  /* 0x0000001710107819 */ /* 0x000fe200000006ff */
[----:B------:R-:W-:Y:S02]  /*a040*/  FADD R17, R6, -12583039 ;  /* 0xcb40007f06117421 */ /* 0x000fe40000000000 */
[----:B------:R-:W-:Y:S02]  /*a050*/  FFMA R15, R4, 1.4426950216293334961, -R15 ;  /* 0x3fb8aa3b040f7823 */ /* 0x000fe4000000080f */
[----:B------:R-:W-:-:S02]  /*a060*/  FMUL R19, R16, R19 ;  /* 0x0000001310137220 */ /* 0x000fc40000400000 */
[----:B------:R-:W-:Y:S01]  /*a070*/  FFMA R16, R4, 1.925963033500011079e-08, R15 ;  /* 0x32a5706004107823 */ /* 0x000fe2000000000f */
[----:B------:R-:W-:-:S04]  /*a080*/  FFMA R15, R3, 1.4426950216293334961, -R17 ;  /* 0x3fb8aa3b030f7823 */ /* 0x000fc80000000811 */
[----:B------:R-:W-:Y:S01]  /*a090*/  FFMA R3, R3, 1.925963033500011079e-08, R15 ;  /* 0x32a5706003037823 */ /* 0x000fe2000000000f */
[----:B------:R-:W1:Y:S08]  /*a0a0*/  MUFU.EX2 R22, R8 ;  /* 0x0000000800167308 */ /* 0x000e700000000800 */
[----:B------:R2:W-:Y:S08]  /*a0b0*/  MUFU.EX2 R21, R5 ;  /* 0x0000000500157308 */ /* 0x0005f00000000800 */
[----:B------:R-:W1:Y:S08]  /*a0c0*/  MUFU.EX2 R16, R16 ;  /* 0x0000001000107308 */ /* 0x000e700000000800 */
[----:B------:R-:W1:Y:S01]  /*a0d0*/  MUFU.EX2 R3, R3 ;  /* 0x0000000300037308 */ /* 0x000e620000000800 */
[----:B--2---:R-:W-:-:S02]  /*a0e0*/  F2FP.BF16.F32.PACK_AB R5, R24, R27 ;  /* 0x0000001b1805723e */ /* 0x004fc400000010ff */
[----:B------:R-:W-:Y:S02]  /*a0f0*/  F2FP.BF16.F32.PACK_AB R7, R29, R30 ;  /* 0x0000001e1d07723e */ /* 0x000fe400000010ff */
[----:B------:R-:W-:Y:S01]  /*a100*/  F2FP.BF16.F32.PACK_AB R4, R19, R20 ;  /* 0x000000141304723e */ /* 0x000fe200000010ff */
[----:B------:R2:W-:Y:S01]  /*a110*/  STS [R0+0x7320], R5 ;  /* 0x0073200500007388 */ /* 0x0005e20000000800 */
[----:B------:R-:W-:Y:S02]  /*a120*/  SHF.L.U32 R14, R14, 0x17, RZ ;  /* 0x000000170e0e7819 */ /* 0x000fe400000006ff */
[----:B------:R-:W-:Y:S02]  /*a130*/  SHF.L.U32 R13, R13, 0x17, RZ ;  /* 0x000000170d0d7819 */ /* 0x000fe400000006ff */
[----:B------:R-:W-:Y:S02]  /*a140*/  SHF.L.U32 R12, R12, 0x17, RZ ;  /* 0x000000170c0c7819 */ /* 0x000fe400000006ff */
[----:B------:R-:W-:-:S02]  /*a150*/  SHF.L.U32 R11, R11, 0x17, RZ ;  /* 0x000000170b0b7819 */ /* 0x000fc400000006ff */
[----:B------:R-:W-:Y:S02]  /*a160*/  SHF.L.U32 R10, R10, 0x17, RZ ;  /* 0x000000170a0a7819 */ /* 0x000fe400000006ff */
[----:B------:R-:W-:Y:S02]  /*a170*/  SHF.L.U32 R9, R9, 0x17, RZ ;  /* 0x0000001709097819 */ /* 0x000fe400000006ff */
[----:B------:R-:W-:Y:S01]  /*a180*/  SHF.L.U32 R6, R6, 0x17, RZ ;  /* 0x0000001706067819 */ /* 0x000fe200000006ff */
[----:B------:R2:W-:Y:S01]  /*a190*/  STS [R0+0x6aa0], R7 ;  /* 0x006aa00700007388 */ /* 0x0005e20000000800 */
[----:B---3--:R-:W-:Y:S01]  /*a1a0*/  FMUL R14, R14, R28 ;  /* 0x0000001c0e0e7220 */ /* 0x008fe20000400000 */
[----:B----4-:R-:W-:Y:S01]  /*a1b0*/  FMUL R13, R13, R25 ;  /* 0x000000190d0d7220 */ /* 0x010fe20000400000 */
[----:B-1----:R-:W-:Y:S01]  /*a1c0*/  FMUL R11, R11, R22 ;  /* 0x000000160b0b7220 */ /* 0x002fe20000400000 */
[----:B------:R1:W-:Y:S01]  /*a1d0*/  STS [R0+0x7ba0], R4 ;  /* 0x007ba00400007388 */ /* 0x0003e20000000800 */
[----:B------:R-:W-:Y:S01]  /*a1e0*/  FMUL R9, R9, R16 ;  /* 0x0000001009097220 */ /* 0x000fe20000400000 */
[----:B--2---:R-:W-:Y:S01]  /*a1f0*/  SHF.L.U32 R5, R18, 0x17, RZ ;  /* 0x0000001712057819 */ /* 0x004fe200000006ff */
[----:B------:R-:W-:Y:S01]  /*a200*/  FMUL R3, R6, R3 ;  /* 0x0000000306037220 */ /* 0x000fe20000400000 */
[----:B------:R-:W-:-:S04]  /*a210*/  F2FP.BF16.F32.PACK_AB R8, R32, R33 ;  /* 0x000000212008723e */ /* 0x000fc800000010ff */
[----:B------:R-:W-:Y:S01]  /*a220*/  F2FP.BF16.F32.PACK_AB R3, R3, R9 ;  /* 0x000000090303723e */ /* 0x000fe200000010ff */
[----:B------:R-:W-:Y:S01]  /*a230*/  FMUL R7, R5, R31 ;  /* 0x0000001f05077220 */ /* 0x000fe20000400000 */
[----:B------:R-:W-:Y:S01]  /*a240*/  FMUL R5, R12, R23 ;  /* 0x000000170c057220 */ /* 0x000fe20000400000 */
[----:B-1----:R-:W-:-:S03]  /*a250*/  FMUL R4, R10, R21 ;  /* 0x000000150a047220 */ /* 0x002fc60000400000 */
[----:B------:R-:W-:Y:S02]  /*a260*/  F2FP.BF16.F32.PACK_AB R6, R14, R7 ;  /* 0x000000070e06723e */ /* 0x000fe400000010ff */
[----:B------:R-:W-:Y:S02]  /*a270*/  F2FP.BF16.F32.PACK_AB R5, R5, R13 ;  /* 0x0000000d0505723e */ /* 0x000fe400000010ff */
[----:B------:R-:W-:Y:S01]  /*a280*/  F2FP.BF16.F32.PACK_AB R4, R4, R11 ;  /* 0x0000000b0404723e */ /* 0x000fe200000010ff */
[----:B------:R-:W-:Y:S04]  /*a290*/  STS [R0+0x6220], R8 ;  /* 0x0062200800007388 */ /* 0x000fe80000000800 */
[----:B------:R-:W-:Y:S04]  /*a2a0*/  STS [R0+0x6230], R6 ;  /* 0x0062300600007388 */ /* 0x000fe80000000800 */
[----:B------:R-:W-:Y:S04]  /*a2b0*/  STS [R0+0x6ab0], R5 ;  /* 0x006ab00500007388 */ /* 0x000fe80000000800 */
[----:B------:R1:W-:Y:S04]  /*a2c0*/  STS [R0+0x7330], R4 ;  /* 0x0073300400007388 */ /* 0x0003e80000000800 */
[----:B------:R2:W-:Y:S01]  /*a2d0*/  STS [R0+0x7bb0], R3 ;  /* 0x007bb00300007388 */ /* 0x0005e20000000800 */
[----:B------:R-:W-:-:S02]  /*a2e0*/  ULOP3.LUT UR5, UR8, 0xf0, URZ, 0xc0, !UPT ;  /* 0x000000f008057892 */ /* 0x000fc4000f8ec03f */
[----:B------:R-:W-:Y:S01]  /*a2f0*/  ULOP3.LUT UR16, UR8, 0x3, URZ, 0xc0, !UPT ;  /* 0x0000000308107892 */ /* 0x000fe2000f8ec03f */
[----:B-1----:R-:W-:-:S04]  /*a300*/  MOV R4, UR8 ;  /* 0x0000000800047c02 */ /* 0x002fc80008000f00 */
[----:B--2---:R-:W-:-:S04]  /*a310*/  SHF.L.U32 R0, R4, 0x5, RZ ;  /* 0x0000000504007819 */ /* 0x004fc800000006ff */
[----:B------:R-:W-:-:S04]  /*a320*/  LOP3.LUT R6, R0, 0x1fe0, R73, 0xe2, !PT ;  /* 0x00001fe000067812 */ /* 0x000fc800078ee249 */
[--C-:B------:R-:W-:Y:S01]  /*a330*/  SHF.R.U32.HI R3, RZ, 0x4, R6.reuse ;  /* 0x00000004ff037819 */ /* 0x100fe20000011606 */
[----:B------:R-:W-:Y:S01]  /*a340*/  UIMAD UR16, UR16, 0x220, UR5 ;  /* 0x00000220101078a4 */ /* 0x000fe2000f8e0205 */
[C---:B------:R-:W-:Y:S02]  /*a350*/  LOP3.LUT R4, R6.reuse, 0x18, RZ, 0xc0, !PT ;  /* 0x0000001806047812 */ /* 0x040fe400078ec0ff */
[----:B------:R-:W-:Y:S02]  /*a360*/  LOP3.LUT R3, R3, 0x3fc, RZ, 0xc0, !PT ;  /* 0x000003fc03037812 */ /* 0x000fe400078ec0ff */
[----:B------:R-:W-:Y:S02]  /*a370*/  SHF.R.U32.HI R14, RZ, 0x5, R6 ;  /* 0x00000005ff0e7819 */ /* 0x000fe40000011606 */
[----:B------:R-:W-:Y:S01]  /*a380*/  LOP3.LUT R13, R6, 0x7, RZ, 0xc0, !PT ;  /* 0x00000007060d7812 */ /* 0x000fe200078ec0ff */
[----:B------:R1:W-:Y:S01]  /*a390*/  STL [R1+0x34], R73 ;  /* 0x0000344901007387 */ /* 0x0003e20000100800 */
[----:B------:R-:W-:Y:S01]  /*a3a0*/  LEA.HI R20, R4, R3, RZ, 0x1d ;  /* 0x0000000304147211 */ /* 0x000fe200078fe8ff */
[----:B------:R-:W-:-:S02]  /*a3b0*/  USHF.L.U32 UR18, UR8, 0x3, URZ ;  /* 0x0000000308127899 */ /* 0x000fc4000800063f */
[----:B------:R1:W-:Y:S01]  /*a3c0*/  STL [R1+0x24], R6 ;  /* 0x0000240601007387 */ /* 0x0003e20000100800 */
[----:B------:R-:W-:Y:S01]  /*a3d0*/  MOV R7, UR16 ;  /* 0x0000001000077c02 */ /* 0x000fe20008000f00 */
[----:B------:R-:W-:Y:S02]  /*a3e0*/  UISETP.GE.AND UP0, UPT, UR38, 0x1, UPT ;  /* 0x000000012600788c */ /* 0x000fe4000bf06270 */
[----:B------:R1:W-:Y:S01]  /*a3f0*/  STL [R1+0x2c], R14 ;  /* 0x00002c0e01007387 */ /* 0x0003e20000100800 */
[----:B------:R-:W-:Y:S01]  /*a400*/  ULOP3.LUT UR16, UR18, 0x40, URZ, 0xc0, !UPT ;  /* 0x0000004012107892 */ /* 0x000fe2000f8ec03f */
[----:B------:R-:W-:Y:S02]  /*a410*/  SHF.L.U32 R0, R14, 0x3, RZ ;  /* 0x000000030e007819 */ /* 0x000fe400000006ff */
[----:B------:R1:W-:Y:S04]  /*a420*/  STL [R1+0x28], R13 ;  /* 0x0000280d01007387 */ /* 0x0003e80000100800 */
[----:B------:R1:W-:Y:S01]  /*a430*/  STL [R1+0x54], R4 ;  /* 0x0000540401007387 */ /* 0x0003e20000100800 */
[----:B------:R-:W-:-:S03]  /*a440*/  IMAD R5, R73, 0x11, R7 ;  /* 0x0000001149057824 */ /* 0x000fc600078e0207 */
[----:B------:R1:W-:Y:S01]  /*a450*/  STL [R1+0x20], R20 ;  /* 0x0000201401007387 */ /* 0x0003e20000100800 */
[----:B------:R-:W-:Y:S01]  /*a460*/  ULEA UR16, UR5, UR16, 0x8 ;  /* 0x0000001005107291 */ /* 0x000fe2000f8e403f */
[----:B------:R-:W-:Y:S01]  /*a470*/  LOP3.LUT R0, R0, 0x8, R13, 0xe2, !PT ;  /* 0x0000000800007812 */ /* 0x000fe200078ee20d */
[----:B------:R-:W-:Y:S08]  /*a480*/  BAR.SYNC.DEFER_BLOCKING 0x0 ;  /* 0x0000000000007b1d */ /* 0x000ff00000010000 */
[----:B------:R-:W-:Y:S01]  /*a490*/  BAR.SYNC.DEFER_BLOCKING 0x0 ;  /* 0x0000000000007b1d */ /* 0x000fe20000010000 */
[----:B------:R-:W-:Y:S01]  /*a4a0*/  PLOP3.LUT P0, PT, PT, PT, UP0, 0x80, 0x0 ;  /* 0x000000000000781c */ /* 0x000fe20003f0f008 */
[----:B------:R-:W-:Y:S01]  /*a4b0*/  USHF.L.U32 UR16, UR16, 0x1, URZ ;  /* 0x0000000110107899 */ /* 0x000fe2000800063f */
[----:B------:R-:W-:-:S02]  /*a4c0*/  SHF.L.U32 R5, R5, 0x3, RZ ;  /* 0x0000000305057819 */ /* 0x000fc400000006ff */
[----:B------:R-:W-:Y:S01]  /*a4d0*/  SHF.L.U32 R0, R0, 0x3, RZ ;  /* 0x0000000300007819 */ /* 0x000fe200000006ff */
[----:B------:R-:W-:-:S04]  /*a4e0*/  DEPBAR.LE SB0, 0x1 ;  /* 0x000080400000791a */ /* 0x000fc80000000000 */
[----:B------:R-:W-:Y:S01]  /*a4f0*/  LEA R2, R2, UR36, 0x4 ;  /* 0x0000002402027c11 */ /* 0x000fe2000f8e20ff */
[----:B------:R-:W-:Y:S01]  /*a500*/  BAR.SYNC.DEFER_BLOCKING 0x0 ;  /* 0x0000000000007b1d */ /* 0x000fe20000010000 */
[----:B------:R-:W-:Y:S02]  /*a510*/  LEA R12, R5, UR36, 0x1 ;  /* 0x00000024050c7c11 */ /* 0x000fe4000f8e08ff */
[----:B------:R-:W-:-:S04]  /*a520*/  ISETP.GE.AND P2, PT, R0, UR14, PT ;  /* 0x0000000e00007c0c */ /* 0x000fc8000bf46270 */
[----:B------:R-:W-:-:S04]  /*a530*/  ISETP.LT.AND P1, PT, R20, UR51, !P2 ;  /* 0x0000003314007c0c */ /* 0x000fc8000d721270 */
[----:B------:R-:W-:Y:S01]  /*a540*/  SEL R15, RZ, 0x1, !P1 ;  /* 0x00000001ff0f7807 */ /* 0x000fe20004800000 */
[----:B------:R1:W2:Y:S04]  /*a550*/  LDSM.16.M88.4 R8, [R12+0x6200] ;  /* 0x006200000c08783b */ /* 0x0002a80000000200 */
[----:B------:R1:W3:Y:S01]  /*a560*/  LDSM.16.MT88.4 R16, [R2+UR16+0xea00] ;  /* 0x00ea00100210783b */ /* 0x0002e20008004200 */
[----:B------:R-:W-:Y:S05]  /*a570*/  @!P0 BRA `(.L_x_185) ;  /* 0x0000000800088947 */ /* 0x000fea0003800000 */
[----:B------:R-:W4:Y:S04]  /*a580*/  LDL R74, [R1+0x74] ;  /* 0x00007400014a7983 */ /* 0x000f280000100800 */
[----:B-1----:R-:W5:Y:S01]  /*a590*/  LDL R73, [R1+0x70] ;  /* 0x0000700001497983 */ /* 0x002f620000100800 */
[----:B------:R-:W-:Y:S01]  /*a5a0*/  IMAD.MOV.U32 R4, RZ, RZ, R0 ;  /* 0x000000ffff047224 */ /* 0x000fe200078e0000 */
[----:B------:R-:W-:Y:S01]  /*a5b0*/  MOV R7, UR49 ;  /* 0x0000003100077c02 */ /* 0x000fe20008000f00 */
[----:B------:R-:W-:Y:S01]  /*a5c0*/  IMAD.MOV.U32 R5, RZ, RZ, RZ ;  /* 0x000000ffff057224 */ /* 0x000fe200078e00ff */
[----:B------:R-:W-:Y:S01]  /*a5d0*/  UISETP.GT.AND UP0, UPT, UR38, 0x60, UPT ;  /* 0x000000602600788c */ /* 0x000fe2000bf04270 */
[C---:B------:R-:W-:Y:S01]  /*a5e0*/  IMAD R0, R20.reuse, UR15, RZ ;  /* 0x0000000f14007c24 */ /* 0x040fe2000f8e02ff */
[----:B------:R-:W-:Y:S01]  /*a5f0*/  UISETP.GT.AND UP1, UPT, UR38, 0x40, UPT ;  /* 0x000000402600788c */ /* 0x000fe2000bf24270 */
[----:B------:R-:W-:Y:S01]  /*a600*/  IMAD.WIDE.U32 R4, R20, UR4, R4 ;  /* 0x0000000414047c25 */ /* 0x000fe2000f8e0004 */
[----:B------:R-:W-:Y:S01]  /*a610*/  ULEA.HI.SX32 UR13, UR13, 0xfffffffe, 0x1b ;  /* 0xfffffffe0d0d7891 */ /* 0x000fe2000f8fda3f */
[----:B------:R-:W-:-:S02]  /*a620*/  UMOV UR4, UR16 ;  /* 0x0000001000047c82 */ /* 0x000fc40008000000 */
[----:B------:R-:W-:Y:S01]  /*a630*/  IMAD.U32 R6, RZ, RZ, UR48 ;  /* 0x00000030ff067e24 */ /* 0x000fe2000f8e00ff */
[----:B------:R-:W-:Y:S01]  /*a640*/  UMOV UR14, 0x2 ;  /* 0x00000002000e7882 */ /* 0x000fe20000000000 */
[----:B------:R-:W-:Y:S01]  /*a650*/  IMAD.IADD R0, R5, 0x1, R0 ;  /* 0x0000000105007824 */ /* 0x000fe200078e0200 */
[----:B------:R-:W-:Y:S01]  /*a660*/  UMOV UR15, URZ ;  /* 0x0000003f000f7c82 */ /* 0x000fe20008000000 */
[----:B------:R-:W-:Y:S01]  /*a670*/  IMAD.SHL.U32 R3, R14, 0x8, RZ ;  /* 0x000000080e037824 */ /* 0x000fe200078e00ff */
[----:B------:R-:W-:Y:S01]  /*a680*/  IADD3 R4, P1, P0, R6, UR12, R4 ;  /* 0x0000000c06047c10 */ /* 0x000fe2000f83e004 */
[----:B------:R-:W-:-:S03]  /*a690*/  UMOV UR16, 0x4000 ;  /* 0x0000400000107882 */ /* 0x000fc60000000000 */
[----:B------:R-:W-:Y:S01]  /*a6a0*/  IADD3.X R6, R7, UR11, R0, P1, P0 ;  /* 0x0000000b07067c10 */ /* 0x000fe20008fe0400 */
[----:B--2---:R-:W-:Y:S01]  /*a6b0*/  IMAD.MOV.U32 R7, RZ, RZ, R11 ;  /* 0x000000ffff077224 */ /* 0x004fe200078e000b */
[C---:B------:R-:W-:Y:S01]  /*a6c0*/  LOP3.LUT R0, R13.reuse, 0x8, R3, 0xf8, !PT ;  /* 0x000000080d007812 */ /* 0x040fe200078ef803 */
[----:B---3--:R-:W-:Y:S01]  /*a6d0*/  IMAD.MOV.U32 R11, RZ, RZ, R19 ;  /* 0x000000ffff0b7224 */ /* 0x008fe200078e0013 */
[----:B------:R-:W-:Y:S02]  /*a6e0*/  LOP3.LUT R3, R13, 0x8, R3, 0xc8, !PT ;  /* 0x000000080d037812 */ /* 0x000fe400078ec803 */
[C-C-:B------:R-:W-:Y:S02]  /*a6f0*/  LOP3.LUT R5, R0.reuse, 0x3, R20.reuse, 0x48, !PT ;  /* 0x0000000300057812 */ /* 0x140fe400078e4814 */
[----:B------:R-:W-:Y:S02]  /*a700*/  LOP3.LUT R0, R0, 0x4, R20, 0x48, !PT ;  /* 0x0000000400007812 */ /* 0x000fe400078e4814 */
[----:B------:R-:W-:-:S02]  /*a710*/  PLOP3.LUT P1, PT, PT, PT, UP0, 0x80, 0x0 ;  /* 0x000000000000781c */ /* 0x000fc40003f2f008 */
[----:B------:R-:W-:Y:S01]  /*a720*/  LOP3.LUT R3, R0, R5, R3, 0xfe, !PT ;  /* 0x0000000500037212 */ /* 0x000fe200078efe03 */
[----:B------:R-:W-:Y:S01]  /*a730*/  VIADD R0, R12, 0x6200 ;  /* 0x000062000c007836 */ /* 0x000fe20000000000 */
[----:B------:R-:W-:Y:S01]  /*a740*/  SEL R12, RZ, 0x1, P2 ;  /* 0x00000001ff0c7807 */ /* 0x000fe20001000000 */
[----:B------:R-:W-:Y:S02]  /*a750*/  IMAD.MOV.U32 R5, RZ, RZ, R9 ;  /* 0x000000ffff057224 */ /* 0x000fe400078e0009 */
[----:B------:R-:W-:Y:S01]  /*a760*/  IMAD R3, R20, 0x10, R3 ;  /* 0x0000001014037824 */ /* 0x000fe200078e0203 */
[----:B------:R-:W-:Y:S01]  /*a770*/  SEL R12, R12, R15, P1 ;  /* 0x0000000f0c0c7207 */ /* 0x000fe20000800000 */
[----:B------:R-:W-:-:S03]  /*a780*/  IMAD.MOV.U32 R9, RZ, RZ, R17 ;  /* 0x000000ffff097224 */ /* 0x000fc600078e0011 */
[----:B------:R-:W-:-:S04]  /*a790*/  SHF.L.U32 R3, R3, 0x3, RZ ;  /* 0x0000000303037819 */ /* 0x000fc800000006ff */
[----:B------:R-:W-:Y:S01]  /*a7a0*/  LEA R32, R3, UR36, 0x1 ;  /* 0x0000002403207c11 */ /* 0x000fe2000f8e08ff */
[----:B------:R-:W-:Y:S01]  /*a7b0*/  IMAD.U32 R3, RZ, RZ, UR13 ;  /* 0x0000000dff037e24 */ /* 0x000fe2000f8e00ff */
[----:B----4-:R-:W-:-:S04]  /*a7c0*/  LEA R14, P0, R4, R74, 0x1 ;  /* 0x0000004a040e7211 */ /* 0x010fc800078008ff */
[----:B-----5:R-:W-:Y:S01]  /*a7d0*/  LEA.HI.X R13, R4, R73, R6, 0x1, P0 ;  /* 0x00000049040d7211 */ /* 0x020fe200000f0c06 */
[----:B------:R-:W-:Y:S01]  /*a7e0*/  IMAD.MOV.U32 R4, RZ, RZ, R8 ;  /* 0x000000ffff047224 */ /* 0x000fe200078e0008 */
[----:B------:R-:W-:Y:S01]  /*a7f0*/  PLOP3.LUT P0, PT, PT, PT, UP1, 0x80, 0x0 ;  /* 0x000000000000781c */ /* 0x000fe20003f0f018 */
[----:B------:R-:W-:Y:S01]  /*a800*/  IMAD.MOV.U32 R8, RZ, RZ, R16 ;  /* 0x000000ffff087224 */ /* 0x000fe200078e0010 */
[----:B------:R-:W-:Y:S02]  /*a810*/  MOV R6, R10 ;  /* 0x0000000a00067202 */ /* 0x000fe40000000f00 */
[----:B------:R-:W-:Y:S02]  /*a820*/  MOV R10, R18 ;  /* 0x00000012000a7202 */ /* 0x000fe40000000f00 */
[----:B------:R-:W-:-:S07]  /*a830*/  SEL R12, R12, RZ, P0 ;  /* 0x000000ff0c0c7207 */ /* 0x000fce0000000000 */
.L_x_186:
[C---:B-1----:R-:W-:Y:S01]  /*a840*/  HMMA.1688.F32.BF16 R40, R4.reuse, R8, R40 ;  /* 0x000000080428723c */ /* 0x042fe20000041028 */
[----:B------:R-:W1:Y:S01]  /*a850*/  LDC.64 R24, c[0x0][0x208] ;  /* 0x00008200ff187b82 */ /* 0x000e620000000a00 */
[----:B------:R-:W-:Y:S01]  /*a860*/  LDSM.16.M88.4 R16, [R0+0x10] ;  /* 0x000010000010783b */ /* 0x000fe20000000200 */
[----:B------:R-:W-:Y:S01]  /*a870*/  UIADD3 UR13, UR4, -0x4000, URZ ;  /* 0xffffc000040d7890 */ /* 0x000fe2000fffe03f */
[C---:B------:R-:W-:Y:S01]  /*a880*/  HMMA.1688.F32.BF16 R44, R4.reuse, R9, R44 ;  /* 0x00000009042c723c */ /* 0x040fe2000004102c */
[----:B------:R-:W-:Y:S01]  /*a890*/  UISETP.NE.AND UP0, UPT, UR15, 0x2, UPT ;  /* 0x000000020f00788c */ /* 0x000fe2000bf05270 */
[C---:B------:R-:W-:Y:S01]  /*a8a0*/  ISETP.GT.AND P1, PT, R3.reuse, -0x1, PT ;  /* 0xffffffff0300780c */ /* 0x040fe20003f24270 */
[----:B------:R-:W-:Y:S01]  /*a8b0*/  UISETP.NE.AND UP1, UPT, UR14, 0x2, UPT ;  /* 0x000000020e00788c */ /* 0x000fe2000bf25270 */
[C---:B------:R-:W-:Y:S01]  /*a8c0*/  HMMA.1688.F32.BF16 R48, R4.reuse, R10, R48 ;  /* 0x0000000a0430723c */ /* 0x040fe20000041030 */
[----:B------:R-:W-:Y:S01]  /*a8d0*/  UIADD3 UR15, UR15, 0x1, URZ ;  /* 0x000000010f0f7890 */ /* 0x000fe2000fffe03f */
[----:B------:R-:W2:Y:S01]  /*a8e0*/  LDSM.16.MT88.4 R20, [R2+UR4+0xf200] ;  /* 0x00f200040214783b */ /* 0x000ea20008004200 */
[C---:B------:R-:W-:Y:S01]  /*a8f0*/  ISETP.NE.AND P2, PT, R3.reuse, 0x2, PT ;  /* 0x000000020300780c */ /* 0x040fe20003f45270 */
[-C--:B------:R-:W-:Y:S01]  /*a900*/  HMMA.1688.F32.BF16 R52, R4, R11.reuse, R52 ;  /* 0x0000000b0434723c */ /* 0x080fe20000041034 */
[----:B------:R-:W-:Y:S01]  /*a910*/  UIADD3 UR14, UR14, 0x1, URZ ;  /* 0x000000010e0e7890 */ /* 0x000fe2000fffe03f */
[----:B------:R-:W-:Y:S01]  /*a920*/  ISETP.NE.AND P3, PT, R3, 0x1, PT ;  /* 0x000000010300780c */ /* 0x000fe20003f65270 */
[----:B------:R-:W-:Y:S01]  /*a930*/  USEL UR15, UR15, URZ, UP0 ;  /* 0x0000003f0f0f7287 */ /* 0x000fe20008000000 */
[C---:B------:R-:W-:Y:S01]  /*a940*/  HMMA.1688.F32.BF16 R56, R6.reuse, R11, R56 ;  /* 0x0000000b0638723c */ /* 0x040fe20000041038 */
[----:B------:R-:W-:Y:S02]  /*a950*/  @UP0 UIADD3 UR13, UR4, 0x2000, URZ ;  /* 0x00002000040d0890 */ /* 0x000fe4000fffe03f */
[----:B------:R-:W-:Y:S01]  /*a960*/  USEL UR14, UR14, URZ, UP1 ;  /* 0x0000003f0e0e7287 */ /* 0x000fe20008800000 */
[C---:B------:R-:W-:Y:S04]  /*a970*/  HMMA.1688.F32.BF16 R60, R6.reuse, R10, R60 ;  /* 0x0000000a063c723c */ /* 0x040fe8000004103c */
[C---:B------:R-:W-:Y:S02]  /*a980*/  HMMA.1688.F32.BF16 R64, R6.reuse, R9, R64 ;  /* 0x000000090640723c */ /* 0x040fe40000041040 */
[----:B-1----:R-:W-:Y:S02]  /*a990*/  R2UR UR18, R24 ;  /* 0x00000000181272ca */ /* 0x002fe400000e0000 */
[----:B------:R-:W-:Y:S03]  /*a9a0*/  HMMA.1688.F32.BF16 R68, R6, R8, R68 ;  /* 0x000000080644723c */ /* 0x000fe60000041044 */
[----:B------:R-:W-:Y:S01]  /*a9b0*/  R2UR UR19, R25 ;  /* 0x00000000191372ca */ /* 0x000fe200000e0000 */
[----:B------:R-:W-:Y:S01]  /*a9c0*/  IMAD.SHL.U32 R4, R12, 0x10, RZ ;  /* 0x000000100c047824 */ /* 0x000fe200078e00ff */
[----:B------:R-:W-:Y:S03]  /*a9d0*/  SEL R12, R15, R12, !P2 ;  /* 0x0000000c0f0c7207 */ /* 0x000fe60005000000 */
[----:B------:R-:W-:Y:S01]  /*a9e0*/  VIADD R10, R32, UR16 ;  /* 0x00000010200a7c36 */ /* 0x000fe20008000000 */
[----:B------:R-:W-:Y:S01]  /*a9f0*/  LOP3.LUT P0, RZ, R4, 0x10, RZ, 0xc0, !PT ;  /* 0x0000001004ff7812 */ /* 0x000fe2000780c0ff */
[----:B------:R-:W-:Y:S01]  /*aa00*/  IMAD.MOV.U32 R4, RZ, RZ, R14 ;  /* 0x000000ffff047224 */ /* 0x000fe200078e000e */
[----:B------:R-:W-:Y:S01]  /*aa10*/  SEL R12, R12, RZ, P3 ;  /* 0x000000ff0c0c7207 */ /* 0x000fe20001800000 */
[----:B------:R-:W-:-:S01]  /*aa20*/  IMAD.MOV.U32 R5, RZ, RZ, R13 ;  /* 0x000000ffff057224 */ /* 0x000fc200078e000d */
[C---:B--2---:R-:W-:Y:S09]  /*aa30*/  HMMA.1688.F32.BF16 R40, R16.reuse, R20, R40 ;  /* 0x000000141028723c */ /* 0x044ff20000041028 */
[----:B------:R-:W-:Y:S01]  /*aa40*/  @!PT LDS RZ, [RZ] ;  /* 0x00000000fffff984 */ /* 0x000fe20000000800 */
[----:B------:R-:W-:Y:S01]  /*aa50*/  @!PT LDS RZ, [RZ] ;  /* 0x00000000fffff984 */ /* 0x000fe20000000800 */
[----:B------:R-:W-:Y:S01]  /*aa60*/  @!PT LDS RZ, [RZ] ;  /* 0x00000000fffff984 */ /* 0x000fe20000000800 */
[----:B------:R1:W-:Y:S01]  /*aa70*/  LDGSTS.E.BYPASS.LTC128B.128 [R10+0xea00], desc[UR18][R4.64], P0 ;  /* 0x0ea00000040a7fae */ /* 0x0003e20008101d52 */
[C---:B------:R-:W-:Y:S01]  /*aa80*/  ISETP.GE.AND P0, PT, R3.reuse, RZ, PT ;  /* 0x000000ff0300720c */ /* 0x040fe20003f06270 */
[C---:B------:R-:W-:Y:S04]  /*aa90*/  HMMA.1688.F32.BF16 R44, R16.reuse, R21, R44 ;  /* 0x00000015102c723c */ /* 0x040fe8000004102c */
[C---:B------:R-:W-:Y:S02]  /*aaa0*/  HMMA.1688.F32.BF16 R48, R16.reuse, R22, R48 ;  /* 0x000000161030723c */ /* 0x040fe40000041030 */
[----:B------:R-:W1:Y:S02]  /*aab0*/  LDSM.16.M88.4 R24, [R0+0x20] ;  /* 0x000020000018783b */ /* 0x000e640000000200 */
[-C--:B------:R-:W-:Y:S04]  /*aac0*/  HMMA.1688.F32.BF16 R52, R16, R23.reuse, R52 ;  /* 0x000000171034723c */ /* 0x080fe80000041034 */
[C---:B------:R-:W-:Y:S02]  /*aad0*/  HMMA.1688.F32.BF16 R56, R18.reuse, R23, R56 ;  /* 0x000000171238723c */ /* 0x040fe40000041038 */
[----:B------:R-:W2:Y:S02]  /*aae0*/  LDSM.16.MT88.4 R28, [R2+UR4+0xfa00] ;  /* 0x00fa0004021c783b */ /* 0x000ea40008004200 */
[C---:B------:R-:W-:Y:S04]  /*aaf0*/  HMMA.1688.F32.BF16 R60, R18.reuse, R22, R60 ;  /* 0x00000016123c723c */ /* 0x040fe8000004103c */
[C---:B------:R-:W-:Y:S02]  /*ab00*/  HMMA.1688.F32.BF16 R64, R18.reuse, R21, R64 ;  /* 0x000000151240723c */ /* 0x040fe40000041040 */
[----:B------:R-:W0:Y:S02]  /*ab10*/  LDGDEPBAR ;  /* 0x00000000000079af */ /* 0x000e240000000000 */
[----:B------:R-:W-:Y:S06]  /*ab20*/  HMMA.1688.F32.BF16 R68, R18, R20, R68 ;  /* 0x000000141244723c */ /* 0x000fec0000041044 */
[----:B------:R3:W-:Y:S02]  /*ab30*/  LDSM.16.M88.4 R16, [R0+0x30] ;  /* 0x000030000010783b */ /* 0x0007e40000000200 */
[----:B------:R-:W-:Y:S06]  /*ab40*/  VIADD R3, R3, 0xffffffff ;  /* 0xffffffff03037836 */ /* 0x000fec0000000000 */
[----:B----4-:R-:W4:Y:S01]  /*ab50*/  LDSM.16.MT88.4 R20, [R2+UR4+0x10200] ;  /* 0x010200040214783b */ /* 0x010f220008004200 */
[----:B------:R-:W-:Y:S01]  /*ab60*/  UMOV UR4, UR13 ;  /* 0x0000000d00047c82 */ /* 0x000fe20008000000 */
[----:B------:R-:W-:Y:S02]  /*ab70*/  UIADD3 UR13, UR16, -0x4000, URZ ;  /* 0xffffc000100d7890 */ /* 0x000fe4000fffe03f */
[----:B------:R-:W-:Y:S07]  /*ab80*/  @UP1 UIADD3 UR13, UR16, 0x2000, URZ ;  /* 0x00002000100d1890 */ /* 0x000fee000fffe03f */
[----:B------:R-:W-:Y:S01]  /*ab90*/  UMOV UR16, UR13 ;  /* 0x0000000d00107c82 */ /* 0x000fe20008000000 */
[----:B-1----:R-:W-:Y:S01]  /*aba0*/  IMAD.MOV.U32 R5, RZ, RZ, R25 ;  /* 0x000000ffff057224 */ /* 0x002fe200078e0019 */
[----:B------:R-:W-:Y:S01]  /*abb0*/  MOV R4, R24 ;  /* 0x0000001800047202 */ /* 0x000fe20000000f00 */
[----:B------:R-:W-:Y:S01]  /*abc0*/  IMAD.MOV.U32 R6, RZ, RZ, R26 ;  /* 0x000000ffff067224 */ /* 0x000fe200078e001a */
[----:B---3--:R-:W-:Y:S01]  /*abd0*/  IADD3 R0, R0, 0x40, RZ ;  /* 0x0000004000007810 */ /* 0x008fe20007ffe0ff */
[----:B------:R-:W-:-:S01]  /*abe0*/  IMAD.MOV.U32 R7, RZ, RZ, R27 ;  /* 0x000000ffff077224 */ /* 0x000fc200078e001b */
[C---:B--2---:R-:W-:Y:S03]  /*abf0*/  HMMA.1688.F32.BF16 R40, R24.reuse, R28, R40 ;  /* 0x0000001c1828723c */ /* 0x044fe60000041028 */
[----:B------:R-:W-:Y:S01]  /*ac00*/  MOV R8, R28 ;  /* 0x0000001c00087202 */ /* 0x000fe20000000f00 */
[C---:B------:R-:W-:Y:S04]  /*ac10*/  HMMA.1688.F32.BF16 R44, R24.reuse, R29, R44 ;  /* 0x0000001d182c723c */ /* 0x040fe8000004102c */
[C---:B------:R-:W-:Y:S04]  /*ac20*/  HMMA.1688.F32.BF16 R48, R24.reuse, R30, R48 ;  /* 0x0000001e1830723c */ /* 0x040fe80000041030 */
[-C--:B------:R-:W-:Y:S04]  /*ac30*/  HMMA.1688.F32.BF16 R52, R24, R31.reuse, R52 ;  /* 0x0000001f1834723c */ /* 0x080fe80000041034 */
[C---:B------:R-:W-:Y:S04]  /*ac40*/  HMMA.1688.F32.BF16 R56, R26.reuse, R31, R56 ;  /* 0x0000001f1a38723c */ /* 0x040fe80000041038 */
[C---:B------:R-:W-:Y:S04]  /*ac50*/  HMMA.1688.F32.BF16 R60, R26.reuse, R30, R60 ;  /* 0x0000001e1a3c723c */ /* 0x040fe8000004103c */
[C---:B------:R-:W-:Y:S04]  /*ac60*/  HMMA.1688.F32.BF16 R64, R26.reuse, R29, R64 ;  /* 0x0000001d1a40723c */ /* 0x040fe80000041040 */
[----:B------:R-:W-:-:S04]  /*ac70*/  HMMA.1688.F32.BF16 R68, R26, R28, R68 ;  /* 0x0000001c1a44723c */ /* 0x000fc80000041044 */
[C---:B----4-:R-:W-:Y:S04]  /*ac80*/  HMMA.1688.F32.BF16 R40, R16.reuse, R20, R40 ;  /* 0x000000141028723c */ /* 0x050fe80000041028 */
[C---:B------:R-:W-:Y:S04]  /*ac90*/  HMMA.1688.F32.BF16 R44, R16.reuse, R21, R44 ;  /* 0x00000015102c723c */ /* 0x040fe8000004102c */
[C---:B------:R-:W-:Y:S04]  /*aca0*/  HMMA.1688.F32.BF16 R48, R16.reuse, R22, R48 ;  /* 0x000000161030723c */ /* 0x040fe80000041030 */
[----:B------:R-:W-:Y:S04]  /*acb0*/  DEPBAR.LE SB0, 0x1 ;  /* 0x000080400000791a */ /* 0x000fe80000000000 */
[----:B------:R-:W-:Y:S01]  /*acc0*/  BAR.SYNC.DEFER_BLOCKING 0x0 ;  /* 0x0000000000007b1d */ /* 0x000fe20000010000 */
[-C--:B------:R-:W-:Y:S03]  /*acd0*/  HMMA.1688.F32.BF16 R52, R16, R23.reuse, R52 ;  /* 0x000000171034723c */ /* 0x080fe60000041034 */
[----:B------:R-:W-:Y:S01]  /*ace0*/  IMAD.MOV.U32 R9, RZ, RZ, R29 ;  /* 0x000000ffff097224 */ /* 0x000fe200078e001d */
[C---:B------:R-:W-:Y:S04]  /*acf0*/  HMMA.1688.F32.BF16 R56, R18.reuse, R23, R56 ;  /* 0x000000171238723c */ /* 0x040fe80000041038 */
[----:B------:R-:W-:Y:S01]  /*ad00*/  IMAD.MOV.U32 R10, RZ, RZ, R30 ;  /* 0x000000ffff0a7224 */ /* 0x000fe200078e001e */
[C---:B------:R-:W-:Y:S03]  /*ad10*/  HMMA.1688.F32.BF16 R60, R18.reuse, R22, R60 ;  /* 0x00000016123c723c */ /* 0x040fe6000004103c */
[----:B------:R-:W-:Y:S01]  /*ad20*/  IMAD.MOV.U32 R11, RZ, RZ, R31 ;  /* 0x000000ffff0b7224 */ /* 0x000fe200078e001f */
[C---:B------:R-:W-:Y:S04]  /*ad30*/  HMMA.1688.F32.BF16 R64, R18.reuse, R21, R64 ;  /* 0x000000151240723c */ /* 0x040fe80000041040 */
[----:B------:R-:W-:Y:S01]  /*ad40*/  HMMA.1688.F32.BF16 R68, R18, R20, R68 ;  /* 0x000000141244723c */ /* 0x000fe20000041044 */
[----:B------:R4:W1:Y:S08]  /*ad50*/  @P0 LDSM.16.M88.4 R4, [R0] ;  /* 0x000000000004083b */ /* 0x0008700000000200 */
[----:B------:R4:W1:Y:S01]  /*ad60*/  @P0 LDSM.16.MT88.4 R8, [R2+UR4+0xea00] ;  /* 0x00ea00040208083b */ /* 0x0008620008004200 */
[----:B------:R-:W-:Y:S04]  /*ad70*/  IADD3 R14, P0, R14, UR48, RZ ;  /* 0x000000300e0e7c10 */ /* 0x000fe8000ff1e0ff */
[----:B------:R-:W-:Y:S01]  /*ad80*/  IADD3.X R13, R13, UR49, RZ, P0, !PT ;  /* 0x000000310d0d7c10 */ /* 0x000fe200087fe4ff */
[----:B------:R-:W-:Y:S05]  /*ad90*/  @P1 BRA `(.L_x_186) ;  /* 0xfffffff800a81947 */ /* 0x000fea000383ffff */
.L_x_185:
[----:B---3--:R-:W4:Y:S01]  /*ada0*/  LDL R16, [R1+0x34] ;  /* 0x0000340001107983 */ /* 0x008f220000100800 */
[----:B-1----:R-:W1:Y:S03]  /*adb0*/  LDC R4, c[0x0][0x2a0] ;  /* 0x0000a800ff047b82 */ /* 0x002e660000000800 */
[----:B------:R-:W3:Y:S01]  /*adc0*/  LDL R82, [R1+0x24] ;  /* 0x0000240001527983 */ /* 0x000ee20000100800 */
[----:B------:R-:W-:Y:S01]  /*add0*/  ULOP3.LUT UR13, UR8, 0x3, URZ, 0xc0, !UPT ;  /* 0x00000003080d7892 */ /* 0x000fe2000f8ec03f */
[----:B------:R-:W-:Y:S01]  /*ade0*/  CS2R R26, SRZ ;  /* 0x00000000001a7805 */ /* 0x000fe2000001ff00 */
[----:B------:R-:W-:Y:S01]  /*adf0*/  USHF.R.U32.HI UR5, URZ, 0x1, UR5 ;  /* 0x000000013f057899 */ /* 0x000fe20008011605 */
[----:B------:R-:W-:Y:S01]  /*ae00*/  CS2R R24, SRZ ;  /* 0x0000000000187805 */ /* 0x000fe2000001ff00 */
[----:B------:R-:W-:Y:S01]  /*ae10*/  ULOP3.LUT UR4, UR8, 0xc, URZ, 0xc0, !UPT ;  /* 0x0000000c08047892 */ /* 0x000fe2000f8ec03f */
[----:B------:R-:W-:Y:S01]  /*ae20*/  CS2R R22, SRZ ;  /* 0x0000000000167805 */ /* 0x000fe2000001ff00 */
[----:B------:R-:W-:Y:S01]  /*ae30*/  UIMAD UR13, UR13, 0x180, UR5 ;  /* 0x000001800d0d78a4 */ /* 0x000fe2000f8e0205 */
[----:B------:R-:W-:Y:S01]  /*ae40*/  CS2R R20, SRZ ;  /* 0x0000000000147805 */ /* 0x000fe2000001ff00 */
[----:B------:R-:W-:Y:S01]  /*ae50*/  UIMAD UR5, UR4, 0x60, UR5 ;  /* 0x00000060040578a4 */ /* 0x000fe2000f8e0205 */
[----:B------:R-:W-:Y:S01]  /*ae60*/  CS2R R30, SRZ ;  /* 0x00000000001e7805 */ /* 0x000fe2000001ff00 */
[----:B------:R-:W-:Y:S01]  /*ae70*/  ULEA UR13, UR13, UR36, 0x4 ;  /* 0x000000240d0d7291 */ /* 0x000fe2000f8e203f */
[----:B------:R-:W-:Y:S01]  /*ae80*/  CS2R R28, SRZ ;  /* 0x00000000001c7805 */ /* 0x000fe2000001ff00 */
[----:B------:R-:W-:Y:S01]  /*ae90*/  ULEA UR5, UR5, UR36, 0x4 ;  /* 0x0000002405057291 */ /* 0x000fe2000f8e203f */
[----:B------:R-:W-:-:S02]  /*aea0*/  CS2R R18, SRZ ;  /* 0x0000000000127805 */ /* 0x000fc4000001ff00 */
[----:B------:R-:W-:Y:S02]  /*aeb0*/  CS2R R34, SRZ ;  /* 0x0000000000227805 */ /* 0x000fe4000001ff00 */
[----:B------:R-:W-:Y:S02]  /*aec0*/  CS2R R32, SRZ ;  /* 0x0000000000207805 */ /* 0x000fe4000001ff00 */
[----:B--2---:R-:W-:Y:S02]  /*aed0*/  CS2R R10, SRZ ;  /* 0x00000000000a7805 */ /* 0x004fe4000001ff00 */
[----:B------:R-:W-:Y:S02]  /*aee0*/  CS2R R8, SRZ ;  /* 0x0000000000087805 */ /* 0x000fe4000001ff00 */
[----:B------:R-:W-:Y:S02]  /*aef0*/  CS2R R38, SRZ ;  /* 0x0000000000267805 */ /* 0x000fe4000001ff00 */
[----:B------:R-:W-:Y:S01]  /*af00*/  CS2R R36, SRZ ;  /* 0x0000000000247805 */ /* 0x000fe2000001ff00 */
[----:B------:R-:W-:Y:S08]  /*af10*/  BAR.SYNC.DEFER_BLOCKING 0x0 ;  /* 0x0000000000007b1d */ /* 0x000ff00000010000 */
[----:B------:R-:W-:Y:S01]  /*af20*/  BAR.SYNC.DEFER_BLOCKING 0x0 ;  /* 0x0000000000007b1d */ /* 0x000fe20000010000 */
[----:B-1----:R-:W-:-:S02]  /*af30*/  ISETP.GE.AND P0, PT, R4, 0x1, PT ;  /* 0x000000010400780c */ /* 0x002fc40003f06270 */
[----:B------:R-:W-:Y:S02]  /*af40*/  CS2R R6, SRZ ;  /* 0x0000000000067805 */ /* 0x000fe4000001ff00 */
[----:B------:R-:W-:Y:S01]  /*af50*/  CS2R R4, SRZ ;  /* 0x0000000000047805 */ /* 0x000fe2000001ff00 */
[----:B------:R-:W0:Y:S04]  /*af60*/  LDGDEPBAR ;  /* 0x00000000000079af */ /* 0x000e280000000000 */
[----:B------:R-:W0:Y:S01]  /*af70*/  LDGDEPBAR ;  /* 0x00000000000079af */ /* 0x000e220000000000 */
[----:B------:R-:W-:-:S04]  /*af80*/  DEPBAR.LE SB0, 0x1 ;  /* 0x000080400000791a */ /* 0x000fc80000000000 */
[C---:B----4-:R-:W-:Y:S01]  /*af90*/  IMAD.SHL.U32 R0, R16.reuse, 0x4, RZ ;  /* 0x0000000410007824 */ /* 0x050fe200078e00ff */
[----:B------:R-:W-:Y:S02]  /*afa0*/  LOP3.LUT R2, R16, 0x6, RZ, 0xc0, !PT ;  /* 0x0000000610027812 */ /* 0x000fe400078ec0ff */
[----:B------:R-:W-:Y:S02]  /*afb0*/  SHF.R.U32.HI R3, RZ, 0x1, R16 ;  /* 0x00000001ff037819 */ /* 0x000fe40000011610 */
[----:B------:R-:W-:Y:S02]  /*afc0*/  CS2R R16, SRZ ;  /* 0x0000000000107805 */ /* 0x000fe4000001ff00 */
[----:B---3--:R-:W-:Y:S02]  /*afd0*/  LOP3.LUT R80, R82, 0x3, RZ, 0xc0, !PT ;  /* 0x0000000352507812 */ /* 0x008fe400078ec0ff */
[----:B------:R-:W-:-:S03]  /*afe0*/  LOP3.LUT R0, R0, 0x4, RZ, 0xc0, !PT ;  /* 0x0000000400007812 */ /* 0x000fc600078ec0ff */
[----:B------:R1:W-:Y:S01]  /*aff0*/  STL [R1+0x48], R80 ;  /* 0x0000485001007387 */ /* 0x0003e20000100800 */
[----:B------:R-:W-:-:S03]  /*b000*/  LEA.HI R0, R2, R0, RZ, 0x1f ;  /* 0x0000000002007211 */ /* 0x000fc600078ff8ff */
[----:B------:R1:W-:Y:S02]  /*b010*/  STL [R1+0x38], RZ ;  /* 0x000038ff01007387 */ /* 0x0003e40000100800 */
[----:B------:R-:W-:-:S04]  /*b020*/  IMAD R3, R3, 0x18, R0 ;  /* 0x0000001803037824 */ /* 0x000fc800078e0200 */
[----:B------:R-:W-:Y:S01]  /*b030*/  IMAD.SHL.U32 R3, R3, 0x10, RZ ;  /* 0x0000001003037824 */ /* 0x000fe200078e00ff */
[----:B------:R-:W-:Y:S06]  /*b040*/  BAR.SYNC.DEFER_BLOCKING 0x0 ;  /* 0x0000000000007b1d */ /* 0x000fec0000010000 */
[----:B------:R1:W2:Y:S04]  /*b050*/  LDSM.16.M88.4 R72, [R3+UR13+0x14a00] ;  /* 0x014a000d0348783b */ /* 0x0002a80008000200 */
[----:B------:R1:W3:Y:S01]  /*b060*/  LDSM.16.M88.4 R76, [R3+UR5+0x1aa00] ;  /* 0x01aa0005034c783b */ /* 0x0002e20008000200 */
[----:B------:R-:W-:Y:S05]  /*b070*/  @!P0 BRA `(.L_x_187) ;  /* 0x0000000c004c8947 */ /* 0x000fea0003800000 */
[----:B------:R-:W4:Y:S04]  /*b080*/  LDL R0, [R1+0x2c] ;  /* 0x00002c0001007983 */ /* 0x000f280000100800 */
[----:B------:R-:W5:Y:S04]  /*b090*/  LDL R81, [R1+0x5c] ;  /* 0x00005c0001517983 */ /* 0x000f680000100800 */
[----:B------:R-:W2:Y:S04]  /*b0a0*/  LDL R14, [R1+0x74] ;  /* 0x00007400010e7983 */ /* 0x000ea80000100800 */
[----:B------:R-:W3:Y:S04]  /*b0b0*/  LDL R15, [R1+0x9c] ;  /* 0x00009c00010f7983 */ /* 0x000ee80000100800 */
[----:B------:R-:W3:Y:S04]  /*b0c0*/  LDL R12, [R1+0x70] ;  /* 0x00007000010c7983 */ /* 0x000ee80000100800 */
[----:B------:R-:W3:Y:S01]  /*b0d0*/  LDL R13, [R1+0x98] ;  /* 0x00009800010d7983 */ /* 0x000ee20000100800 */
[----:B------:R-:W-:Y:S01]  /*b0e0*/  LOP3.LUT R4, R82, 0x1c, RZ, 0xc0, !PT ;  /* 0x0000001c52047812 */ /* 0x000fe200078ec0ff */
[----:B------:R-:W-:Y:S01]  /*b0f0*/  IMAD.SHL.U32 R2, R80, 0x8, RZ ;  /* 0x0000000850027824 */ /* 0x000fe200078e00ff */
[----:B------:R-:W-:Y:S01]  /*b100*/  UISETP.GT.U32.AND UP0, UPT, UR17, 0x1f, UPT ;  /* 0x0000001f1100788c */ /* 0x000fe2000bf04070 */
[----:B------:R-:W3:Y:S01]  /*b110*/  LDL R37, [R1+0x80] ;  /* 0x0000800001257983 */ /* 0x000ee20000100800 */
[----:B------:R-:W-:Y:S01]  /*b120*/  ULDC UR15, c[0x0][0x2bc] ;  /* 0x0000af00000f7ab9 */ /* 0x000fe20000000800 */
[----:B------:R-:W-:-:S03]  /*b130*/  ULDC UR14, c[0x0][0x2c4] ;  /* 0x0000b100000e7ab9 */ /* 0x000fc60000000800 */
[----:B------:R-:W-:Y:S01]  /*b140*/  PLOP3.LUT P4, PT, PT, PT, UP0, 0x80, 0x0 ;  /* 0x000000000000781c */ /* 0x000fe20003f8f008 */
[----:B------:R-:W-:Y:S02]  /*b150*/  UIADD3 UR13, UR13, 0x14a00, URZ ;  /* 0x00014a000d0d7890 */ /* 0x000fe4000fffe03f */
[----:B------:R-:W-:Y:S01]  /*b160*/  UIADD3 UR5, UR5, 0x1aa00, URZ ;  /* 0x0001aa0005057890 */ /* 0x000fe2000fffe03f */
[----:B------:R-:W-:Y:S01]  /*b170*/  BSSY B0, `(.L_x_187) ;  /* 0x00000c3000007945 */ /* 0x000fe20003800000 */
[----:B------:R-:W-:Y:S01]  /*b180*/  IMAD.MOV.U32 R123, RZ, RZ, RZ ;  /* 0x000000ffff7b7224 */ /* 0x000fe200078e00ff */
[----:B------:R-:W-:Y:S02]  /*b190*/  LOP3.LUT R121, R3, 0x10, RZ, 0x3c, !PT ;  /* 0x0000001003797812 */ /* 0x000fe400078e3cff */
        /* <DEDUP_REMOVED lines=11> */
[----:B----4-:R-:W-:-:S05]  /*b250*/  IMAD.SHL.U32 R0, R0, 0x8, RZ ;  /* 0x0000000800007824 */ /* 0x010fca00078e00ff */
[----:B------:R-:W-:Y:S02]  /*b260*/  LEA.HI R0, R4, R0, RZ, 0x1e ;  /* 0x0000000004007211 */ /* 0x000fe400078ff0ff */
[C-C-:B-----5:R-:W-:Y:S02]  /*b270*/  IADD3 R6, P3, P2, R2.reuse, UR10, R81.reuse ;  /* 0x0000000a02067c10 */ /* 0x160fe4000fa7e051 */
[----:B------:R-:W-:Y:S01]  /*b280*/  IADD3 R4, P1, P0, R2, UR12, R81 ;  /* 0x0000000c02047c10 */ /* 0x000fe2000f83e051 */
[----:B------:R-:W-:Y:S01]  /*b290*/  IMAD.SHL.U32 R2, R0, 0x4, RZ ;  /* 0x0000000400027824 */ /* 0x000fe200078e00ff */
[----:B------:R-:W-:-:S04]  /*b2a0*/  SHF.R.U32.HI R8, RZ, 0x1, R0 ;  /* 0x00000001ff087819 */ /* 0x000fc80000011600 */
[C-C-:B------:R-:W-:Y:S02]  /*b2b0*/  LOP3.LUT R9, R80.reuse, 0x4, R2.reuse, 0xf8, !PT ;  /* 0x0000000450097812 */ /* 0x140fe400078ef802 */
[----:B------:R-:W-:Y:S02]  /*b2c0*/  LOP3.LUT R10, R80, 0x4, R2, 0xc8, !PT ;  /* 0x00000004500a7812 */ /* 0x000fe400078ec802 */
[----:B------:R-:W-:Y:S02]  /*b2d0*/  LOP3.LUT R2, R9, 0x3, R8, 0x48, !PT ;  /* 0x0000000309027812 */ /* 0x000fe400078e4808 */
[--C-:B------:R-:W-:Y:S02]  /*b2e0*/  IADD3.X R7, RZ, UR9, R124.reuse, P3, P2 ;  /* 0x00000009ff077c10 */ /* 0x100fe40009fe447c */
[----:B------:R-:W-:Y:S02]  /*b2f0*/  IADD3.X R5, RZ, UR11, R124, P1, P0 ;  /* 0x0000000bff057c10 */ /* 0x000fe40008fe047c */
[----:B------:R-:W-:Y:S01]  /*b300*/  LOP3.LUT R2, R10, R2, RZ, 0xfc, !PT ;  /* 0x000000020a027212 */ /* 0x000fe200078efcff */
[C---:B------:R-:W-:Y:S01]  /*b310*/  IMAD.WIDE R6, R0.reuse, UR15, R6 ;  /* 0x0000000f00067c25 */ /* 0x040fe2000f8e0206 */
[----:B------:R-:W-:-:S02]  /*b320*/  ISETP.LT.AND P2, PT, R0, UR6, P4 ;  /* 0x0000000600007c0c */ /* 0x000fc4000a741270 */
[C---:B------:R-:W-:Y:S01]  /*b330*/  ISETP.LT.AND P4, PT, R0.reuse, UR38, P4 ;  /* 0x0000002600007c0c */ /* 0x040fe2000a781270 */
[----:B------:R-:W-:-:S04]  /*b340*/  IMAD.WIDE R4, R0, UR14, R4 ;  /* 0x0000000e00047c25 */ /* 0x000fc8000f8e0204 */
[----:B------:R-:W-:Y:S01]  /*b350*/  IMAD R0, R8, 0x18, R2 ;  /* 0x0000001808007824 */ /* 0x000fe200078e0202 */
[----:B--2---:R-:W-:-:S03]  /*b360*/  LEA R36, P0, R4, R14, 0x1 ;  /* 0x0000000e04247211 */ /* 0x004fc600078008ff */
[----:B------:R-:W-:Y:S01]  /*b370*/  IMAD.SHL.U32 R0, R0, 0x8, RZ ;  /* 0x0000000800007824 */ /* 0x000fe200078e00ff */
[----:B---3--:R-:W-:-:S03]  /*b380*/  LEA R9, P1, R6, R15, 0x1 ;  /* 0x0000000f06097211 */ /* 0x008fc600078208ff */
[----:B------:R-:W-:Y:S01]  /*b390*/  IMAD.SHL.U32 R0, R0, 0x2, RZ ;  /* 0x0000000200007824 */ /* 0x000fe200078e00ff */
[----:B------:R-:W-:Y:S02]  /*b3a0*/  LEA.HI.X R2, R4, R12, R5, 0x1, P0 ;  /* 0x0000000c04027211 */ /* 0x000fe400000f0c05 */
[----:B------:R-:W-:Y:S02]  /*b3b0*/  IADD3 R4, P0, R36, 0x40, RZ ;  /* 0x0000004024047810 */ /* 0x000fe40007f1e0ff */
[----:B------:R-:W-:Y:S02]  /*b3c0*/  LOP3.LUT R0, R0, 0xfffffff0, RZ, 0xc0, !PT ;  /* 0xfffffff000007812 */ /* 0x000fe400078ec0ff */
[----:B------:R-:W-:Y:S02]  /*b3d0*/  LEA.HI.X R6, R6, R13, R7, 0x1, P1 ;  /* 0x0000000d06067211 */ /* 0x000fe400008f0c07 */
[----:B------:R-:W-:Y:S02]  /*b3e0*/  ISETP.NE.AND P3, PT, R37, RZ, P2 ;  /* 0x000000ff2500720c */ /* 0x000fe40001765270 */
[----:B------:R-:W-:-:S02]  /*b3f0*/  IADD3 R5, P1, R9, 0x40, RZ ;  /* 0x0000004009057810 */ /* 0x000fc40007f3e0ff */
[----:B------:R-:W-:Y:S01]  /*b400*/  ISETP.NE.AND P2, PT, R37, RZ, P4 ;  /* 0x000000ff2500720c */ /* 0x000fe20002745270 */
[----:B------:R-:W-:Y:S01]  /*b410*/  IMAD.X R2, RZ, RZ, R2, P0 ;  /* 0x000000ffff027224 */ /* 0x000fe200000e0602 */
[----:B------:R2:W-:Y:S01]  /*b420*/  STL [R1+0xc], R37 ;  /* 0x00000c2501007387 */ /* 0x0005e20000100800 */
[----:B------:R-:W-:Y:S01]  /*b430*/  VIADD R0, R0, UR36 ;  /* 0x0000002400007c36 */ /* 0x000fe20008000000 */
[----:B-1----:R-:W-:Y:S02]  /*b440*/  SEL R80, RZ, 0x1, !P2 ;  /* 0x00000001ff507807 */ /* 0x002fe40005000000 */
[----:B------:R-:W-:Y:S01]  /*b450*/  STL [R1], R5 ;  /* 0x0000000501007387 */ /* 0x000fe20000100800 */
[----:B------:R-:W-:-:S03]  /*b460*/  SEL R81, RZ, 0x1, !P3 ;  /* 0x00000001ff517807 */ /* 0x000fc60005800000 */
[----:B------:R1:W-:Y:S04]  /*b470*/  STL [R1+0x8], R4 ;  /* 0x0000080401007387 */ /* 0x0003e80000100800 */
[----:B------:R3:W-:Y:S04]  /*b480*/  STL [R1+0x4], R2 ;  /* 0x0000040201007387 */ /* 0x0007e80000100800 */
[----:B------:R4:W-:Y:S04]  /*b490*/  STL [R1+0x1c], R0 ;  /* 0x00001c0001007387 */ /* 0x0009e80000100800 */
[----:B------:R4:W-:Y:S04]  /*b4a0*/  STL [R1+0x10], R80 ;  /* 0x0000105001007387 */ /* 0x0009e80000100800 */
[----:B------:R4:W-:Y:S01]  /*b4b0*/  STL [R1+0x14], R81 ;  /* 0x0000145101007387 */ /* 0x0009e20000100800 */
[----:B------:R-:W-:Y:S01]  /*b4c0*/  IMAD.X R125, RZ, RZ, R6, P1 ;  /* 0x000000ffff7d7224 */ /* 0x000fe200008e0606 */
[C---:B------:R-:W-:Y:S01]  /*b4d0*/  LOP3.LUT R15, R3.reuse, 0x20, RZ, 0x3c, !PT ;  /* 0x00000020030f7812 */ /* 0x040fe200078e3cff */
[----:B------:R-:W-:Y:S01]  /*b4e0*/  IMAD.MOV.U32 R124, RZ, RZ, 0x2 ;  /* 0x00000002ff7c7424 */ /* 0x000fe200078e00ff */
[----:B------:R-:W-:Y:S01]  /*b4f0*/  LOP3.LUT R13, R3, 0x30, RZ, 0x3c, !PT ;  /* 0x00000030030d7812 */ /* 0x000fe200078e3cff */
[----:B------:R-:W-:Y:S01]  /*b500*/  IMAD.MOV.U32 R14, RZ, RZ, 0x100 ;  /* 0x00000100ff0e7424 */ /* 0x000fe200078e00ff */
[----:B------:R-:W-:Y:S01]  /*b510*/  CS2R R10, SRZ ;  /* 0x00000000000a7805 */ /* 0x000fe2000001ff00 */
[----:B------:R-:W-:Y:S01]  /*b520*/  IMAD.MOV.U32 R12, RZ, RZ, 0x100 ;  /* 0x00000100ff0c7424 */ /* 0x000fe200078e00ff */
[----:B------:R-:W-:-:S02]  /*b530*/  CS2R R8, SRZ ;  /* 0x0000000000087805 */ /* 0x000fc4000001ff00 */
[----:B--2---:R-:W-:Y:S02]  /*b540*/  CS2R R36, SRZ ;  /* 0x0000000000247805 */ /* 0x004fe4000001ff00 */
[----:B------:R-:W-:Y:S02]  /*b550*/  CS2R R6, SRZ ;  /* 0x0000000000067805 */ /* 0x000fe4000001ff00 */
[----:B-1----:R-:W-:Y:S01]  /*b560*/  CS2R R4, SRZ ;  /* 0x0000000000047805 */ /* 0x002fe2000001ff00 */
[----:B---3--:R-:W-:Y:S02]  /*b570*/  IMAD.U32 R2, RZ, RZ, UR13 ;  /* 0x0000000dff027e24 */ /* 0x008fe4000f8e00ff */
[----:B----4-:R-:W-:-:S07]  /*b580*/  IMAD.U32 R0, RZ, RZ, UR5 ;  /* 0x00000005ff007e24 */ /* 0x010fce000f8e00ff */
.L_x_188:
[----:B-1---5:R1:W-:Y:S01]  /*b590*/  STL [R1+0xe4], R47 ;  /* 0x0000e42f01007387 */ /* 0x0223e20000100800 */
[----:B------:R-:W-:-:S01]  /*b5a0*/  IMAD.IADD R80, R121, 0x1, R2 ;  /* 0x0000000179507824 */ /* 0x000fc200078e0202 */
[C---:B------:R-:W-:Y:S02]  /*b5b0*/  HMMA.1688.F32.BF16 R4, R72.reuse, R76, R4 ;  /* 0x0000004c4804723c */ /* 0x040fe40000041004 */
[----:B--2---:R2:W-:Y:S02]  /*b5c0*/  STL [R1+0xe0], R46 ;  /* 0x0000e02e01007387 */ /* 0x0045e40000100800 */
[----:B------:R-:W-:Y:S01]  /*b5d0*/  IMAD.IADD R116, R121, 0x1, R0 ;  /* 0x0000000179747824 */ /* 0x000fe200078e0200 */
[C---:B------:R-:W-:Y:S01]  /*b5e0*/  HMMA.1688.F32.BF16 R8, R72.reuse, R77, R8 ;  /* 0x0000004d4808723c */ /* 0x040fe20000041008 */
[----:B------:R-:W-:Y:S03]  /*b5f0*/  LDSM.16.M88.4 R80, [R80] ;  /* 0x000000005050783b */ /* 0x000fe60000000200 */
[C---:B------:R-:W-:Y:S01]  /*b600*/  HMMA.1688.F32.BF16 R16, R72.reuse, R78, R16 ;  /* 0x0000004e4810723c */ /* 0x040fe20000041010 */
[----:B------:R-:W3:Y:S03]  /*b610*/  LDSM.16.M88.4 R116, [R116] ;  /* 0x000000007474783b */ /* 0x000ee60000000200 */
[-C--:B------:R-:W-:Y:S01]  /*b620*/  HMMA.1688.F32.BF16 R20, R72, R79.reuse, R20 ;  /* 0x0000004f4814723c */ /* 0x080fe20000041014 */
[----:B------:R4:W-:Y:S03]  /*b630*/  STL [R1+0xdc], R45 ;  /* 0x0000dc2d01007387 */ /* 0x0009e60000100800 */
[C---:B------:R-:W-:Y:S04]  /*b640*/  HMMA.1688.F32.BF16 R24, R74.reuse, R79, R24 ;  /* 0x0000004f4a18723c */ /* 0x040fe80000041018 */
[C---:B------:R-:W-:Y:S01]  /*b650*/  HMMA.1688.F32.BF16 R28, R74.reuse, R78, R28 ;  /* 0x0000004e4a1c723c */ /* 0x040fe2000004101c */
[----:B------:R-:W3:Y:S03]  /*b660*/  LDC.64 R78, c[0x0][0x208] ;  /* 0x00008200ff4e7b82 */ /* 0x000ee60000000a00 */
[----:B-1----:R-:W-:Y:S01]  /*b670*/  IMAD.MOV.U32 R47, RZ, RZ, R12 ;  /* 0x000000ffff2f7224 */ /* 0x002fe200078e000c */
[C---:B------:R-:W-:Y:S03]  /*b680*/  HMMA.1688.F32.BF16 R32, R74.reuse, R77, R32 ;  /* 0x0000004d4a20723c */ /* 0x040fe60000041020 */
[----:B--2---:R-:W-:Y:S01]  /*b690*/  MOV R46, R14 ;  /* 0x0000000e002e7202 */ /* 0x004fe20000000f00 */
[----:B------:R-:W-:Y:S04]  /*b6a0*/  HMMA.1688.F32.BF16 R36, R74, R76, R36 ;  /* 0x0000004c4a24723c */ /* 0x000fe80000041024 */
[----:B------:R-:W-:Y:S04]  /*b6b0*/  IMAD.MOV.U32 R75, RZ, RZ, R125 ;  /* 0x000000ffff4b7224 */ /* 0x000fe800078e007d */
[----:B------:R-:W-:Y:S01]  /*b6c0*/  IMAD.MOV.U32 R122, RZ, RZ, R0 ;  /* 0x000000ffff7a7224 */ /* 0x000fe200078e0000 */
[----:B----4-:R-:W2:Y:S04]  /*b6d0*/  LDL.LU R45, [R1+0x10] ;  /* 0x00001000012d7983 */ /* 0x010ea80000300800 */
[----:B------:R1:W-:-:S01]  /*b6e0*/  STL [R1+0xd8], R44 ;  /* 0x0000d82c01007387 */ /* 0x0003c20000100800 */
[C---:B---3--:R-:W-:Y:S04]  /*b6f0*/  HMMA.1688.F32.BF16 R4, R80.reuse, R116, R4 ;  /* 0x000000745004723c */ /* 0x048fe80000041004 */
[C---:B------:R-:W-:Y:S04]  /*b700*/  HMMA.1688.F32.BF16 R8, R80.reuse, R117, R8 ;  /* 0x000000755008723c */ /* 0x040fe80000041008 */
[C---:B------:R-:W-:Y:S04]  /*b710*/  HMMA.1688.F32.BF16 R16, R80.reuse, R118, R16 ;  /* 0x000000765010723c */ /* 0x040fe80000041010 */
[-C--:B------:R-:W-:Y:S04]  /*b720*/  HMMA.1688.F32.BF16 R20, R80, R119.reuse, R20 ;  /* 0x000000775014723c */ /* 0x080fe80000041014 */
[C---:B------:R-:W-:Y:S01]  /*b730*/  IADD3 R80, R13.reuse, R2, RZ ;  /* 0x000000020d507210 */ /* 0x040fe20007ffe0ff */
[C---:B------:R-:W-:Y:S01]  /*b740*/  HMMA.1688.F32.BF16 R24, R82.reuse, R119, R24 ;  /* 0x000000775218723c */ /* 0x040fe20000041018 */
[----:B-1----:R-:W2:Y:S03]  /*b750*/  LDL.LU R44, [R1+0x14] ;  /* 0x00001400012c7983 */ /* 0x002ea60000300800 */
[C---:B------:R-:W-:Y:S01]  /*b760*/  HMMA.1688.F32.BF16 R28, R82.reuse, R118, R28 ;  /* 0x00000076521c723c */ /* 0x040fe2000004101c */
[----:B------:R-:W-:Y:S03]  /*b770*/  STL [R1+0xd4], R43 ;  /* 0x0000d42b01007387 */ /* 0x000fe60000100800 */
[C---:B------:R-:W-:Y:S01]  /*b780*/  HMMA.1688.F32.BF16 R32, R82.reuse, R117, R32 ;  /* 0x000000755220723c */ /* 0x040fe20000041020 */
[----:B------:R1:W-:Y:S03]  /*b790*/  STL [R1+0xd0], R42 ;  /* 0x0000d02a01007387 */ /* 0x0003e60000100800 */
[----:B------:R-:W-:Y:S04]  /*b7a0*/  HMMA.1688.F32.BF16 R36, R82, R116, R36 ;  /* 0x000000745224723c */ /* 0x000fe80000041024 */
[----:B------:R-:W-:Y:S01]  /*b7b0*/  IMAD.IADD R116, R13, 0x1, R0 ;  /* 0x000000010d747824 */ /* 0x000fe200078e0200 */
[----:B-1----:R-:W2:Y:S04]  /*b7c0*/  LDL.LU R42, [R1+0x8] ;  /* 0x00000800012a7983 */ /* 0x002ea80000300800 */
[----:B------:R1:W-:Y:S04]  /*b7d0*/  STL [R1+0xcc], R41 ;  /* 0x0000cc2901007387 */ /* 0x0003e80000100800 */
[----:B-1----:R-:W2:Y:S04]  /*b7e0*/  LDL.LU R41, [R1] ;  /* 0x0000000001297983 */ /* 0x002ea80000300800 */
[----:B------:R1:W-:Y:S04]  /*b7f0*/  STL [R1+0xc8], R40 ;  /* 0x0000c82801007387 */ /* 0x0003e80000100800 */
[----:B-1----:R-:W2:Y:S04]  /*b800*/  LDL.LU R40, [R1+0x4] ;  /* 0x0000040001287983 */ /* 0x002ea80000300800 */
[----:B------:R1:W-:Y:S04]  /*b810*/  STL [R1+0x18], R2 ;  /* 0x0000180201007387 */ /* 0x0003e80000100800 */
[----:B------:R-:W2:Y:S02]  /*b820*/  LDL R43, [R1+0x1c] ;  /* 0x00001c00012b7983 */ /* 0x000ea40000100800 */
[----:B--2---:R-:W-:Y:S01]  /*b830*/  IMAD.IADD R77, R43, 0x1, R12 ;  /* 0x000000012b4d7824 */ /* 0x004fe200078e020c */
[C---:B------:R-:W-:Y:S01]  /*b840*/  R2UR UR12, R78.reuse ;  /* 0x000000004e0c72ca */ /* 0x040fe200000e0000 */
[----:B------:R-:W-:Y:S01]  /*b850*/  IMAD.SHL.U32 R72, R45, 0x10, RZ ;  /* 0x000000102d487824 */ /* 0x000fe200078e00ff */
[----:B------:R-:W-:Y:S01]  /*b860*/  R2UR UR13, R79 ;  /* 0x000000004f0d72ca */ /* 0x000fe200000e0000 */
[----:B------:R-:W-:Y:S01]  /*b870*/  IMAD.IADD R76, R43, 0x1, R14 ;  /* 0x000000012b4c7824 */ /* 0x000fe200078e020e */
[----:B------:R-:W-:Y:S01]  /*b880*/  R2UR UR10, R78 ;  /* 0x000000004e0a72ca */ /* 0x000fe200000e0000 */
[----:B-1----:R-:W1:Y:S01]  /*b890*/  LDL.LU R43, [R1+0xc] ;  /* 0x00000c00012b7983 */ /* 0x002e620000300800 */
[----:B------:R-:W-:Y:S01]  /*b8a0*/  LOP3.LUT P1, RZ, R72, 0x10, RZ, 0xc0, !PT ;  /* 0x0000001048ff7812 */ /* 0x000fe2000782c0ff */
[----:B------:R-:W-:Y:S01]  /*b8b0*/  IMAD.MOV.U32 R73, RZ, RZ, R40 ;  /* 0x000000ffff497224 */ /* 0x000fe200078e0028 */
[----:B------:R-:W-:Y:S02]  /*b8c0*/  SHF.L.U32 R72, R44, 0x4, RZ ;  /* 0x000000042c487819 */ /* 0x000fe400000006ff */
[----:B------:R-:W-:Y:S02]  /*b8d0*/  R2UR UR11, R79 ;  /* 0x000000004f0b72ca */ /* 0x000fe400000e0000 */
[----:B------:R-:W-:Y:S02]  /*b8e0*/  LOP3.LUT P0, RZ, R72, 0x10, RZ, 0xc0, !PT ;  /* 0x0000001048ff7812 */ /* 0x000fe4000780c0ff */
[----:B------:R-:W-:Y:S02]  /*b8f0*/  MOV R72, R42 ;  /* 0x0000002a00487202 */ /* 0x000fe40000000f00 */
[----:B------:R-:W-:Y:S03]  /*b900*/  MOV R74, R41 ;  /* 0x00000029004a7202 */ /* 0x000fe60000000f00 */
[----:B------:R-:W-:Y:S01]  /*b910*/  @!PT LDS RZ, [RZ] ;  /* 0x00000000fffff984 */ /* 0x000fe20000000800 */
[----:B------:R-:W-:Y:S01]  /*b920*/  @!PT LDS RZ, [RZ] ;  /* 0x00000000fffff984 */ /* 0x000fe20000000800 */
[----:B------:R-:W-:Y:S01]  /*b930*/  @!PT LDS RZ, [RZ] ;  /* 0x00000000fffff984 */ /* 0x000fe20000000800 */
[----:B------:R2:W-:Y:S01]  /*b940*/  LDGSTS.E.BYPASS.LTC128B.128 [R77+0x14a00], desc[UR12][R72.64], P1 ;  /* 0x14a00000484d7fae */ /* 0x0005e20008901d4c */
[----:B------:R-:W-:Y:S05]  /*b950*/  ISETP.NE.AND P1, PT, R124, 0x2, PT ;  /* 0x000000027c00780c */ /* 0x000fea0003f25270 */
[----:B------:R3:W-:Y:S01]  /*b960*/  LDGSTS.E.BYPASS.LTC128B.128 [R76+0x1aa00], desc[UR10][R74.64], P0 ;  /* 0x1aa000004a4c7fae */ /* 0x0007e20008101d4a */
[----:B------:R-:W-:Y:S03]  /*b970*/  ISETP.NE.AND P0, PT, R123, 0x2, PT ;  /* 0x000000027b00780c */ /* 0x000fe60003f05270 */
[----:B------:R-:W0:Y:S04]  /*b980*/  LDGDEPBAR ;  /* 0x00000000000079af */ /* 0x000e280000000000 */
[----:B------:R-:W-:Y:S01]  /*b990*/  LDSM.16.M88.4 R80, [R80] ;  /* 0x000000005050783b */ /* 0x000fe20000000200 */
[----:B------:R-:W-:Y:S01]  /*b9a0*/  @P1 VIADD R12, R12, 0x80 ;  /* 0x000000800c0c1836 */ /* 0x000fe20000000000 */
[----:B------:R-:W-:Y:S01]  /*b9b0*/  @P1 IADD3 R14, R14, 0x80, RZ ;  /* 0x000000800e0e1810 */ /* 0x000fe20007ffe0ff */
[----:B------:R-:W-:Y:S01]  /*b9c0*/  @!P1 VIADD R12, R47, 0xffffff00 ;  /* 0xffffff002f0c9836 */ /* 0x000fe20000000000 */
[----:B------:R-:W-:Y:S01]  /*b9d0*/  LDSM.16.M88.4 R116, [R116] ;  /* 0x000000007474783b */ /* 0x000fe20000000200 */
[----:B------:R-:W-:Y:S01]  /*b9e0*/  @!P1 IADD3 R14, R46, -0x100, RZ ;  /* 0xffffff002e0e9810 */ /* 0x000fe20007ffe0ff */
[----:B------:R-:W-:Y:S01]  /*b9f0*/  @P1 VIADD R124, R124, 0x1 ;  /* 0x000000017c7c1836 */ /* 0x000fe20000000000 */
[----:B------:R-:W-:Y:S01]  /*ba00*/  @P0 IADD3 R123, R123, 0x1, RZ ;  /* 0x000000017b7b0810 */ /* 0x000fe20007ffe0ff */
[----:B------:R-:W-:Y:S02]  /*ba10*/  @!P1 IMAD.MOV.U32 R124, RZ, RZ, RZ ;  /* 0x000000ffff7c9224 */ /* 0x000fe400078e00ff */
[----:B------:R-:W-:Y:S02]  /*ba20*/  @!P0 IMAD.MOV.U32 R123, RZ, RZ, RZ ;  /* 0x000000ffff7b8224 */ /* 0x000fe400078e00ff */
[C---:B--2---:R-:W-:Y:S02]  /*ba30*/  IMAD.IADD R72, R15.reuse, 0x1, R2 ;  /* 0x000000010f487824 */ /* 0x044fe400078e0202 */
[----:B------:R-:W-:Y:S04]  /*ba40*/  @P0 VIADD R2, R2, 0x80 ;  /* 0x0000008002020836 */ /* 0x000fe80000000000 */
[----:B---3--:R-:W-:Y:S01]  /*ba50*/  LDSM.16.M88.4 R72, [R72] ;  /* 0x000000004848783b */ /* 0x008fe20000000200 */
[----:B------:R-:W-:Y:S01]  /*ba60*/  IMAD.IADD R76, R15, 0x1, R0 ;  /* 0x000000010f4c7824 */ /* 0x000fe200078e0200 */
[----:B------:R-:W-:Y:S01]  /*ba70*/  @P0 IADD3 R0, R0, 0x80, RZ ;  /* 0x0000008000000810 */ /* 0x000fe20007ffe0ff */
[----:B------:R-:W-:Y:S04]  /*ba80*/  @!P0 VIADD R0, R122, 0xffffff00 ;  /* 0xffffff007a008836 */ /* 0x000fe80000000000 */
[----:B------:R-:W2:-:S02]  /*ba90*/  LDSM.16.M88.4 R76, [R76] ;  /* 0x000000004c4c783b */ /* 0x000e840000000200 */
[C---:B--2---:R-:W-:Y:S04]  /*baa0*/  HMMA.1688.F32.BF16 R4, R72.reuse, R76, R4 ;  /* 0x0000004c4804723c */ /* 0x044fe80000041004 */
[C---:B------:R-:W-:Y:S04]  /*bab0*/  HMMA.1688.F32.BF16 R8, R72.reuse, R77, R8 ;  /* 0x0000004d4808723c */ /* 0x040fe80000041008 */
[C---:B------:R-:W-:Y:S04]  /*bac0*/  HMMA.1688.F32.BF16 R16, R72.reuse, R78, R16 ;  /* 0x0000004e4810723c */ /* 0x040fe80000041010 */
[-C--:B------:R-:W-:Y:S01]  /*bad0*/  HMMA.1688.F32.BF16 R20, R72, R79.reuse, R20 ;  /* 0x0000004f4814723c */ /* 0x080fe20000041014 */
[----:B------:R-:W1:Y:S04]  /*bae0*/  LDL.LU R73, [R1+0x18] ;  /* 0x0000180001497983 */ /* 0x000e680000300800 */
[----:B------:R2:W5:Y:S04]  /*baf0*/  LDL.LU R47, [R1+0xe4] ;  /* 0x0000e400012f7983 */ /* 0x0005680000300800 */
[----:B------:R2:W5:Y:S01]  /*bb00*/  LDL.LU R46, [R1+0xe0] ;  /* 0x0000e000012e7983 */ /* 0x0005620000300800 */
[----:B-1----:R-:W-:Y:S01]  /*bb10*/  @!P0 VIADD R2, R73, 0xffffff00 ;  /* 0xffffff0049028836 */ /* 0x002fe20000000000 */
[----:B------:R-:W-:Y:S01]  /*bb20*/  IADD3 R42, P1, R42, 0x40, RZ ;  /* 0x000000402a2a7810 */ /* 0x000fe20007f3e0ff */
[----:B------:R-:W-:Y:S01]  /*bb30*/  VIADD R122, R43, 0xffffffff ;  /* 0xffffffff2b7a7836 */ /* 0x000fe20000000000 */
[----:B------:R-:W-:Y:S01]  /*bb40*/  IADD3 R41, P0, R41, 0x40, RZ ;  /* 0x0000004029297810 */ /* 0x000fe20007f1e0ff */
[----:B------:R-:W-:Y:S04]  /*bb50*/  DEPBAR.LE SB0, 0x1 ;  /* 0x000080400000791a */ /* 0x000fe80000000000 */
[----:B------:R-:W-:Y:S01]  /*bb60*/  BAR.SYNC.DEFER_BLOCKING 0x0 ;  /* 0x0000000000007b1d */ /* 0x000fe20000010000 */
[----:B------:R-:W-:Y:S01]  /*bb70*/  ISETP.NE.AND P2, PT, R122, RZ, PT ;  /* 0x000000ff7a00720c */ /* 0x000fe20003f45270 */
[----:B------:R-:W-:Y:S01]  /*bb80*/  IMAD.X R40, RZ, RZ, R40, P1 ;  /* 0x000000ffff287224 */ /* 0x000fe200008e0628 */
[C---:B------:R-:W-:Y:S03]  /*bb90*/  HMMA.1688.F32.BF16 R24, R74.reuse, R79, R24 ;  /* 0x0000004f4a18723c */ /* 0x040fe60000041018 */
[----:B------:R-:W-:Y:S01]  /*bba0*/  SEL R45, R45, RZ, P2 ;  /* 0x000000ff2d2d7207 */ /* 0x000fe20001000000 */
[C---:B------:R-:W-:Y:S04]  /*bbb0*/  HMMA.1688.F32.BF16 R28, R74.reuse, R78, R28 ;  /* 0x0000004e4a1c723c */ /* 0x040fe8000004101c */
[----:B--2---:R2:W-:Y:S01]  /*bbc0*/  STL [R1+0x10], R45 ;  /* 0x0000102d01007387 */ /* 0x0045e20000100800 */
[----:B------:R-:W-:Y:S01]  /*bbd0*/  SEL R44, R44, RZ, P2 ;  /* 0x000000ff2c2c7207 */ /* 0x000fe20001000000 */
[C---:B------:R-:W-:Y:S02]  /*bbe0*/  HMMA.1688.F32.BF16 R32, R74.reuse, R77, R32 ;  /* 0x0000004d4a20723c */ /* 0x040fe40000041020 */
[----:B------:R-:W-:Y:S02]  /*bbf0*/  IADD3 R72, R2, R3, RZ ;  /* 0x0000000302487210 */ /* 0x000fe40007ffe0ff */
[----:B------:R-:W-:Y:S01]  /*bc00*/  ISETP.GT.AND P2, PT, R43, -0x1, PT ;  /* 0xffffffff2b00780c */ /* 0x000fe20003f44270 */
[----:B------:R-:W-:Y:S03]  /*bc10*/  HMMA.1688.F32.BF16 R36, R74, R76, R36 ;  /* 0x0000004c4a24723c */ /* 0x000fe60000041024 */
[----:B------:R-:W-:-:S01]  /*bc20*/  IMAD.IADD R76, R0, 0x1, R3 ;  /* 0x00000001004c7824 */ /* 0x000fc200078e0203 */
[C---:B------:R-:W-:Y:S01]  /*bc30*/  HMMA.1688.F32.BF16 R4, R80.reuse, R116, R4 ;  /* 0x000000745004723c */ /* 0x040fe20000041004 */
[----:B------:R-:W1:Y:S03]  /*bc40*/  LDSM.16.M88.4 R72, [R72] ;  /* 0x000000004848783b */ /* 0x000e660000000200 */
[C---:B------:R-:W-:Y:S01]  /*bc50*/  HMMA.1688.F32.BF16 R8, R80.reuse, R117, R8 ;  /* 0x000000755008723c */ /* 0x040fe20000041008 */
[----:B------:R-:W1:Y:S03]  /*bc60*/  LDSM.16.M88.4 R76, [R76] ;  /* 0x000000004c4c783b */ /* 0x000e660000000200 */
[C---:B------:R-:W-:Y:S04]  /*bc70*/  HMMA.1688.F32.BF16 R16, R80.reuse, R118, R16 ;  /* 0x000000765010723c */ /* 0x040fe80000041010 */
[-C--:B------:R-:W-:Y:S01]  /*bc80*/  HMMA.1688.F32.BF16 R20, R80, R119.reuse, R20 ;  /* 0x000000775014723c */ /* 0x080fe20000041014 */
[----:B--2---:R2:W5:Y:S03]  /*bc90*/  LDL.LU R45, [R1+0xdc] ;  /* 0x0000dc00012d7983 */ /* 0x0045660000300800 */
[C---:B------:R-:W-:Y:S01]  /*bca0*/  HMMA.1688.F32.BF16 R24, R82.reuse, R119, R24 ;  /* 0x000000775218723c */ /* 0x040fe20000041018 */
[----:B------:R3:W-:Y:S03]  /*bcb0*/  STL [R1+0x14], R44 ;  /* 0x0000142c01007387 */ /* 0x0007e60000100800 */
[C---:B------:R-:W-:Y:S04]  /*bcc0*/  HMMA.1688.F32.BF16 R28, R82.reuse, R118, R28 ;  /* 0x00000076521c723c */ /* 0x040fe8000004101c */
[C---:B------:R-:W-:Y:S04]  /*bcd0*/  HMMA.1688.F32.BF16 R32, R82.reuse, R117, R32 ;  /* 0x000000755220723c */ /* 0x040fe80000041020 */
[----:B------:R-:W-:Y:S04]  /*bce0*/  HMMA.1688.F32.BF16 R36, R82, R116, R36 ;  /* 0x000000745224723c */ /* 0x000fe80000041024 */
[----:B------:R-:W-:Y:S01]  /*bcf0*/  IADD3.X R125, RZ, R125, RZ, P0, !PT ;  /* 0x0000007dff7d7210 */ /* 0x000fe200007fe4ff */
[----:B---3--:R2:W5:Y:S04]  /*bd00*/  LDL.LU R44, [R1+0xd8] ;  /* 0x0000d800012c7983 */ /* 0x0085680000300800 */
[----:B------:R2:W5:Y:S04]  /*bd10*/  LDL.LU R43, [R1+0xd4] ;  /* 0x0000d400012b7983 */ /* 0x0005680000300800 */
[----:B------:R3:W-:Y:S04]  /*bd20*/  STL [R1+0x8], R42 ;  /* 0x0000082a01007387 */ /* 0x0007e80000100800 */
[----:B---3--:R2:W5:Y:S04]  /*bd30*/  LDL.LU R42, [R1+0xd0] ;  /* 0x0000d000012a7983 */ /* 0x0085680000300800 */
[----:B------:R3:W-:Y:S04]  /*bd40*/  STL [R1], R41 ;  /* 0x0000002901007387 */ /* 0x0007e80000100800 */
[----:B---3--:R2:W5:Y:S04]  /*bd50*/  LDL.LU R41, [R1+0xcc] ;  /* 0x0000cc0001297983 */ /* 0x0085680000300800 */
[----:B------:R-:W-:Y:S04]  /*bd60*/  STL [R1+0xc], R122 ;  /* 0x00000c7a01007387 */ /* 0x000fe80000100800 */
[----:B------:R3:W-:Y:S04]  /*bd70*/  STL [R1+0x4], R40 ;  /* 0x0000042801007387 */ /* 0x0007e80000100800 */
[----:B---3--:R2:W5:Y:S01]  /*bd80*/  LDL.LU R40, [R1+0xc8] ;  /* 0x0000c80001287983 */ /* 0x0085620000300800 */
[----:B------:R-:W-:Y:S05]  /*bd90*/  @P2 BRA `(.L_x_188) ;  /* 0xfffffff400fc2947 */ /* 0x000fea000383ffff */
[----:B------:R-:W-:Y:S05]  /*bda0*/  BSYNC B0 ;  /* 0x0000000000007941 */ /* 0x000fea0003800000 */
.L_x_187:
[----:B-12---:R-:W2:Y:S04]  /*bdb0*/  LDL R72, [R1+0x2c] ;  /* 0x00002c0001487983 */ /* 0x006ea80000100800 */
[----:B------:R-:W4:Y:S04]  /*bdc0*/  LDL R13, [R1+0x30] ;  /* 0x00003000010d7983 */ /* 0x000f280000100800 */
[----:B---3--:R-:W3:Y:S04]  /*bdd0*/  LDL R76, [R1+0x64] ;  /* 0x00006400014c7983 */ /* 0x008ee80000100800 */
[----:B------:R-:W3:Y:S04]  /*bde0*/  LDL R74, [R1+0x60] ;  /* 0x00006000014a7983 */ /* 0x000ee80000100800 */
[----:B------:R-:W4:Y:S04]  /*bdf0*/  LDL.LU R75, [R1+0x20] ;  /* 0x00002000014b7983 */ /* 0x000f280000300800 */
[----:B------:R-:W3:Y:S01]  /*be00*/  LDL R122, [R1+0x28] ;  /* 0x00002800017a7983 */ /* 0x000ee20000100800 */
[----:B------:R-:W-:-:S02]  /*be10*/  USHF.R.S32.HI UR5, URZ, 0x1f, UR6 ;  /* 0x0000001f3f057899 */ /* 0x000fc40008011406 */
[----:B------:R-:W-:Y:S01]  /*be20*/  UIADD3 UR11, UR6, 0x1f, URZ ;  /* 0x0000001f060b7890 */ /* 0x000fe2000fffe03f */
[----:B------:R-:W4:Y:S01]  /*be30*/  LDL R78, [R1+0x6c] ;  /* 0x00006c00014e7983 */ /* 0x000f220000100800 */
[----:B------:R-:W-:-:S04]  /*be40*/  ULEA.HI UR5, UR5, UR6, URZ, 0x5 ;  /* 0x0000000605057291 */ /* 0x000fc8000f8f283f */
[----:B------:R-:W-:-:S04]  /*be50*/  ULOP3.LUT UR5, UR5, 0xffffffe0, URZ, 0xc0, !UPT ;  /* 0xffffffe005057892 */ /* 0x000fc8000f8ec03f */
[----:B------:R-:W-:-:S04]  /*be60*/  UIADD3 UR5, UR6, -UR5, URZ ;  /* 0x8000000506057290 */ /* 0x000fc8000fffe03f */
[----:B------:R-:W-:-:S04]  /*be70*/  UISETP.NE.AND UP0, UPT, UR5, URZ, UPT ;  /* 0x0000003f0500728c */ /* 0x000fc8000bf05270 */
[----:B------:R-:W-:-:S04]  /*be80*/  USEL UR5, UR5, 0x20, UP0 ;  /* 0x0000002005057887 */ /* 0x000fc80008000000 */
[----:B------:R-:W-:Y:S02]  /*be90*/  UISETP.LT.AND UP0, UPT, UR6, UR5, UPT ;  /* 0x000000050600728c */ /* 0x000fe4000bf01270 */
[----:B------:R-:W-:Y:S02]  /*bea0*/  UIADD3 UR10, UR6, -0x1, URZ ;  /* 0xffffffff060a7890 */ /* 0x000fe4000fffe03f */
[----:B------:R-:W-:Y:S02]  /*beb0*/  USEL UR5, UR6, UR5, UP0 ;  /* 0x0000000506057287 */ /* 0x000fe40008000000 */
[----:B------:R-:W-:Y:S02]  /*bec0*/  USHF.R.S32.HI UR12, URZ, 0x1f, UR11 ;  /* 0x0000001f3f0c7899 */ /* 0x000fe4000801140b */
[----:B------:R-:W-:Y:S02]  /*bed0*/  UIADD3 UR9, UR6, 0x3e, URZ ;  /* 0x0000003e06097890 */ /* 0x000fe4000fffe03f */
[----:B------:R-:W-:-:S02]  /*bee0*/  UISETP.GE.U32.AND UP1, UPT, UR10, 0x20, UPT ;  /* 0x000000200a00788c */ /* 0x000fc4000bf26070 */
[----:B------:R-:W-:Y:S02]  /*bef0*/  ULEA.HI UR12, UR12, UR11, URZ, 0x5 ;  /* 0x0000000b0c0c7291 */ /* 0x000fe4000f8f283f */
[----:B------:R-:W-:Y:S02]  /*bf00*/  UISETP.GE.U32.AND UP0, UPT, UR9, 0x3f, UPT ;  /* 0x0000003f0900788c */ /* 0x000fe4000bf06070 */
[----:B------:R-:W-:Y:S01]  /*bf10*/  PLOP3.LUT P1, PT, PT, PT, UP1, 0x80, 0x0 ;  /* 0x000000000000781c */ /* 0x000fe20003f2f018 */
[----:B------:R-:W-:Y:S02]  /*bf20*/  ULEA.HI.SX32 UR10, UR12, 0xffffffff, 0x1b ;  /* 0xffffffff0c0a7891 */ /* 0x000fe4000f8fda3f */
[----:B------:R-:W-:Y:S01]  /*bf30*/  USHF.R.S32.HI UR9, URZ, 0x1f, UR45 ;  /* 0x0000001f3f097899 */ /* 0x000fe2000801142d */
[----:B------:R-:W-:Y:S01]  /*bf40*/  BAR.SYNC.DEFER_BLOCKING 0x0 ;  /* 0x0000000000007b1d */ /* 0x000fe20000010000 */
[----:B--2---:R-:W-:-:S05]  /*bf50*/  IMAD.SHL.U32 R0, R72, 0x8, RZ ;  /* 0x0000000848007824 */ /* 0x004fca00078e00ff */
[----:B---3--:R-:W-:-:S05]  /*bf60*/  LOP3.LUT R0, R0, 0x8, R122, 0xe2, !PT ;  /* 0x0000000800007812 */ /* 0x008fca00078ee27a */
[----:B------:R-:W-:-:S05]  /*bf70*/  IMAD.SHL.U32 R2, R0, 0x8, RZ ;  /* 0x0000000800027824 */ /* 0x000fca00078e00ff */
[----:B------:R-:W-:-:S04]  /*bf80*/  ISETP.GE.AND P2, PT, R2, UR44, PT ;  /* 0x0000002c02007c0c */ /* 0x000fc8000bf46270 */
[----:B----4-:R-:W-:Y:S02]  /*bf90*/  ISETP.LT.AND P0, PT, R75, UR5, !P2 ;  /* 0x000000054b007c0c */ /* 0x010fe4000d701270 */
[----:B------:R-:W-:Y:S02]  /*bfa0*/  SEL R14, RZ, 0x1, P2 ;  /* 0x00000001ff0e7807 */ /* 0x000fe40001000000 */
[----:B------:R-:W-:Y:S02]  /*bfb0*/  SEL R3, RZ, 0x1, !P0 ;  /* 0x00000001ff037807 */ /* 0x000fe40004000000 */
[----:B------:R-:W-:Y:S01]  /*bfc0*/  PLOP3.LUT P0, PT, PT, PT, UP0, 0x80, 0x0 ;  /* 0x000000000000781c */ /* 0x000fe20003f0f008 */
[----:B------:R-:W-:Y:S01]  /*bfd0*/  UISETP.NE.AND UP0, UPT, UR10, 0x1, UPT ;  /* 0x000000010a00788c */ /* 0x000fe2000bf05270 */
[----:B------:R-:W-:-:S04]  /*bfe0*/  SEL R0, R3, R14, !P1 ;  /* 0x0000000e03007207 */ /* 0x000fc80004800000 */
[----:B------:R-:W-:Y:S02]  /*bff0*/  SEL R0, R0, RZ, P0 ;  /* 0x000000ff00007207 */ /* 0x000fe40000000000 */
[----:B------:R-:W-:-:S03]  /*c000*/  PLOP3.LUT P0, PT, PT, PT, UP0, 0x80, 0x0 ;  /* 0x000000000000781c */ /* 0x000fc60003f0f008 */
[----:B------:R-:W-:Y:S01]  /*c010*/  IMAD.SHL.U32 R12, R0, 0x10, RZ ;  /* 0x00000010000c7824 */ /* 0x000fe200078e00ff */
[----:B------:R-:W-:Y:S01]  /*c020*/  SEL R73, R3, R0, !P0 ;  /* 0x0000000003497207 */ /* 0x000fe20004000000 */
[----:B------:R-:W-:Y:S02]  /*c030*/  IMAD.MOV.U32 R3, RZ, RZ, RZ ;  /* 0x000000ffff037224 */ /* 0x000fe400078e00ff */
[----:B------:R-:W-:Y:S01]  /*c040*/  IMAD R0, R13, UR45, RZ ;  /* 0x0000002d0d007c24 */ /* 0x000fe2000f8e02ff */
[----:B------:R-:W-:Y:S01]  /*c050*/  ISETP.NE.U32.AND P1, PT, R12, RZ, PT ;  /* 0x000000ff0c00720c */ /* 0x000fe20003f25070 */
[----:B------:R-:W-:-:S03]  /*c060*/  IMAD.WIDE.U32 R12, R75, UR45, R2 ;  /* 0x0000002d4b0c7c25 */ /* 0x000fc6000f8e0002 */
[----:B------:R-:W-:Y:S02]  /*c070*/  SHF.R.S32.HI R15, RZ, 0x1f, R0 ;  /* 0x0000001fff0f7819 */ /* 0x000fe40000011400 */
[----:B------:R-:W-:Y:S01]  /*c080*/  IADD3 R0, P0, R0, R12, RZ ;  /* 0x0000000c00007210 */ /* 0x000fe20007f1e0ff */
[----:B------:R-:W-:-:S05]  /*c090*/  IMAD R12, R75, UR9, RZ ;  /* 0x000000094b0c7c24 */ /* 0x000fca000f8e02ff */
[----:B------:R-:W-:Y:S02]  /*c0a0*/  IADD3.X R13, R15, R13, R12, P0, !PT ;  /* 0x0000000d0f0d7210 */ /* 0x000fe400007fe40c */
[----:B------:R-:W-:-:S04]  /*c0b0*/  LEA R12, P0, R0, R76, 0x1 ;  /* 0x0000004c000c7211 */ /* 0x000fc800078008ff */
[----:B------:R-:W-:Y:S02]  /*c0c0*/  LEA.HI.X R13, R0, R74, R13, 0x1, P0 ;  /* 0x0000004a000d7211 */ /* 0x000fe400000f0c0d */
[----:B------:R-:W2:Y:S01]  /*c0d0*/  LDL R74, [R1+0x68] ;  /* 0x00006800014a7983 */ /* 0x000ea20000100800 */
[----:B------:R-:W1:Y:S01]  /*c0e0*/  LDC.64 R76, c[0x0][0x208] ;  /* 0x00008200ff4c7b82 */ /* 0x000e620000000a00 */
[----:B------:R-:W-:-:S05]  /*c0f0*/  IMAD.SHL.U32 R121, R72, 0x8, RZ ;  /* 0x0000000848797824 */ /* 0x000fca00078e00ff */
[C-C-:B------:R-:W-:Y:S02]  /*c100*/  LOP3.LUT R0, R122.reuse, 0x8, R121.reuse, 0xf8, !PT ;  /* 0x000000087a007812 */ /* 0x140fe400078ef879 */
[----:B------:R-:W-:Y:S02]  /*c110*/  LOP3.LUT R15, R122, 0x8, R121, 0xc8, !PT ;  /* 0x000000087a0f7812 */ /* 0x000fe400078ec879 */
[C-C-:B------:R-:W-:Y:S02]  /*c120*/  LOP3.LUT R72, R0.reuse, 0x3, R75.reuse, 0x48, !PT ;  /* 0x0000000300487812 */ /* 0x140fe400078e484b */
[----:B------:R-:W-:-:S04]  /*c130*/  LOP3.LUT R0, R0, 0x4, R75, 0x48, !PT ;  /* 0x0000000400007812 */ /* 0x000fc800078e484b */
[----:B------:R-:W-:-:S05]  /*c140*/  LOP3.LUT R0, R0, R72, R15, 0xfe, !PT ;  /* 0x0000004800007212 */ /* 0x000fca00078efe0f */
[----:B------:R-:W-:Y:S01]  /*c150*/  IMAD R0, R75, 0x10, R0 ;  /* 0x000000104b007824 */ /* 0x000fe200078e0200 */
[----:B-1----:R-:W-:Y:S02]  /*c160*/  R2UR UR14, R76 ;  /* 0x000000004c0e72ca */ /* 0x002fe400000e0000 */
[----:B------:R-:W-:Y:S02]  /*c170*/  R2UR UR15, R77 ;  /* 0x000000004d0f72ca */ /* 0x000fe400000e0000 */
[----:B------:R-:W-:-:S04]  /*c180*/  SHF.L.U32 R0, R0, 0x3, RZ ;  /* 0x0000000300007819 */ /* 0x000fc800000006ff */
[----:B------:R-:W-:Y:S01]  /*c190*/  LEA R15, R0, UR36, 0x1 ;  /* 0x00000024000f7c11 */ /* 0x000fe2000f8e08ff */
[----:B------:R-:W-:-:S06]  /*c1a0*/  IMAD.U32 R0, RZ, RZ, UR45 ;  /* 0x0000002dff007e24 */ /* 0x000fcc000f8e00ff */
[----:B------:R-:W-:Y:S01]  /*c1b0*/  @!PT LDS RZ, [RZ] ;  /* 0x00000000fffff984 */ /* 0x000fe20000000800 */
[----:B------:R-:W-:Y:S01]  /*c1c0*/  @!PT LDS RZ, [RZ] ;  /* 0x00000000fffff984 */ /* 0x000fe20000000800 */
[----:B------:R-:W-:Y:S01]  /*c1d0*/  @!PT LDS RZ, [RZ] ;  /* 0x00000000fffff984 */ /* 0x000fe20000000800 */
[----:B------:R1:W-:Y:S01]  /*c1e0*/  LDGSTS.E.BYPASS.LTC128B.128 [R15+0x14a00], desc[UR14][R12.64], P1 ;  /* 0x14a000000c0f7fae */ /* 0x0003e20008901d4e */
[----:B------:R-:W-:Y:S02]  /*c1f0*/  ISETP.LT.AND P1, PT, R75, UR51, !P2 ;  /* 0x000000334b007c0c */ /* 0x000fe4000d721270 */
[----:B------:R-:W-:Y:S01]  /*c200*/  ISETP.NE.AND P0, PT, RZ, UR10, PT ;  /* 0x0000000aff007c0c */ /* 0x000fe2000bf05270 */
[----:B------:R-:W0:Y:S01]  /*c210*/  LDGDEPBAR ;  /* 0x00000000000079af */ /* 0x000e220000000000 */
[----:B-1----:R-:W-:-:S04]  /*c220*/  IMAD.WIDE R12, R0, 0x40, R12 ;  /* 0x00000040000c7825 */ /* 0x002fc800078e020c */
[----:B------:R-:W-:Y:S02]  /*c230*/  IMAD.SHL.U32 R0, R73, 0x10, RZ ;  /* 0x0000001049007824 */ /* 0x000fe400078e00ff */
[----:B------:R-:W1:Y:S02]  /*c240*/  LDC R73, c[0x0][0x2b4] ;  /* 0x0000ad00ff497b82 */ /* 0x000e640000000800 */
[----:B-1----:R-:W-:Y:S02]  /*c250*/  IMAD.WIDE R2, R75, R73, R2 ;  /* 0x000000494b027225 */ /* 0x002fe400078e0202 */
[----:B------:R-:W3:Y:S01]  /*c260*/  LDL.LU R75, [R1+0x3c] ;  /* 0x00003c00014b7983 */ /* 0x000ee20000300800 */
[----:B------:R-:W-:Y:S02]  /*c270*/  SEL R0, R0, RZ, P0 ;  /* 0x000000ff00007207 */ /* 0x000fe40000000000 */
[----:B------:R-:W-:Y:S01]  /*c280*/  R2UR UR10, R76 ;  /* 0x000000004c0a72ca */ /* 0x000fe200000e0000 */
[----:B------:R-:W-:Y:S01]  /*c290*/  UIADD3 UR9, UR38, -0x1, URZ ;  /* 0xffffffff26097890 */ /* 0x000fe2000fffe03f */
[----:B------:R-:W-:-:S02]  /*c2a0*/  ISETP.NE.U32.AND P0, PT, R0, RZ, PT ;  /* 0x000000ff0000720c */ /* 0x000fc40003f05070 */
[----:B------:R-:W-:Y:S01]  /*c2b0*/  R2UR UR11, R77 ;  /* 0x000000004d0b72ca */ /* 0x000fe200000e0000 */
[----:B------:R-:W-:Y:S01]  /*c2c0*/  IMAD R0, R73, UR42, RZ ;  /* 0x0000002a49007c24 */ /* 0x000fe2000f8e02ff */
[----:B------:R-:W-:Y:S01]  /*c2d0*/  UISETP.GE.U32.AND UP0, UPT, UR9, 0x20, UPT ;  /* 0x000000200900788c */ /* 0x000fe2000bf06070 */
[----:B------:R-:W5:Y:S01]  /*c2e0*/  LDL R125, [R1+0x34] ;  /* 0x00003400017d7983 */ /* 0x000f620000100800 */
[----:B------:R-:W-:-:S03]  /*c2f0*/  UIADD3 UR9, UR38, 0x3e, URZ ;  /* 0x0000003e26097890 */ /* 0x000fc6000fffe03f */
[----:B------:R-:W5:Y:S04]  /*c300*/  LDL R124, [R1+0x58] ;  /* 0x00005800017c7983 */ /* 0x000f680000100800 */
[----:B------:R-:W5:Y:S04]  /*c310*/  LDL R123, [R1+0x24] ;  /* 0x00002400017b7983 */ /* 0x000f680000100800 */
[----:B------:R1:W-:Y:S01]  /*c320*/  LDGSTS.E.BYPASS.LTC128B.128 [R15+0x16a00], desc[UR10][R12.64], P0 ;  /* 0x16a000000c0f7fae */ /* 0x0003e20008101d4a */
[----:B------:R-:W-:Y:S02]  /*c330*/  UIADD3 UR11, UR38, 0x1f, URZ ;  /* 0x0000001f260b7890 */ /* 0x000fe4000fffe03f */
[----:B------:R-:W-:Y:S01]  /*c340*/  UISETP.GE.U32.AND UP1, UPT, UR9, 0x3f, UPT ;  /* 0x0000003f0900788c */ /* 0x000fe2000bf26070 */
[----:B------:R-:W0:Y:S01]  /*c350*/  LDGDEPBAR ;  /* 0x00000000000079af */ /* 0x000e220000000000 */
[----:B------:R-:W-:-:S04]  /*c360*/  USHF.R.S32.HI UR10, URZ, 0x1f, UR11 ;  /* 0x0000001f3f0a7899 */ /* 0x000fc8000801140b */
[----:B------:R-:W-:-:S04]  /*c370*/  ULEA.HI UR10, UR10, UR11, URZ, 0x5 ;  /* 0x0000000b0a0a7291 */ /* 0x000fc8000f8f283f */
[----:B------:R-:W-:Y:S01]  /*c380*/  ULEA.HI.SX32 UR10, UR10, 0xffffffff, 0x1b ;  /* 0xffffffff0a0a7891 */ /* 0x000fe2000f8fda3f */
[----:B-1----:R-:W-:-:S04]  /*c390*/  IADD3 R12, P0, R0, R2, RZ ;  /* 0x00000002000c7210 */ /* 0x002fc80007f1e0ff */
[----:B------:R-:W-:Y:S02]  /*c3a0*/  LEA.HI.X.SX32 R72, R0, R3, 0x1, P0 ;  /* 0x0000000300487211 */ /* 0x000fe400000f0eff */
[----:B------:R-:W-:Y:S02]  /*c3b0*/  PLOP3.LUT P0, PT, PT, PT, UP0, 0x80, 0x0 ;  /* 0x000000000000781c */ /* 0x000fe40003f0f008 */
[----:B------:R-:W-:Y:S01]  /*c3c0*/  SEL R3, RZ, 0x1, !P1 ;  /* 0x00000001ff037807 */ /* 0x000fe20004800000 */
[----:B------:R-:W-:Y:S01]  /*c3d0*/  UISETP.NE.AND UP0, UPT, UR10, 0x1, UPT ;  /* 0x000000010a00788c */ /* 0x000fe2000bf05270 */
[----:B------:R-:W-:Y:S02]  /*c3e0*/  PLOP3.LUT P1, PT, PT, PT, UP1, 0x80, 0x0 ;  /* 0x000000000000781c */ /* 0x000fe40003f2f018 */
[----:B------:R-:W-:-:S03]  /*c3f0*/  SEL R0, R3, R14, !P0 ;  /* 0x0000000e03007207 */ /* 0x000fc60004000000 */
[----:B------:R-:W-:Y:S02]  /*c400*/  PLOP3.LUT P0, PT, PT, PT, UP0, 0x80, 0x0 ;  /* 0x000000000000781c */ /* 0x000fe40003f0f008 */
[----:B------:R-:W-:Y:S02]  /*c410*/  SEL R0, R0, RZ, P1 ;  /* 0x000000ff00007207 */ /* 0x000fe40000800000 */
[----:B------:R-:W-:Y:S02]  /*c420*/  LEA R2, P1, R12, R78, 0x1 ;  /* 0x0000004e0c027211 */ /* 0x000fe400078208ff */
[----:B------:R-:W-:Y:S02]  /*c430*/  SEL R3, R3, R0, !P0 ;  /* 0x0000000003037207 */ /* 0x000fe40004000000 */
[----:B------:R-:W-:-:S03]  /*c440*/  ISETP.NE.AND P0, PT, RZ, UR10, PT ;  /* 0x0000000aff007c0c */ /* 0x000fc6000bf05270 */
[----:B------:R-:W-:Y:S01]  /*c450*/  IMAD.SHL.U32 R13, R3, 0x10, RZ ;  /* 0x00000010030d7824 */ /* 0x000fe200078e00ff */
[----:B--2---:R-:W-:Y:S01]  /*c460*/  LEA.HI.X R3, R12, R74, R72, 0x1, P1 ;  /* 0x0000004a0c037211 */ /* 0x004fe200008f0c48 */
[----:B------:R-:W-:-:S03]  /*c470*/  IMAD.SHL.U32 R12, R0, 0x10, RZ ;  /* 0x00000010000c7824 */ /* 0x000fc600078e00ff */
[----:B------:R-:W-:Y:S02]  /*c480*/  SEL R0, R13, RZ, P0 ;  /* 0x000000ff0d007207 */ /* 0x000fe40000000000 */
[----:B------:R-:W-:Y:S01]  /*c490*/  ISETP.NE.U32.AND P1, PT, R12, RZ, PT ;  /* 0x000000ff0c00720c */ /* 0x000fe20003f25070 */
[----:B------:R-:W-:Y:S02]  /*c4a0*/  IMAD.WIDE R12, R73, 0x40, R2 ;  /* 0x00000040490c7825 */ /* 0x000fe400078e0202 */
[----:B------:R-:W2:Y:S01]  /*c4b0*/  LDL R73, [R1+0x38] ;  /* 0x0000380001497983 */ /* 0x000ea20000100800 */
[----:B------:R-:W1:Y:S01]  /*c4c0*/  S2R R74, SR_TID.X ;  /* 0x00000000004a7919 */ /* 0x000e620000002100 */
[----:B------:R-:W-:Y:S02]  /*c4d0*/  ISETP.NE.U32.AND P0, PT, R0, RZ, PT ;  /* 0x000000ff0000720c */ /* 0x000fe40003f05070 */
[----:B------:R-:W-:Y:S02]  /*c4e0*/  R2UR UR10, R76 ;  /* 0x000000004c0a72ca */ /* 0x000fe400000e0000 */
[----:B------:R-:W-:-:S04]  /*c4f0*/  R2UR UR11, R77 ;  /* 0x000000004d0b72ca */ /* 0x000fc800000e0000 */
[----:B------:R1:W-:Y:S01]  /*c500*/  LDGSTS.E.BYPASS.LTC128B.128 [R15+0xea00], desc[UR14][R2.64], P1 ;  /* 0x0ea00000020f7fae */ /* 0x0003e20008901d4e */
[----:B------:R-:W-:-:S03]  /*c510*/  ULOP3.LUT UR9, UR8, 0x3, URZ, 0xc0, !UPT ;  /* 0x0000000308097892 */ /* 0x000fc6000f8ec03f */
[----:B------:R-:W0:Y:S05]  /*c520*/  LDGDEPBAR ;  /* 0x00000000000079af */ /* 0x000e2a0000000000 */
[----:B------:R4:W-:Y:S01]  /*c530*/  LDGSTS.E.BYPASS.LTC128B.128 [R15+0x10a00], desc[UR10][R12.64], P0 ;  /* 0x10a000000c0f7fae */ /* 0x0009e20008101d4a */
[----:B---3--:R-:W-:Y:S01]  /*c540*/  IMAD.SHL.U32 R0, R75, 0x20, RZ ;  /* 0x000000204b007824 */ /* 0x008fe200078e00ff */
[----:B-1----:R-:W-:Y:S01]  /*c550*/  LOP3.LUT R2, R74, 0x1f, RZ, 0xc0, !PT ;  /* 0x0000001f4a027812 */ /* 0x002fe200078ec0ff */
[----:B----4-:R-:W-:Y:S01]  /*c560*/  IMAD.U32 R12, RZ, RZ, UR4 ;  /* 0x00000004ff0c7e24 */ /* 0x010fe2000f8e00ff */
[----:B------:R-:W-:Y:S02]  /*c570*/  CS2R R118, SRZ ;  /* 0x0000000000767805 */ /* 0x000fe4000001ff00 */
[----:B------:R-:W-:-:S02]  /*c580*/  CS2R R116, SRZ ;  /* 0x0000000000747805 */ /* 0x000fc4000001ff00 */
[----:B------:R-:W-:Y:S02]  /*c590*/  LOP3.LUT R0, R0, 0x1fe0, R2, 0xe2, !PT ;  /* 0x00001fe000007812 */ /* 0x000fe400078ee202 */
[----:B------:R-:W-:Y:S02]  /*c5a0*/  CS2R R82, SRZ ;  /* 0x0000000000527805 */ /* 0x000fe4000001ff00 */
[----:B------:R-:W-:Y:S02]  /*c5b0*/  CS2R R80, SRZ ;  /* 0x0000000000507805 */ /* 0x000fe4000001ff00 */
[----:B------:R-:W-:Y:S02]  /*c5c0*/  CS2R R78, SRZ ;  /* 0x00000000004e7805 */ /* 0x000fe4000001ff00 */
[----:B------:R-:W-:Y:S02]  /*c5d0*/  SHF.L.U32 R2, R0, 0x1, RZ ;  /* 0x0000000100027819 */ /* 0x000fe400000006ff */
[----:B------:R-:W-:-:S02]  /*c5e0*/  CS2R R76, SRZ ;  /* 0x00000000004c7805 */ /* 0x000fc4000001ff00 */
[----:B------:R-:W-:Y:S01]  /*c5f0*/  LOP3.LUT R3, R0, 0x1f, RZ, 0xc0, !PT ;  /* 0x0000001f00037812 */ /* 0x000fe200078ec0ff */
[----:B------:R-:W0:Y:S01]  /*c600*/  LDGDEPBAR ;  /* 0x00000000000079af */ /* 0x000e220000000000 */
[----:B------:R-:W-:Y:S01]  /*c610*/  LOP3.LUT R0, R2, 0x6, RZ, 0xe2, !PT ;  /* 0x0000000602007812 */ /* 0x000fe200078ee2ff */
[----:B------:R-:W-:-:S04]  /*c620*/  IMAD.U32 R2, RZ, RZ, UR9 ;  /* 0x00000009ff027e24 */ /* 0x000fc8000f8e00ff */
[----:B------:R-:W-:Y:S01]  /*c630*/  IMAD R12, R12, 0x8, R0 ;  /* 0x000000080c0c7824 */ /* 0x000fe200078e0200 */
[----:B------:R-:W-:-:S04]  /*c640*/  SHF.R.U32.HI R0, RZ, 0x2, R3 ;  /* 0x00000002ff007819 */ /* 0x000fc80000011603 */
[----:B------:R-:W-:Y:S01]  /*c650*/  ISETP.LT.AND P3, PT, R12, UR6, PT ;  /* 0x000000060c007c0c */ /* 0x000fe2000bf61270 */
[----:B------:R-:W-:Y:S02]  /*c660*/  IMAD R2, R2, 0x20, R0 ;  /* 0x0000002002027824 */ /* 0x000fe400078e0200 */
[----:B------:R-:W-:-:S03]  /*c670*/  VIADD R3, R12, 0x1 ;  /* 0x000000010c037836 */ /* 0x000fc60000000000 */
[----:B------:R-:W-:Y:S01]  /*c680*/  ISETP.GE.OR P1, PT, R2, UR38, !P3 ;  /* 0x0000002602007c0c */ /* 0x000fe2000df26670 */
[C---:B------:R-:W-:Y:S01]  /*c690*/  IMAD R0, R12.reuse, 0x88, R2 ;  /* 0x000000880c007824 */ /* 0x040fe200078e0202 */
[----:B------:R-:W-:Y:S02]  /*c6a0*/  ISETP.LT.AND P5, PT, R3, UR6, PT ;  /* 0x0000000603007c0c */ /* 0x000fe4000bfa1270 */
[----:B------:R-:W-:Y:S02]  /*c6b0*/  IADD3 R15, R12, 0x8, RZ ;  /* 0x000000080c0f7810 */ /* 0x000fe40007ffe0ff */
[----:B------:R-:W-:Y:S02]  /*c6c0*/  LEA R0, R0, UR36, 0x1 ;  /* 0x0000002400007c11 */ /* 0x000fe4000f8e08ff */
[C---:B------:R-:W-:Y:S02]  /*c6d0*/  LEA R13, R2.reuse, UR36, 0x2 ;  /* 0x00000024020d7c11 */ /* 0x040fe4000f8e10ff */
[----:B------:R-:W-:-:S02]  /*c6e0*/  ISETP.GE.OR P0, PT, R2, UR38, !P5 ;  /* 0x0000002602007c0c */ /* 0x000fc4000ef06670 */
[----:B------:R-:W-:Y:S01]  /*c6f0*/  ISETP.LT.AND P4, PT, R15, UR6, PT ;  /* 0x000000060f007c0c */ /* 0x000fe2000bf81270 */
[----:B------:R-:W1:Y:S04]  /*c700*/  @!P1 LDS.U16 R14, [R0+0x6200] ;  /* 0x00620000000e9984 */ /* 0x000e680000000400 */
[----:B------:R-:W3:Y:S01]  /*c710*/  LDS R3, [R13] ;  /* 0x000000000d037984 */ /* 0x000ee20000000800 */
[----:B------:R-:W-:-:S05]  /*c720*/  ISETP.GE.OR P2, PT, R2, UR38, !P4 ;  /* 0x0000002602007c0c */ /* 0x000fca000e746670 */
[----:B------:R-:W4:Y:S08]  /*c730*/  @!P0 LDS.U16 R15, [R0+0x6310] ;  /* 0x00631000000f8984 */ /* 0x000f300000000400 */
[----:B------:R-:W4:Y:S01]  /*c740*/  @!P2 LDS.U16 R72, [R0+0x6a80] ;  /* 0x006a80000048a984 */ /* 0x000f220000000400 */
[----:B-1----:R-:W-:Y:S02]  /*c750*/  @!P1 IMAD.U32 R14, R14, 0x10000, RZ ;  /* 0x000100000e0e9824 */ /* 0x002fe400078e00ff */
[C---:B---3--:R-:W-:Y:S01]  /*c760*/  @!P1 FADD R4, -R3.reuse, R4 ;  /* 0x0000000403049221 */ /* 0x048fe20000000100 */
[C---:B------:R-:W-:Y:S01]  /*c770*/  @!P0 FADD R5, -R3.reuse, R5 ;  /* 0x0000000503058221 */ /* 0x040fe20000000100 */
[----:B------:R-:W-:-:S02]  /*c780*/  @!P2 FADD R8, -R3, R8 ;  /* 0x000000080308a221 */ /* 0x000fc40000000100 */
[----:B--2---:R-:W-:Y:S01]  /*c790*/  @!P1 FMUL R73, R14, R4 ;  /* 0x000000040e499220 */ /* 0x004fe20000400000 */
[----:B------:R-:W-:Y:S02]  /*c7a0*/  VIADD R14, R12, 0x9 ;  /* 0x000000090c0e7836 */ /* 0x000fe40000000000 */
[----:B----4-:R-:W-:-:S03]  /*c7b0*/  @!P0 IMAD.U32 R4, R15, 0x10000, RZ ;  /* 0x000100000f048824 */ /* 0x010fc600078e00ff */
[----:B------:R-:W-:Y:S01]  /*c7c0*/  ISETP.LT.AND P6, PT, R14, UR6, PT ;  /* 0x000000060e007c0c */ /* 0x000fe2000bfc1270 */
[----:B------:R1:W-:Y:S03]  /*c7d0*/  @!P1 STL [R1+0x38], R73 ;  /* 0x0000384901009387 */ /* 0x0003e60000100800 */
[----:B------:R-:W-:Y:S02]  /*c7e0*/  ISETP.GE.OR P1, PT, R2, UR38, !P6 ;  /* 0x0000002602007c0c */ /* 0x000fe4000f726670 */
[----:B------:R-:W-:Y:S01]  /*c7f0*/  CS2R R74, SRZ ;  /* 0x00000000004a7805 */ /* 0x000fe2000001ff00 */
[----:B------:R-:W2:Y:S01]  /*c800*/  LDL R15, [R1+0x90] ;  /* 0x00009000010f7983 */ /* 0x000ea20000100800 */
[----:B-1----:R-:W-:Y:S02]  /*c810*/  IMAD.MOV.U32 R73, RZ, RZ, RZ ;  /* 0x000000ffff497224 */ /* 0x002fe400078e00ff */
[----:B------:R-:W-:Y:S01]  /*c820*/  @!P0 FMUL R73, R4, R5 ;  /* 0x0000000504498220 */ /* 0x000fe20000400000 */
[----:B------:R-:W-:Y:S01]  /*c830*/  @!P2 SHF.L.U32 R4, R72, 0x10, RZ ;  /* 0x000000104804a819 */ /* 0x000fe200000006ff */
[----:B------:R-:W-:-:S04]  /*c840*/  VIADD R5, R12, 0x10 ;  /* 0x000000100c057836 */ /* 0x000fc80000000000 */
[----:B------:R-:W-:Y:S01]  /*c850*/  @!P2 FMUL R118, R4, R8 ;  /* 0x000000080476a220 */ /* 0x000fe20000400000 */
[----:B------:R-:W-:Y:S01]  /*c860*/  ISETP.LT.AND P2, PT, R5, UR6, PT ;  /* 0x0000000605007c0c */ /* 0x000fe2000bf41270 */
[----:B------:R-:W1:Y:S03]  /*c870*/  @!P1 LDS.U16 R4, [R0+0x6b90] ;  /* 0x006b900000049984 */ /* 0x000e660000000400 */
[----:B------:R-:W-:-:S13]  /*c880*/  ISETP.GE.OR P0, PT, R2, UR38, !P2 ;  /* 0x0000002602007c0c */ /* 0x000fda000d706670 */
[----:B------:R-:W3:Y:S01]  /*c890*/  @!P0 LDS.U16 R5, [R0+0x7300] ;  /* 0x0073000000058984 */ /* 0x000ee20000000400 */
[C---:B------:R-:W-:Y:S01]  /*c8a0*/  @!P1 FADD R9, -R3.reuse, R9 ;  /* 0x0000000903099221 */ /* 0x040fe20000000100 */
[----:B------:R-:W-:Y:S01]  /*c8b0*/  @!P0 FADD R16, -R3, R16 ;  /* 0x0000001003108221 */ /* 0x000fe20000000100 */
[----:B-1----:R-:W-:-:S04]  /*c8c0*/  @!P1 IMAD.U32 R4, R4, 0x10000, RZ ;  /* 0x0001000004049824 */ /* 0x002fc800078e00ff */
[----:B------:R-:W-:Y:S01]  /*c8d0*/  @!P1 FMUL R119, R4, R9 ;  /* 0x0000000904779220 */ /* 0x000fe20000400000 */
[----:B------:R-:W-:-:S05]  /*c8e0*/  VIADD R4, R12, 0x11 ;  /* 0x000000110c047836 */ /* 0x000fca0000000000 */
[----:B------:R-:W-:Y:S01]  /*c8f0*/  ISETP.LT.AND P1, PT, R4, UR6, PT ;  /* 0x0000000604007c0c */ /* 0x000fe2000bf21270 */
[----:B---3--:R-:W-:-:S04]  /*c900*/  @!P0 IMAD.U32 R4, R5, 0x10000, RZ ;  /* 0x0001000005048824 */ /* 0x008fc800078e00ff */
[----:B------:R-:W-:Y:S01]  /*c910*/  @!P0 FMUL R116, R4, R16 ;  /* 0x0000001004748220 */ /* 0x000fe20000400000 */
[----:B------:R-:W-:-:S13]  /*c920*/  ISETP.GE.OR P0, PT, R2, UR38, !P1 ;  /* 0x0000002602007c0c */ /* 0x000fda000cf06670 */
[----:B------:R-:W1:Y:S01]  /*c930*/  @!P0 LDS.U16 R4, [R0+0x7410] ;  /* 0x0074100000048984 */ /* 0x000e620000000400 */
[----:B------:R-:W-:Y:S02]  /*c940*/  VIADD R5, R12, 0x18 ;  /* 0x000000180c057836 */ /* 0x000fe40000000000 */
[----:B------:R-:W-:-:S03]  /*c950*/  @!P0 FADD R17, -R3, R17 ;  /* 0x0000001103118221 */ /* 0x000fc60000000100 */
[----:B------:R-:W-:Y:S01]  /*c960*/  ISETP.LT.AND P6, PT, R5, UR6, PT ;  /* 0x0000000605007c0c */ /* 0x000fe2000bfc1270 */
[----:B-1----:R-:W-:-:S04]  /*c970*/  @!P0 IMAD.U32 R4, R4, 0x10000, RZ ;  /* 0x0001000004048824 */ /* 0x002fc800078e00ff */
[----:B------:R-:W-:Y:S01]  /*c980*/  @!P0 FMUL R117, R4, R17 ;  /* 0x0000001104758220 */ /* 0x000fe20000400000 */
[----:B------:R-:W-:-:S13]  /*c990*/  ISETP.GE.OR P0, PT, R2, UR38, !P6 ;  /* 0x0000002602007c0c */ /* 0x000fda000f706670 */
[----:B------:R-:W1:Y:S01]  /*c9a0*/  @!P0 LDS.U16 R4, [R0+0x7b80] ;  /* 0x007b800000048984 */ /* 0x000e620000000400 */
[----:B------:R-:W-:Y:S02]  /*c9b0*/  VIADD R12, R12, 0x19 ;  /* 0x000000190c0c7836 */ /* 0x000fe40000000000 */
[----:B------:R-:W-:-:S03]  /*c9c0*/  @!P0 FADD R20, -R3, R20 ;  /* 0x0000001403148221 */ /* 0x000fc60000000100 */
[----:B------:R-:W-:Y:S02]  /*c9d0*/  ISETP.LT.AND P6, PT, R12, UR6, PT ;  /* 0x000000060c007c0c */ /* 0x000fe4000bfc1270 */
[----:B-1----:R-:W-:-:S05]  /*c9e0*/  @!P0 SHF.L.U32 R4, R4, 0x10, RZ ;  /* 0x0000001004048819 */ /* 0x002fca00000006ff */
[----:B------:R-:W-:Y:S01]  /*c9f0*/  @!P0 FMUL R82, R4, R20 ;  /* 0x0000001404528220 */ /* 0x000fe20000400000 */
[----:B------:R-:W-:-:S13]  /*ca00*/  ISETP.GE.OR P0, PT, R2, UR38, !P6 ;  /* 0x0000002602007c0c */ /* 0x000fda000f706670 */
[----:B------:R-:W1:Y:S01]  /*ca10*/  @!P0 LDS.U16 R4, [R0+0x7c90] ;  /* 0x007c900000048984 */ /* 0x000e620000000400 */
[----:B------:R-:W-:Y:S01]  /*ca20*/  @!P0 FADD R3, -R3, R21 ;  /* 0x0000001503038221 */ /* 0x000fe20000000100 */
[----:B-1----:R-:W-:-:S04]  /*ca30*/  @!P0 IMAD.U32 R4, R4, 0x10000, RZ ;  /* 0x0001000004048824 */ /* 0x002fc800078e00ff */
[----:B------:R-:W-:Y:S01]  /*ca40*/  @!P0 FMUL R83, R4, R3 ;  /* 0x0000000304538220 */ /* 0x000fe20000400000 */
[----:B------:R-:W-:Y:S01]  /*ca50*/  VIADD R3, R2, 0x8 ;  /* 0x0000000802037836 */ /* 0x000fe20000000000 */
[----:B------:R-:W1:Y:S04]  /*ca60*/  LDS R4, [R13+0x20] ;  /* 0x000020000d047984 */ /* 0x000e680000000800 */
[----:B------:R-:W-:-:S13]  /*ca70*/  ISETP.GE.OR P0, PT, R3, UR38, !P5 ;  /* 0x0000002603007c0c */ /* 0x000fda000ef06670 */
[----:B------:R-:W3:Y:S01]  /*ca80*/  @!P0 LDS.U16 R8, [R0+0x6320] ;  /* 0x0063200000088984 */ /* 0x000ee20000000400 */
[----:B-1----:R-:W-:Y:S01]  /*ca90*/  @!P0 FADD R7, -R4, R7 ;  /* 0x0000000704078221 */ /* 0x002fe20000000100 */
[----:B---3--:R-:W-:-:S04]  /*caa0*/  @!P0 IMAD.U32 R8, R8, 0x10000, RZ ;  /* 0x0001000008088824 */ /* 0x008fc800078e00ff */
[----:B------:R-:W-:Y:S01]  /*cab0*/  @!P0 FMUL R81, R8, R7 ;  /* 0x0000000708518220 */ /* 0x000fe20000400000 */
[----:B------:R-:W-:-:S13]  /*cac0*/  ISETP.GE.OR P0, PT, R3, UR38, !P3 ;  /* 0x0000002603007c0c */ /* 0x000fda000df06670 */
[----:B------:R-:W1:Y:S01]  /*cad0*/  @!P0 LDS.U16 R7, [R0+0x6210] ;  /* 0x0062100000078984 */ /* 0x000e620000000400 */
[----:B------:R-:W-:Y:S01]  /*cae0*/  @!P0 FADD R6, -R4, R6 ;  /* 0x0000000604068221 */ /* 0x000fe20000000100 */
[----:B-1----:R-:W-:-:S04]  /*caf0*/  @!P0 IMAD.U32 R7, R7, 0x10000, RZ ;  /* 0x0001000007078824 */ /* 0x002fc800078e00ff */
[----:B------:R-:W-:Y:S01]  /*cb00*/  @!P0 FMUL R80, R7, R6 ;  /* 0x0000000607508220 */ /* 0x000fe20000400000 */
[----:B------:R-:W-:-:S13]  /*cb10*/  ISETP.GE.OR P0, PT, R3, UR38, !P4 ;  /* 0x0000002603007c0c */ /* 0x000fda000e706670 */
[----:B------:R-:W1:Y:S01]  /*cb20*/  @!P0 LDS.U16 R6, [R0+0x6a90] ;  /* 0x006a900000068984 */ /* 0x000e620000000400 */
[----:B------:R-:W-:Y:S01]  /*cb30*/  @!P0 FADD R10, -R4, R10 ;  /* 0x0000000a040a8221 */ /* 0x000fe20000000100 */
[----:B-1----:R-:W-:-:S05]  /*cb40*/  @!P0 SHF.L.U32 R6, R6, 0x10, RZ ;  /* 0x0000001006068819 */ /* 0x002fca00000006ff */
[----:B------:R-:W-:Y:S01]  /*cb50*/  @!P0 FMUL R78, R6, R10 ;  /* 0x0000000a064e8220 */ /* 0x000fe20000400000 */
[----:B------:R-:W-:-:S04]  /*cb60*/  ISETP.LT.AND P0, PT, R14, UR6, PT ;  /* 0x000000060e007c0c */ /* 0x000fc8000bf01270 */
        /* <DEDUP_REMOVED lines=26> */
[----:B------:R-:W-:Y:S01]  /*cd10*/  IADD3 R3, R2, 0x10, RZ ;  /* 0x0000001002037810 */ /* 0x000fe20007ffe0ff */
[----:B------:R-:W1:Y:S03]  /*cd20*/  LDS R4, [R13+0x40] ;  /* 0x000040000d047984 */ /* 0x000e660000000800 */
[----:B------:R-:W-:-:S13]  /*cd30*/  ISETP.GE.OR P0, PT, R3, UR38, !P3 ;  /* 0x0000002603007c0c */ /* 0x000fda000df06670 */
[----:B------:R-:W3:Y:S01]  /*cd40*/  @!P0 LDS.U16 R6, [R0+0x6220] ;  /* 0x0062200000068984 */ /* 0x000ee20000000400 */
[----:B------:R-:W-:Y:S02]  /*cd50*/  IMAD.MOV.U32 R72, RZ, RZ, RZ ;  /* 0x000000ffff487224 */ /* 0x000fe400078e00ff */
[----:B-1----:R-:W-:Y:S01]  /*cd60*/  @!P0 FADD R36, -R4, R36 ;  /* 0x0000002404248221 */ /* 0x002fe20000000100 */
[----:B---3--:R-:W-:-:S04]  /*cd70*/  @!P0 IMAD.U32 R6, R6, 0x10000, RZ ;  /* 0x0001000006068824 */ /* 0x008fc800078e00ff */
[----:B------:R-:W-:Y:S01]  /*cd80*/  @!P0 FMUL R72, R6, R36 ;  /* 0x0000002406488220 */ /* 0x000fe20000400000 */
[----:B------:R-:W-:-:S13]  /*cd90*/  ISETP.GE.OR P0, PT, R3, UR38, !P5 ;  /* 0x0000002603007c0c */ /* 0x000fda000ef06670 */
[----:B------:R-:W1:Y:S01]  /*cda0*/  @!P0 LDS.U16 R6, [R0+0x6330] ;  /* 0x0063300000068984 */ /* 0x000e620000000400 */
[----:B------:R-:W-:-:S03]  /*cdb0*/  @!P0 FADD R37, -R4, R37 ;  /* 0x0000002504258221 */ /* 0x000fc60000000100 */
[----:B------:R3:W-:Y:S01]  /*cdc0*/  STL [R1+0x3c], R73 ;  /* 0x00003c4901007387 */ /* 0x0007e20000100800 */
[----:B------:R-:W-:-:S03]  /*cdd0*/  CS2R R22, SRZ ;  /* 0x0000000000167805 */ /* 0x000fc6000001ff00 */
[----:B------:R-:W4:Y:S01]  /*cde0*/  LDL R17, [R1+0x84] ;  /* 0x0000840001117983 */ /* 0x000f220000100800 */
[----:B---3--:R-:W-:Y:S02]  /*cdf0*/  IMAD.MOV.U32 R73, RZ, RZ, RZ ;  /* 0x000000ffff497224 */ /* 0x008fe400078e00ff */
[----:B-1----:R-:W-:-:S04]  /*ce00*/  @!P0 IMAD.U32 R6, R6, 0x10000, RZ ;  /* 0x0001000006068824 */ /* 0x002fc800078e00ff */
[----:B------:R-:W-:Y:S01]  /*ce10*/  @!P0 FMUL R73, R6, R37 ;  /* 0x0000002506498220 */ /* 0x000fe20000400000 */
[----:B------:R-:W-:-:S13]  /*ce20*/  ISETP.GE.OR P0, PT, R3, UR38, !P4 ;  /* 0x0000002603007c0c */ /* 0x000fda000e706670 */
[----:B------:R-:W1:Y:S01]  /*ce30*/  @!P0 LDS.U16 R6, [R0+0x6aa0] ;  /* 0x006aa00000068984 */ /* 0x000e620000000400 */
[----:B------:R-:W-:Y:S01]  /*ce40*/  @!P0 FADD R32, -R4, R32 ;  /* 0x0000002004208221 */ /* 0x000fe20000000100 */
[----:B------:R-:W-:Y:S01]  /*ce50*/  CS2R R36, SRZ ;  /* 0x0000000000247805 */ /* 0x000fe2000001ff00 */
[----:B-1----:R-:W-:-:S04]  /*ce60*/  @!P0 IMAD.U32 R6, R6, 0x10000, RZ ;  /* 0x0001000006068824 */ /* 0x002fc800078e00ff */
[----:B------:R-:W-:Y:S01]  /*ce70*/  @!P0 FMUL R36, R6, R32 ;  /* 0x0000002006248220 */ /* 0x000fe20000400000 */
[----:B------:R-:W-:-:S04]  /*ce80*/  ISETP.LT.AND P0, PT, R14, UR6, PT ;  /* 0x000000060e007c0c */ /* 0x000fc8000bf01270 */
[----:B------:R-:W-:-:S13]  /*ce90*/  ISETP.GE.OR P0, PT, R3, UR38, !P0 ;  /* 0x0000002603007c0c */ /* 0x000fda000c706670 */
[----:B------:R-:W1:Y:S01]  /*cea0*/  @!P0 LDS.U16 R6, [R0+0x6bb0] ;  /* 0x006bb00000068984 */ /* 0x000e620000000400 */
[----:B------:R-:W-:Y:S01]  /*ceb0*/  @!P0 FADD R33, -R4, R33 ;  /* 0x0000002104218221 */ /* 0x000fe20000000100 */
[----:B-1----:R-:W-:-:S05]  /*cec0*/  @!P0 SHF.L.U32 R6, R6, 0x10, RZ ;  /* 0x0000001006068819 */ /* 0x002fca00000006ff */
        /* <DEDUP_REMOVED lines=15> */
[----:B------:R-:W-:Y:S01]  /*cfc0*/  CS2R R20, SRZ ;  /* 0x0000000000147805 */ /* 0x000fe2000001ff00 */
[----:B-1----:R-:W-:-:S04]  /*cfd0*/  @!P0 IMAD.U32 R6, R6, 0x10000, RZ ;  /* 0x0001000006068824 */ /* 0x002fc800078e00ff */
[----:B------:R-:W-:Y:S01]  /*cfe0*/  @!P0 FMUL R20, R6, R24 ;  /* 0x0000001806148220 */ /* 0x000fe20000400000 */
[----:B------:R-:W-:-:S13]  /*cff0*/  ISETP.GE.OR P0, PT, R3, UR38, !P6 ;  /* 0x0000002603007c0c */ /* 0x000fda000f706670 */
[----:B------:R-:W1:Y:S01]  /*d000*/  @!P0 LDS.U16 R3, [R0+0x7cb0] ;  /* 0x007cb00000038984 */ /* 0x000e620000000400 */
[----:B------:R-:W-:Y:S01]  /*d010*/  @!P0 FADD R4, -R4, R25 ;  /* 0x0000001904048221 */ /* 0x000fe20000000100 */
[----:B------:R-:W-:Y:S01]  /*d020*/  IADD3 R2, R2, 0x18, RZ ;  /* 0x0000001802027810 */ /* 0x000fe20007ffe0ff */
[----:B-1----:R-:W-:-:S04]  /*d030*/  @!P0 IMAD.U32 R3, R3, 0x10000, RZ ;  /* 0x0001000003038824 */ /* 0x002fc800078e00ff */
[----:B------:R-:W-:Y:S01]  /*d040*/  @!P0 FMUL R21, R3, R4 ;  /* 0x0000000403158220 */ /* 0x000fe20000400000 */
[----:B------:R-:W-:Y:S01]  /*d050*/  ISETP.GE.OR P0, PT, R2, UR38, !P3 ;  /* 0x0000002602007c0c */ /* 0x000fe2000df06670 */
[----:B------:R-:W1:-:S12]  /*d060*/  LDS R3, [R13+0x60] ;  /* 0x000060000d037984 */ /* 0x000e580000000800 */
[----:B------:R-:W3:Y:S01]  /*d070*/  @!P0 LDS.U16 R4, [R0+0x6230] ;  /* 0x0062300000048984 */ /* 0x000ee20000000400 */
[C---:B------:R-:W-:Y:S02]  /*d080*/  ISETP.GE.OR P5, PT, R2.reuse, UR38, !P5 ;  /* 0x0000002602007c0c */ /* 0x040fe4000efa6670 */
[----:B------:R-:W-:Y:S02]  /*d090*/  CS2R R18, SRZ ;  /* 0x0000000000127805 */ /* 0x000fe4000001ff00 */
[----:B------:R-:W-:Y:S02]  /*d0a0*/  ISETP.GE.OR P4, PT, R2, UR38, !P4 ;  /* 0x0000002602007c0c */ /* 0x000fe4000e786670 */
[----:B------:R-:W-:Y:S01]  /*d0b0*/  ISETP.LT.AND P3, PT, R14, UR6, PT ;  /* 0x000000060e007c0c */ /* 0x000fe2000bf61270 */
[----:B-1----:R-:W-:Y:S01]  /*d0c0*/  @!P0 FADD R38, -R3, R38 ;  /* 0x0000002603268221 */ /* 0x002fe20000000100 */
[----:B---3--:R-:W-:-:S09]  /*d0d0*/  @!P0 IMAD.U32 R4, R4, 0x10000, RZ ;  /* 0x0001000004048824 */ /* 0x008fd200078e00ff */
[----:B------:R-:W-:Y:S01]  /*d0e0*/  @!P4 LDS.U16 R6, [R0+0x6ab0] ;  /* 0x006ab0000006c984 */ /* 0x000fe20000000400 */
[----:B------:R-:W-:-:S03]  /*d0f0*/  @!P0 FMUL R18, R4, R38 ;  /* 0x0000002604128220 */ /* 0x000fc60000400000 */
[----:B------:R-:W1:Y:S01]  /*d100*/  @!P5 LDS.U16 R4, [R0+0x6340] ;  /* 0x006340000004d984 */ /* 0x000e620000000400 */
[C---:B------:R-:W-:Y:S02]  /*d110*/  ISETP.GE.OR P3, PT, R2.reuse, UR38, !P3 ;  /* 0x0000002602007c0c */ /* 0x040fe4000df66670 */
[C---:B------:R-:W-:Y:S02]  /*d120*/  ISETP.GE.OR P2, PT, R2.reuse, UR38, !P2 ;  /* 0x0000002602007c0c */ /* 0x040fe4000d746670 */
[----:B------:R-:W-:Y:S02]  /*d130*/  ISETP.GE.OR P1, PT, R2, UR38, !P1 ;  /* 0x0000002602007c0c */ /* 0x000fe4000cf26670 */
[----:B------:R-:W-:-:S04]  /*d140*/  ISETP.LT.AND P0, PT, R5, UR6, PT ;  /* 0x0000000605007c0c */ /* 0x000fc8000bf01270 */
[----:B------:R-:W-:-:S03]  /*d150*/  ISETP.GE.OR P0, PT, R2, UR38, !P0 ;  /* 0x0000002602007c0c */ /* 0x000fc6000c706670 */
[----:B------:R-:W3:Y:S04]  /*d160*/  @!P3 LDS.U16 R5, [R0+0x6bc0] ;  /* 0x006bc0000005b984 */ /* 0x000ee80000000400 */
[----:B------:R-:W2:Y:S01]  /*d170*/  @!P2 LDS.U16 R8, [R0+0x7330] ;  /* 0x007330000008a984 */ /* 0x000ea20000000400 */
[----:B------:R-:W-:-:S03]  /*d180*/  @!P5 FADD R39, -R3, R39 ;  /* 0x000000270327d221 */ /* 0x000fc60000000100 */
[----:B------:R-:W4:Y:S01]  /*d190*/  @!P1 LDS.U16 R7, [R0+0x7440] ;  /* 0x0074400000079984 */ /* 0x000f220000000400 */
[----:B-1----:R-:W-:-:S04]  /*d1a0*/  @!P5 IMAD.U32 R4, R4, 0x10000, RZ ;  /* 0x000100000404d824 */ /* 0x002fc800078e00ff */
[----:B------:R-:W-:Y:S02]  /*d1b0*/  @!P5 FMUL R19, R4, R39 ;  /* 0x000000270413d220 */ /* 0x000fe40000400000 */
[----:B------:R-:W1:Y:S01]  /*d1c0*/  @!P0 LDS.U16 R4, [R0+0x7bb0] ;  /* 0x007bb00000048984 */ /* 0x000e620000000400 */
[----:B------:R-:W-:Y:S01]  /*d1d0*/  ISETP.GE.OR P5, PT, R2, UR38, !P6 ;  /* 0x0000002602007c0c */ /* 0x000fe2000f7a6670 */
[----:B------:R-:W-:Y:S02]  /*d1e0*/  @!P4 IMAD.U32 R2, R6, 0x10000, RZ ;  /* 0x000100000602c824 */ /* 0x000fe400078e00ff */
[----:B------:R-:W-:Y:S01]  /*d1f0*/  @!P4 FADD R34, -R3, R34 ;  /* 0x000000220322c221 */ /* 0x000fe20000000100 */
[----:B------:R-:W-:-:S03]  /*d200*/  CS2R R32, SRZ ;  /* 0x0000000000207805 */ /* 0x000fc6000001ff00 */
[----:B------:R-:W-:Y:S01]  /*d210*/  @!P4 FMUL R32, R2, R34 ;  /* 0x000000220220c220 */ /* 0x000fe20000400000 */
[----:B------:R-:W-:-:S05]  /*d220*/  @!P3 FADD R35, -R3, R35 ;  /* 0x000000230323b221 */ /* 0x000fca0000000100 */
[----:B------:R3:W1:Y:S01]  /*d230*/  @!P5 LDS.U16 R2, [R0+0x7cc0] ;  /* 0x007cc0000002d984 */ /* 0x0006620000000400 */
[C---:B------:R-:W-:Y:S01]  /*d240*/  @!P2 FADD R30, -R3.reuse, R30 ;  /* 0x0000001e031ea221 */ /* 0x040fe20000000100 */
[----:B------:R-:W-:Y:S01]  /*d250*/  CS2R R28, SRZ ;  /* 0x00000000001c7805 */ /* 0x000fe2000001ff00 */
[C---:B------:R-:W-:Y:S01]  /*d260*/  @!P1 FADD R31, -R3.reuse, R31 ;  /* 0x0000001f031f9221 */ /* 0x040fe20000000100 */
[----:B------:R-:W-:Y:S01]  /*d270*/  @!P0 FADD R26, -R3, R26 ;  /* 0x0000001a031a8221 */ /* 0x000fe20000000100 */
[----:B------:R-:W-:Y:S01]  /*d280*/  CS2R R24, SRZ ;  /* 0x0000000000187805 */ /* 0x000fe2000001ff00 */
[----:B---3--:R-:W-:-:S04]  /*d290*/  @!P3 IMAD.U32 R0, R5, 0x10000, RZ ;  /* 0x000100000500b824 */ /* 0x008fc800078e00ff */
[----:B------:R-:W-:Y:S01]  /*d2a0*/  @!P3 FMUL R33, R0, R35 ;  /* 0x000000230021b220 */ /* 0x000fe20000400000 */
[----:B--2---:R-:W-:-:S05]  /*d2b0*/  @!P2 SHF.L.U32 R0, R8, 0x10, RZ ;  /* 0x000000100800a819 */ /* 0x004fca00000006ff */
[----:B------:R-:W-:Y:S01]  /*d2c0*/  @!P2 FMUL R28, R0, R30 ;  /* 0x0000001e001ca220 */ /* 0x000fe20000400000 */
[----:B----4-:R-:W-:-:S04]  /*d2d0*/  @!P1 IMAD.U32 R0, R7, 0x10000, RZ ;  /* 0x0001000007009824 */ /* 0x010fc800078e00ff */
[----:B------:R-:W-:Y:S01]  /*d2e0*/  @!P1 FMUL R29, R0, R31 ;  /* 0x0000001f001d9220 */ /* 0x000fe20000400000 */
[----:B-1----:R-:W-:-:S04]  /*d2f0*/  @!P0 IMAD.U32 R0, R4, 0x10000, RZ ;  /* 0x0001000004008824 */ /* 0x002fc800078e00ff */
[----:B------:R-:W-:Y:S01]  /*d300*/  @!P0 FMUL R24, R0, R26 ;  /* 0x0000001a00188220 */ /* 0x000fe20000400000 */
[----:B------:R-:W-:-:S04]  /*d310*/  ISETP.NE.U32.AND P0, PT, R17, RZ, PT ;  /* 0x000000ff1100720c */ /* 0x000fc80003f05070 */
[----:B------:R-:W-:Y:S01]  /*d320*/  ISETP.NE.AND.EX P0, PT, R15, RZ, PT, P0 ;  /* 0x000000ff0f00720c */ /* 0x000fe20003f05300 */
[----:B------:R-:W-:Y:S01]  /*d330*/  @!P5 FADD R3, -R3, R27 ;  /* 0x0000001b0303d221 */ /* 0x000fe20000000100 */
[----:B------:R-:W-:-:S04]  /*d340*/  @!P5 IMAD.U32 R0, R2, 0x10000, RZ ;  /* 0x000100000200d824 */ /* 0x000fc800078e00ff */
[----:B------:R-:W-:-:S07]  /*d350*/  @!P5 FMUL R25, R0, R3 ;  /* 0x000000030019d220 */ /* 0x000fce0000400000 */
[----:B------:R-:W-:Y:S05]  /*d360*/  @!P0 BRA `(.L_x_189) ;  /* 0x0000000400dc8947 */ /* 0x000fea0003800000 */
[----:B------:R-:W2:Y:S04]  /*d370*/  LDL.LU R10, [R1+0x2c] ;  /* 0x00002c00010a7983 */ /* 0x000ea80000300800 */
[----:B------:R-:W3:Y:S04]  /*d380*/  LDL R16, [R1+0x38] ;  /* 0x0000380001107983 */ /* 0x000ee80000100800 */
[----:B------:R-:W4:Y:S04]  /*d390*/  LDL R9, [R1+0x3c] ;  /* 0x00003c0001097983 */ /* 0x000f280000100800 */
[----:B------:R-:W4:Y:S01]  /*d3a0*/  LDL R12, [R1+0x30] ;  /* 0x00003000010c7983 */ /* 0x000f220000100800 */
[----:B-----5:R-:W-:Y:S01]  /*d3b0*/  SHF.R.U32.HI R2, RZ, 0x9, R123 ;  /* 0x00000009ff027819 */ /* 0x020fe2000001167b */
[----:B------:R-:W-:Y:S01]  /*d3c0*/  ULOP3.LUT UR4, UR8, 0xff, URZ, 0xc0, !UPT ;  /* 0x000000ff08047892 */ /* 0x000fe2000f8ec03f */
[----:B------:R-:W-:Y:S01]  /*d3d0*/  LOP3.LUT R3, R123, 0x1f, RZ, 0xc0, !PT ;  /* 0x0000001f7b037812 */ /* 0x000fe200078ec0ff */
[----:B------:R-:W-:Y:S01]  /*d3e0*/  USHF.L.U32 UR10, UR8, 0x2, URZ ;  /* 0x00000002080a7899 */ /* 0x000fe2000800063f */
[----:B------:R-:W1:Y:S01]  /*d3f0*/  LDC.64 R38, c[0x0][0x208] ;  /* 0x00008200ff267b82 */ /* 0x000e620000000a00 */
[----:B------:R-:W-:Y:S01]  /*d400*/  IMAD.SHL.U32 R0, R2, 0x80, RZ ;  /* 0x0000008002007824 */ /* 0x000fe200078e00ff */
[----:B------:R-:W-:-:S02]  /*d410*/  USHF.R.U32.HI UR4, URZ, 0x2, UR4 ;  /* 0x000000023f047899 */ /* 0x000fc40008011604 */
[----:B------:R-:W-:Y:S02]  /*d420*/  ULOP3.LUT UR10, UR10, 0x30, URZ, 0xc0, !UPT ;  /* 0x000000300a0a7892 */ /* 0x000fe4000f8ec03f */
[----:B------:R-:W-:Y:S01]  /*d430*/  LEA.HI R0, R3, R0, RZ, 0x1c ;  /* 0x0000000003007211 */ /* 0x000fe200078fe0ff */
[----:B------:R-:W-:-:S04]  /*d440*/  ULOP3.LUT UR4, UR4, 0x3c, URZ, 0xc0, !UPT ;  /* 0x0000003c04047892 */ /* 0x000fc8000f8ec03f */
[----:B------:R-:W-:Y:S01]  /*d450*/  IMAD R2, R2, -0x60, R0 ;  /* 0xffffffa002027824 */ /* 0x000fe200078e0200 */
[----:B------:R-:W-:-:S04]  /*d460*/  ULOP3.LUT UR4, UR4, 0x3, UR8, 0xf8, !UPT ;  /* 0x0000000304047892 */ /* 0x000fc8000f8ef808 */
[----:B------:R-:W-:Y:S01]  /*d470*/  UIMAD UR4, UR4, 0x220, UR10 ;  /* 0x00000220040478a4 */ /* 0x000fe2000f8e020a */
[----:B------:R-:W-:Y:S01]  /*d480*/  BAR.SYNC.DEFER_BLOCKING 0x0 ;  /* 0x0000000000007b1d */ /* 0x000fe20000010000 */
[----:B--2---:R-:W-:Y:S02]  /*d490*/  IMAD.SHL.U32 R3, R10, 0x2, RZ ;  /* 0x000000020a037824 */ /* 0x004fe400078e00ff */
[----:B---3--:R-:W-:-:S03]  /*d4a0*/  IMAD.MOV.U32 R10, RZ, RZ, R16 ;  /* 0x000000ffff0a7224 */ /* 0x008fc600078e0010 */
[C---:B------:R-:W-:Y:S02]  /*d4b0*/  LOP3.LUT R5, R3.reuse, 0x6, RZ, 0xc0, !PT ;  /* 0x0000000603057812 */ /* 0x040fe400078ec0ff */
[----:B------:R-:W2:Y:S01]  /*d4c0*/  LDC R16, c[0x0][0x2c8] ;  /* 0x0000b200ff107b82 */ /* 0x000ea20000000800 */
[----:B------:R-:W-:Y:S01]  /*d4d0*/  LOP3.LUT R4, R3, 0x18, RZ, 0xc0, !PT ;  /* 0x0000001803047812 */ /* 0x000fe200078ec0ff */
[----:B----4-:R-:W-:-:S03]  /*d4e0*/  IMAD.MOV.U32 R11, RZ, RZ, R9 ;  /* 0x000000ffff0b7224 */ /* 0x010fc600078e0009 */
[----:B------:R-:W-:Y:S02]  /*d4f0*/  IADD3 R4, R5, R2, R4 ;  /* 0x0000000205047210 */ /* 0x000fe40007ffe004 */
[----:B------:R-:W-:Y:S01]  /*d500*/  LOP3.LUT R2, R0, 0x60, R121, 0xf8, !PT ;  /* 0x0000006000027812 */ /* 0x000fe200078ef879 */
[----:B------:R-:W-:-:S03]  /*d510*/  IMAD.SHL.U32 R0, R123, 0x20, RZ ;  /* 0x000000207b007824 */ /* 0x000fc600078e00ff */
[----:B------:R-:W-:Y:S02]  /*d520*/  LOP3.LUT R3, R2, 0x6, R3, 0xf8, !PT ;  /* 0x0000000602037812 */ /* 0x000fe400078ef803 */
[----:B------:R-:W-:-:S05]  /*d530*/  LOP3.LUT R0, R0, 0x1e0, RZ, 0xc0, !PT ;  /* 0x000001e000007812 */ /* 0x000fca00078ec0ff */
[----:B------:R-:W-:Y:S02]  /*d540*/  IMAD R2, R4, 0x220, R0 ;  /* 0x0000022004027824 */ /* 0x000fe400078e0200 */
[----:B------:R-:W-:Y:S02]  /*d550*/  IMAD.SHL.U32 R0, R123, 0x10, RZ ;  /* 0x000000107b007824 */ /* 0x000fe400078e00ff */
[----:B--2---:R-:W-:-:S03]  /*d560*/  IMAD.WIDE R4, R3, R16, RZ ;  /* 0x0000001003047225 */ /* 0x004fc600078e02ff */
[----:B------:R-:W-:-:S04]  /*d570*/  LOP3.LUT R0, R0, 0xf0, RZ, 0xc0, !PT ;  /* 0x000000f000007812 */ /* 0x000fc800078ec0ff */
[----:B------:R-:W-:Y:S01]  /*d580*/  LEA R8, P0, R4, R0, 0x1 ;  /* 0x0000000004087211 */ /* 0x000fe200078008ff */
[----:B------:R-:W-:-:S03]  /*d590*/  IMAD R0, R16, UR42, RZ ;  /* 0x0000002a10007c24 */ /* 0x000fc6000f8e02ff */
[----:B------:R-:W-:Y:S02]  /*d5a0*/  LEA.HI.X R9, R4, RZ, R5, 0x1, P0 ;  /* 0x000000ff04097211 */ /* 0x000fe400000f0c05 */
[----:B------:R-:W-:Y:S02]  /*d5b0*/  SHF.R.U32.HI R5, RZ, 0x2, R125 ;  /* 0x00000002ff057819 */ /* 0x000fe4000001167d */
[----:B------:R-:W-:Y:S02]  /*d5c0*/  SHF.R.S32.HI R4, RZ, 0x1f, R0 ;  /* 0x0000001fff047819 */ /* 0x000fe40000011400 */
[----:B------:R-:W-:Y:S01]  /*d5d0*/  IADD3 R0, P0, R0, R12, RZ ;  /* 0x0000000c00007210 */ /* 0x000fe20007f1e0ff */
[----:B------:R-:W-:-:S03]  /*d5e0*/  IMAD R6, R5, 0x44, R124 ;  /* 0x0000004405067824 */ /* 0x000fc600078e027c */
[----:B------:R-:W-:Y:S01]  /*d5f0*/  LEA.HI.X.SX32 R4, R12, R4, 0x1, P0 ;  /* 0x000000040c047211 */ /* 0x000fe200000f0eff */
[----:B------:R-:W-:Y:S01]  /*d600*/  VIADD R7, R6, UR4 ;  /* 0x0000000406077c36 */ /* 0x000fe20008000000 */
[----:B------:R-:W-:-:S04]  /*d610*/  LEA R5, P0, R0, R17, 0x1 ;  /* 0x0000001100057211 */ /* 0x000fc800078008ff */
[----:B------:R-:W-:Y:S02]  /*d620*/  LEA.HI.X R6, R0, R15, R4, 0x1, P0 ;  /* 0x0000000f00067211 */ /* 0x000fe400000f0c04 */
[----:B------:R-:W-:Y:S02]  /*d630*/  LEA R0, R7, UR36, 0x3 ;  /* 0x0000002407007c11 */ /* 0x000fe4000f8e18ff */
[----:B------:R-:W-:-:S03]  /*d640*/  IADD3 R4, P0, R8, R5, RZ ;  /* 0x0000000508047210 */ /* 0x000fc60007f1e0ff */
[----:B------:R-:W-:Y:S02]  /*d650*/  STS.64 [R0+0x1aa00], R10 ;  /* 0x01aa000a00007388 */ /* 0x000fe40000000a00 */
[----:B------:R-:W-:Y:S02]  /*d660*/  IMAD.X R5, R9, 0x1, R6, P0 ;  /* 0x0000000109057824 */ /* 0x000fe400000e0606 */
[----:B------:R-:W-:Y:S01]  /*d670*/  STS.64 [R0+0x1aa20], R118 ;  /* 0x01aa207600007388 */ /* 0x000fe20000000a00 */
[----:B------:R-:W-:-:S03]  /*d680*/  IMAD.SHL.U32 R6, R123, 0x8, RZ ;  /* 0x000000087b067824 */ /* 0x000fc600078e00ff */
[----:B------:R-:W-:Y:S02]  /*d690*/  STS.64 [R0+0x1aa40], R116 ;  /* 0x01aa407400007388 */ /* 0x000fe40000000a00 */
[----:B------:R-:W-:Y:S02]  /*d6a0*/  LOP3.LUT R6, R6, 0x78, RZ, 0xc0, !PT ;  /* 0x0000007806067812 */ /* 0x000fe400078ec0ff */
[----:B------:R-:W-:Y:S01]  /*d6b0*/  STS.64 [R0+0x1aa60], R82 ;  /* 0x01aa605200007388 */ /* 0x000fe20000000a00 */
[----:B------:R-:W-:Y:S01]  /*d6c0*/  BAR.SYNC.DEFER_BLOCKING 0x0 ;  /* 0x0000000000007b1d */ /* 0x000fe20000010000 */
[----:B------:R-:W-:Y:S02]  /*d6d0*/  ISETP.GE.AND P1, PT, R6, UR6, PT ;  /* 0x0000000606007c0c */ /* 0x000fe4000bf26270 */
[C---:B------:R-:W-:Y:S02]  /*d6e0*/  LOP3.LUT R6, R3.reuse, 0x8, RZ, 0xfc, !PT ;  /* 0x0000000803067812 */ /* 0x040fe400078efcff */
[----:B------:R-:W-:-:S13]  /*d6f0*/  ISETP.LT.AND P0, PT, R3, UR38, !P1 ;  /* 0x0000002603007c0c */ /* 0x000fda000cf01270 */
[----:B-1----:R-:W-:Y:S02]  /*d700*/  @P0 R2UR UR10, R38 ;  /* 0x00000000260a02ca */ /* 0x002fe400000e0000 */
[----:B------:R-:W-:Y:S01]  /*d710*/  @P0 R2UR UR11, R39 ;  /* 0x00000000270b02ca */ /* 0x000fe200000e0000 */
[----:B------:R-:W1:Y:S04]  /*d720*/  LDS.128 R8, [R2+UR36+0x1aa00] ;  /* 0x01aa002402087984 */ /* 0x000e680008000c00 */
[----:B------:R-:W2:Y:S01]  /*d730*/  LDS.128 R12, [R2+UR36+0x1aa10] ;  /* 0x01aa1024020c7984 */ /* 0x000ea20008000c00 */
[----:B-1----:R-:W-:Y:S02]  /*d740*/  F2FP.BF16.F32.PACK_AB R8, R9, R8 ;  /* 0x000000080908723e */ /* 0x002fe400000010ff */
[----:B------:R-:W-:-:S02]  /*d750*/  F2FP.BF16.F32.PACK_AB R9, R11, R10 ;  /* 0x0000000a0b09723e */ /* 0x000fc400000010ff */
[----:B--2---:R-:W-:Y:S02]  /*d760*/  F2FP.BF16.F32.PACK_AB R10, R13, R12 ;  /* 0x0000000c0d0a723e */ /* 0x004fe400000010ff */
[----:B------:R-:W-:-:S05]  /*d770*/  F2FP.BF16.F32.PACK_AB R11, R15, R14 ;  /* 0x0000000e0f0b723e */ /* 0x000fca00000010ff */
[----:B------:R1:W-:Y:S01]  /*d780*/  @P0 STG.E.128 desc[UR10][R4.64], R8 ;  /* 0x0000000804000986 */ /* 0x0003e2000c101d0a */
[----:B------:R-:W-:Y:S01]  /*d790*/  BAR.SYNC.DEFER_BLOCKING 0x0 ;  /* 0x0000000000007b1d */ /* 0x000fe20000010000 */
[----:B------:R-:W-:Y:S02]  /*d7a0*/  ISETP.LT.AND P0, PT, R6, UR38, !P1 ;  /* 0x0000002606007c0c */ /* 0x000fe4000cf01270 */
[C---:B------:R-:W-:Y:S02]  /*d7b0*/  LOP3.LUT R6, R3.reuse, 0x10, RZ, 0xfc, !PT ;  /* 0x0000001003067812 */ /* 0x040fe400078efcff */
[----:B------:R-:W-:-:S09]  /*d7c0*/  LOP3.LUT R3, R3, 0x18, RZ, 0xfc, !PT ;  /* 0x0000001803037812 */ /* 0x000fd200078efcff */
[----:B------:R-:W-:Y:S02]  /*d7d0*/  @P0 R2UR UR10, R38 ;  /* 0x00000000260a02ca */ /* 0x000fe400000e0000 */
[----:B------:R-:W-:Y:S01]  /*d7e0*/  @P0 R2UR UR11, R39 ;  /* 0x00000000270b02ca */ /* 0x000fe200000e0000 */
[----:B------:R-:W-:Y:S04]  /*d7f0*/  STS.64 [R0+0x1aa00], R80 ;  /* 0x01aa005000007388 */ /* 0x000fe80000000a00 */
[----:B------:R-:W-:Y:S01]  /*d800*/  STS.64 [R0+0x1aa20], R78 ;  /* 0x01aa204e00007388 */ /* 0x000fe20000000a00 */
[----:B-1----:R-:W-:-:S03]  /*d810*/  IMAD.WIDE R4, R16, 0x10, R4 ;  /* 0x0000001010047825 */ /* 0x002fc600078e0204 */
[----:B------:R-:W-:Y:S04]  /*d820*/  STS.64 [R0+0x1aa40], R76 ;  /* 0x01aa404c00007388 */ /* 0x000fe80000000a00 */
[----:B------:R-:W-:Y:S01]  /*d830*/  STS.64 [R0+0x1aa60], R74 ;  /* 0x01aa604a00007388 */ /* 0x000fe20000000a00 */
[----:B------:R-:W-:Y:S06]  /*d840*/  BAR.SYNC.DEFER_BLOCKING 0x0 ;  /* 0x0000000000007b1d */ /* 0x000fec0000010000 */
[----:B------:R-:W1:Y:S04]  /*d850*/  LDS.128 R8, [R2+UR36+0x1aa00] ;  /* 0x01aa002402087984 */ /* 0x000e680008000c00 */
[----:B------:R-:W2:Y:S01]  /*d860*/  LDS.128 R12, [R2+UR36+0x1aa10] ;  /* 0x01aa1024020c7984 */ /* 0x000ea20008000c00 */
[----:B-1----:R-:W-:-:S02]  /*d870*/  F2FP.BF16.F32.PACK_AB R8, R9, R8 ;  /* 0x000000080908723e */ /* 0x002fc400000010ff */
[----:B------:R-:W-:Y:S02]  /*d880*/  F2FP.BF16.F32.PACK_AB R9, R11, R10 ;  /* 0x0000000a0b09723e */ /* 0x000fe400000010ff */
[----:B--2---:R-:W-:Y:S02]  /*d890*/  F2FP.BF16.F32.PACK_AB R10, R13, R12 ;  /* 0x0000000c0d0a723e */ /* 0x004fe400000010ff */
[----:B------:R-:W-:-:S05]  /*d8a0*/  F2FP.BF16.F32.PACK_AB R11, R15, R14 ;  /* 0x0000000e0f0b723e */ /* 0x000fca00000010ff */
[----:B------:R1:W-:Y:S01]  /*d8b0*/  @P0 STG.E.128 desc[UR10][R4.64], R8 ;  /* 0x0000000804000986 */ /* 0x0003e2000c101d0a */
[----:B------:R-:W-:Y:S01]  /*d8c0*/  BAR.SYNC.DEFER_BLOCKING 0x0 ;  /* 0x0000000000007b1d */ /* 0x000fe20000010000 */
[----:B------:R-:W-:-:S13]  /*d8d0*/  ISETP.LT.AND P0, PT, R6, UR38, !P1 ;  /* 0x0000002606007c0c */ /* 0x000fda000cf01270 */
[----:B------:R-:W-:Y:S02]  /*d8e0*/  @P0 R2UR UR10, R38 ;  /* 0x00000000260a02ca */ /* 0x000fe400000e0000 */
[----:B------:R-:W-:Y:S01]  /*d8f0*/  @P0 R2UR UR11, R39 ;  /* 0x00000000270b02ca */ /* 0x000fe200000e0000 */
[----:B------:R-:W-:Y:S04]  /*d900*/  STS.64 [R0+0x1aa00], R72 ;  /* 0x01aa004800007388 */ /* 0x000fe80000000a00 */
[----:B------:R-:W-:Y:S01]  /*d910*/  STS.64 [R0+0x1aa20], R36 ;  /* 0x01aa202400007388 */ /* 0x000fe20000000a00 */
[----:B-1----:R-:W-:-:S03]  /*d920*/  IMAD.WIDE R4, R16, 0x10, R4 ;  /* 0x0000001010047825 */ /* 0x002fc600078e0204 */
[----:B------:R-:W-:Y:S01]  /*d930*/  STS.64 [R0+0x1aa40], R22 ;  /* 0x01aa401600007388 */ /* 0x000fe20000000a00 */
[----:B------:R-:W-:-:S03]  /*d940*/  IMAD.WIDE R16, R16, 0x10, R4 ;  /* 0x0000001010107825 */ /* 0x000fc600078e0204 */
        /* <DEDUP_REMOVED lines=8> */
[----:B------:R-:W-:Y:S01]  /*d9d0*/  @P0 STG.E.128 desc[UR10][R4.64], R8 ;  /* 0x0000000804000986 */ /* 0x000fe2000c101d0a */
[----:B------:R-:W-:Y:S01]  /*d9e0*/  BAR.SYNC.DEFER_BLOCKING 0x0 ;  /* 0x0000000000007b1d */ /* 0x000fe20000010000 */
[----:B------:R-:W-:-:S13]  /*d9f0*/  ISETP.LT.AND P0, PT, R3, UR38, !P1 ;  /* 0x0000002603007c0c */ /* 0x000fda000cf01270 */
[----:B------:R-:W-:Y:S02]  /*da00*/  @P0 R2UR UR10, R38 ;  /* 0x00000000260a02ca */ /* 0x000fe400000e0000 */
[----:B------:R-:W-:Y:S01]  /*da10*/  @P0 R2UR UR11, R39 ;  /* 0x00000000270b02ca */ /* 0x000fe200000e0000 */
[----:B------:R-:W-:Y:S04]  /*da20*/  STS.64 [R0+0x1aa00], R18 ;  /* 0x01aa001200007388 */ /* 0x000fe80000000a00 */
[----:B------:R-:W-:Y:S04]  /*da30*/  STS.64 [R0+0x1aa20], R32 ;  /* 0x01aa202000007388 */ /* 0x000fe80000000a00 */
        /* <DEDUP_REMOVED lines=9> */
[----:B------:R1:W-:Y:S02]  /*dad0*/  @P0 STG.E.128 desc[UR10][R16.64], R4 ;  /* 0x0000000410000986 */ /* 0x0003e4000c101d0a */
.L_x_189:
[----:B------:R-:W2:Y:S01]  /*dae0*/  LDL.LU R3, [R1+0x38] ;  /* 0x0000380001037983 */ /* 0x000ea20000300800 */
[----:B-----5:R-:W-:Y:S01]  /*daf0*/  SHF.R.U32.HI R0, RZ, 0x2, R125 ;  /* 0x00000002ff007819 */ /* 0x020fe2000001167d */
[----:B------:R-:W-:Y:S02]  /*db00*/  ULDC UR4, c[0x0][0x298] ;  /* 0x0000a60000047ab9 */ /* 0x000fe40000000800 */
[----:B------:R-:W3:Y:S02]  /*db10*/  LDL.LU R2, [R1+0x3c] ;  /* 0x00003c0001027983 */ /* 0x000ee40000300800 */
[----:B------:R-:W-:Y:S02]  /*db20*/  IMAD R26, R0, 0x44, R124 ;  /* 0x00000044001a7824 */ /* 0x000fe400078e027c */
[----:B------:R-:W4:Y:S04]  /*db30*/  LDL R30, [R1+0x48] ;  /* 0x00004800011e7983 */ /* 0x000f280000100800 */
[----:B------:R-:W4:Y:S01]  /*db40*/  LDL.LU R27, [R1+0x54] ;  /* 0x00005400011b7983 */ /* 0x000f220000300800 */
        /* <DEDUP_REMOVED lines=11> */
[----:B------:R-:W1:Y:S01]  /*dc00*/  LDC R19, c[0x0][0xc] ;  /* 0x00000300ff137b82 */ /* 0x000e620000000800 */
[----:B------:R-:W-:Y:S01]  /*dc10*/  FMUL R8, R37, UR4 ;  /* 0x0000000425087c20 */ /* 0x000fe20008400000 */
[----:B------:R-:W-:Y:S01]  /*dc20*/  USHF.L.U32 UR8, UR8, 0x2, URZ ;  /* 0x0000000208087899 */ /* 0x000fe2000800063f */
[----:B------:R-:W-:-:S03]  /*dc30*/  FMUL R4, R33, UR4 ;  /* 0x0000000421047c20 */ /* 0x000fc60008400000 */
[----:B------:R-:W-:-:S04]  /*dc40*/  ULOP3.LUT UR8, UR8, 0x30, URZ, 0xc0, !UPT ;  /* 0x0000003008087892 */ /* 0x000fc8000f8ec03f */
[----:B------:R-:W-:Y:S01]  /*dc50*/  UIMAD UR8, UR9, 0x880, UR8 ;  /* 0x00000880090878a4 */ /* 0x000fe2000f8e0208 */
[----:B------:R-:W-:-:S05]  /*dc60*/  LOP3.LUT R31, R123, 0x1f, RZ, 0xc0, !PT ;  /* 0x0000001f7b1f7812 */ /* 0x000fca00078ec0ff */
[----:B------:R-:W-:Y:S01]  /*dc70*/  STL [R1+0x8], R31 ;  /* 0x0000081f01007387 */ /* 0x000fe20000100800 */
[----:B------:R-:W-:Y:S01]  /*dc80*/  BAR.SYNC.DEFER_BLOCKING 0x0 ;  /* 0x0000000000007b1d */ /* 0x000fe20000010000 */
[----:B--2---:R-:W-:Y:S01]  /*dc90*/  FMUL R0, R3, UR4 ;  /* 0x0000000403007c20 */ /* 0x004fe20008400000 */
[----:B---3--:R-:W-:Y:S01]  /*dca0*/  FMUL R17, R2, UR4 ;  /* 0x0000000402117c20 */ /* 0x008fe20008400000 */
[----:B------:R-:W-:-:S04]  /*dcb0*/  FMUL R2, R116, UR4 ;  /* 0x0000000474027c20 */ /* 0x000fc80008400000 */
[----:B------:R-:W-:Y:S01]  /*dcc0*/  F2FP.BF16.F32.PACK_AB R17, R17, R0 ;  /* 0x000000001111723e */ /* 0x000fe200000010ff */
[----:B------:R-:W-:Y:S01]  /*dcd0*/  FMUL R0, R118, UR4 ;  /* 0x0000000476007c20 */ /* 0x000fe20008400000 */
[----:B------:R-:W-:Y:S01]  /*dce0*/  F2FP.BF16.F32.PACK_AB R15, R15, R2 ;  /* 0x000000020f0f723e */ /* 0x000fe200000010ff */
[----:B------:R-:W-:-:S03]  /*dcf0*/  FMUL R2, R78, UR4 ;  /* 0x000000044e027c20 */ /* 0x000fc60008400000 */
        /* <DEDUP_REMOVED lines=11> */
[----:B------:R-:W-:-:S03]  /*ddb0*/  IMAD.U32 R2, RZ, RZ, UR44 ;  /* 0x0000002cff027e24 */ /* 0x000fc6000f8e00ff */
[----:B------:R-:W-:Y:S02]  /*ddc0*/  F2FP.BF16.F32.PACK_AB R7, R7, R0 ;  /* 0x000000000707723e */ /* 0x000fe400000010ff */
[----:B------:R-:W-:Y:S01]  /*ddd0*/  LOP3.LUT R0, R123, 0xffff, RZ, 0xc0, !PT ;  /* 0x0000ffff7b007812 */ /* 0x000fe200078ec0ff */
[----:B------:R2:W-:Y:S03]  /*dde0*/  SHFL.IDX PT, R22, R2, RZ, 0x1f ;  /* 0x00001fff02167589 */ /* 0x0005e600000e0000 */
[----:B------:R-:W-:Y:S01]  /*ddf0*/  SHF.R.U32.HI R0, RZ, 0x5, R0 ;  /* 0x00000005ff007819 */ /* 0x000fe20000011600 */
[----:B------:R-:W-:-:S03]  /*de00*/  FMUL R3, R82, UR4 ;  /* 0x0000000452037c20 */ /* 0x000fc60008400000 */
[----:B--2---:R-:W-:-:S05]  /*de10*/  LOP3.LUT R2, R0, 0xffff, RZ, 0xc0, !PT ;  /* 0x0000ffff00027812 */ /* 0x004fca00078ec0ff */
[----:B------:R-:W2:Y:S01]  /*de20*/  SHFL.IDX PT, R21, R2, RZ, 0x1f ;  /* 0x00001fff02157589 */ /* 0x000ea200000e0000 */
[----:B------:R-:W-:Y:S01]  /*de30*/  F2FP.BF16.F32.PACK_AB R14, R14, R3 ;  /* 0x000000030e0e723e */ /* 0x000fe200000010ff */
[----:B------:R-:W-:Y:S01]  /*de40*/  FMUL R3, R76, UR4 ;  /* 0x000000044c037c20 */ /* 0x000fe20008400000 */
[----:B------:R-:W-:-:S04]  /*de50*/  IMAD.U32 R0, RZ, RZ, UR45 ;  /* 0x0000002dff007e24 */ /* 0x000fc8000f8e00ff */
[----:B------:R-:W-:Y:S01]  /*de60*/  F2FP.BF16.F32.PACK_AB R11, R11, R3 ;  /* 0x000000030b0b723e */ /* 0x000fe200000010ff */
[----:B------:R-:W-:Y:S01]  /*de70*/  FMUL R3, R36, UR4 ;  /* 0x0000000424037c20 */ /* 0x000fe20008400000 */
[----:B------:R3:W4:Y:S04]  /*de80*/  SHFL.IDX PT, R20, R0, RZ, 0x1f ;  /* 0x00001fff00147589 */ /* 0x00072800000e0000 */
[----:B------:R-:W-:Y:S01]  /*de90*/  F2FP.BF16.F32.PACK_AB R8, R8, R3 ;  /* 0x000000030808723e */ /* 0x000fe200000010ff */
[----:B------:R-:W-:Y:S01]  /*dea0*/  FMUL R3, R18, UR4 ;  /* 0x0000000412037c20 */ /* 0x000fe20008400000 */
[----:B--2---:R-:W-:-:S04]  /*deb0*/  R2UR UR54, R21 ;  /* 0x00000000153672ca */ /* 0x004fc800000e0000 */
[----:B------:R-:W-:Y:S01]  /*dec0*/  F2FP.BF16.F32.PACK_AB R5, R5, R3 ;  /* 0x000000030505723e */ /* 0x000fe200000010ff */
[----:B---3--:R-:W-:Y:S01]  /*ded0*/  FMUL R0, R32, UR4 ;  /* 0x0000000420007c20 */ /* 0x008fe20008400000 */
[----:B------:R-:W-:-:S04]  /*dee0*/  FMUL R3, R29, UR4 ;  /* 0x000000041d037c20 */ /* 0x000fc80008400000 */
[----:B------:R-:W-:Y:S01]  /*def0*/  F2FP.BF16.F32.PACK_AB R4, R4, R0 ;  /* 0x000000000404723e */ /* 0x000fe200000010ff */
[----:B------:R-:W-:Y:S01]  /*df00*/  FMUL R0, R28, UR4 ;  /* 0x000000041c007c20 */ /* 0x000fe20008400000 */
[----:B------:R-:W-:Y:S01]  /*df10*/  FMUL R18, R24, UR4 ;  /* 0x0000000418127c20 */ /* 0x000fe20008400000 */
[----:B------:R-:W-:Y:S01]  /*df20*/  FMUL R2, R25, UR4 ;  /* 0x0000000419027c20 */ /* 0x000fe20008400000 */
[----:B------:R-:W-:Y:S02]  /*df30*/  ULOP3.LUT UP0, URZ, UR54, 0x4, URZ, 0xc0, !UPT ;  /* 0x00000004363f7892 */ /* 0x000fe4000f80c03f */
[----:B------:R-:W-:Y:S02]  /*df40*/  F2FP.BF16.F32.PACK_AB R3, R3, R0 ;  /* 0x000000000303723e */ /* 0x000fe400000010ff */
[----:B-1----:R-:W-:Y:S01]  /*df50*/  PRMT R0, R19, 0x9910, RZ ;  /* 0x0000991013007816 */ /* 0x002fe200000000ff */
[----:B------:R-:W-:Y:S01]  /*df60*/  VIADD R19, R26, UR8 ;  /* 0x000000081a137c36 */ /* 0x000fe20008000000 */
[----:B------:R-:W-:Y:S01]  /*df70*/  F2FP.BF16.F32.PACK_AB R2, R2, R18 ;  /* 0x000000120202723e */ /* 0x000fe200000010ff */
[----:B------:R-:W-:Y:S01]  /*df80*/  USHF.L.U32 UR4, UR54, 0x5, URZ ;  /* 0x0000000536047899 */ /* 0x000fe2000800063f */
[----:B------:R-:W-:Y:S01]  /*df90*/  PLOP3.LUT P0, PT, PT, PT, UP0, 0x80, 0x0 ;  /* 0x000000000000781c */ /* 0x000fe20003f0f008 */
[----:B------:R-:W-:Y:S01]  /*dfa0*/  IMAD.MOV.U32 R18, RZ, RZ, R0 ;  /* 0x000000ffff127224 */ /* 0x000fe200078e0000 */
[----:B------:R-:W-:-:S05]  /*dfb0*/  LEA R0, R19, UR36, 0x2 ;  /* 0x0000002413007c11 */ /* 0x000fca000f8e10ff */
[----:B------:R1:W-:Y:S04]  /*dfc0*/  STS [R0+0x7ba0], R3 ;  /* 0x007ba00300007388 */ /* 0x0003e80000000800 */
[----:B------:R-:W-:Y:S04]  /*dfd0*/  STS [R0+0x6200], R17 ;  /* 0x0062001100007388 */ /* 0x000fe80000000800 */
[----:B------:R-:W-:Y:S04]  /*dfe0*/  STS [R0+0x6210], R16 ;  /* 0x0062101000007388 */ /* 0x000fe80000000800 */
[----:B------:R-:W-:Y:S04]  /*dff0*/  STS [R0+0x6220], R15 ;  /* 0x0062200f00007388 */ /* 0x000fe80000000800 */
[----:B------:R-:W-:Y:S04]  /*e000*/  STS [R0+0x6230], R14 ;  /* 0x0062300e00007388 */ /* 0x000fe80000000800 */
[----:B------:R-:W-:Y:S04]  /*e010*/  STS [R0+0x6a80], R13 ;  /* 0x006a800d00007388 */ /* 0x000fe80000000800 */
[----:B------:R-:W-:Y:S01]  /*e020*/  STS [R0+0x6a90], R12 ;  /* 0x006a900c00007388 */ /* 0x000fe20000000800 */
[----:B-1----:R-:W-:-:S03]  /*e030*/  IMAD.U32 R3, RZ, RZ, UR4 ;  /* 0x00000004ff037e24 */ /* 0x002fc6000f8e00ff */
[----:B------:R-:W-:Y:S04]  /*e040*/  STS [R0+0x6aa0], R11 ;  /* 0x006aa00b00007388 */ /* 0x000fe80000000800 */
[----:B------:R-:W-:Y:S04]  /*e050*/  STS [R0+0x6ab0], R10 ;  /* 0x006ab00a00007388 */ /* 0x000fe80000000800 */
[----:B------:R-:W-:Y:S04]  /*e060*/  STS [R0+0x7300], R9 ;  /* 0x0073000900007388 */ /* 0x000fe80000000800 */
[----:B------:R-:W-:Y:S04]  /*e070*/  STS [R0+0x7310], R8 ;  /* 0x0073100800007388 */ /* 0x000fe80000000800 */
[----:B------:R1:W-:Y:S04]  /*e080*/  STS [R0+0x7320], R7 ;  /* 0x0073200700007388 */ /* 0x0003e80000000800 */
[----:B------:R-:W-:Y:S04]  /*e090*/  STS [R0+0x7330], R6 ;  /* 0x0073300600007388 */ /* 0x000fe80000000800 */
[----:B------:R-:W-:Y:S04]  /*e0a0*/  STS [R0+0x7b80], R5 ;  /* 0x007b800500007388 */ /* 0x000fe80000000800 */
[----:B------:R-:W-:Y:S04]  /*e0b0*/  STS [R0+0x7b90], R4 ;  /* 0x007b900400007388 */ /* 0x000fe80000000800 */
[----:B------:R2:W-:Y:S01]  /*e0c0*/  STS [R0+0x7bb0], R2 ;  /* 0x007bb00200007388 */ /* 0x0005e20000000800 */
[----:B------:R-:W-:Y:S01]  /*e0d0*/  USHF.L.U32 UR8, UR54, 0x3, URZ ;  /* 0x0000000336087899 */ /* 0x000fe2000800063f */
[----:B-1----:R-:W-:Y:S01]  /*e0e0*/  LOP3.LUT R7, R3, 0x1fe0, R31, 0xe2, !PT ;  /* 0x00001fe003077812 */ /* 0x002fe200078ee21f */
[----:B------:R-:W-:-:S02]  /*e0f0*/  ULOP3.LUT UR10, UR54, 0x3, URZ, 0xc0, !UPT ;  /* 0x00000003360a7892 */ /* 0x000fc4000f8ec03f */
[----:B------:R-:W-:Y:S01]  /*e100*/  ULOP3.LUT UR9, UR8, 0x780, URZ, 0xc0, !UPT ;  /* 0x0000078008097892 */ /* 0x000fe2000f8ec03f */
[----:B--2---:R-:W-:Y:S02]  /*e110*/  SHF.R.U32.HI R2, RZ, 0x3, R31 ;  /* 0x00000003ff027819 */ /* 0x004fe4000001161f */
[----:B------:R-:W-:Y:S02]  /*e120*/  LOP3.LUT R0, R123, 0x4, RZ, 0xc0, !PT ;  /* 0x000000047b007812 */ /* 0x000fe400078ec0ff */
[----:B----4-:R-:W-:Y:S02]  /*e130*/  LOP3.LUT R3, R2, R30, RZ, 0x3c, !PT ;  /* 0x0000001e02037212 */ /* 0x010fe400078e3cff */
[----:B------:R-:W-:Y:S02]  /*e140*/  @P0 LOP3.LUT R0, R0, 0x4, RZ, 0x3c, !PT ;  /* 0x0000000400000812 */ /* 0x000fe400078e3cff */
[----:B------:R-:W-:-:S03]  /*e150*/  SHF.R.U32.HI R2, RZ, 0x5, R7 ;  /* 0x00000005ff027819 */ /* 0x000fc60000011607 */
[----:B------:R-:W-:Y:S01]  /*e160*/  IMAD.IADD R6, R3, 0x1, R0 ;  /* 0x0000000103067824 */ /* 0x000fe200078e0200 */
[----:B------:R-:W-:Y:S01]  /*e170*/  SHF.R.U32.HI R0, RZ, 0x4, R7 ;  /* 0x00000004ff007819 */ /* 0x000fe20000011607 */
[----:B------:R-:W-:Y:S01]  /*e180*/  IMAD.SHL.U32 R2, R2, 0x8, RZ ;  /* 0x0000000802027824 */ /* 0x000fe200078e00ff */
[C---:B------:R-:W-:Y:S01]  /*e190*/  LOP3.LUT R4, R7.reuse, 0x7, RZ, 0xc0, !PT ;  /* 0x0000000707047812 */ /* 0x040fe200078ec0ff */
[----:B------:R-:W-:Y:S01]  /*e1a0*/  UIMAD UR9, UR10, 0x1100, UR9 ;  /* 0x000011000a0978a4 */ /* 0x000fe2000f8e0209 */
[----:B------:R-:W-:Y:S02]  /*e1b0*/  LOP3.LUT R3, R7, 0x18, RZ, 0xc0, !PT ;  /* 0x0000001807037812 */ /* 0x000fe400078ec0ff */
[----:B------:R-:W-:Y:S01]  /*e1c0*/  LOP3.LUT R0, R0, 0x3fc, RZ, 0xc0, !PT ;  /* 0x000003fc00007812 */ /* 0x000fe200078ec0ff */
[----:B------:R-:W-:Y:S01]  /*e1d0*/  IMAD.SHL.U32 R13, R122, 0x10, RZ ;  /* 0x000000107a0d7824 */ /* 0x000fe200078e00ff */
[----:B------:R-:W-:Y:S02]  /*e1e0*/  LOP3.LUT R2, R2, 0x8, R4, 0xe2, !PT ;  /* 0x0000000802027812 */ /* 0x000fe400078ee204 */
[----:B------:R-:W-:Y:S01]  /*e1f0*/  LEA.HI R0, R3, R0, RZ, 0x1d ;  /* 0x0000000003007211 */ /* 0x000fe200078fe8ff */
[----:B------:R-:W-:Y:S01]  /*e200*/  IMAD.U32 R3, RZ, RZ, UR9 ;  /* 0x00000009ff037e24 */ /* 0x000fe2000f8e00ff */
[----:B------:R-:W-:-:S02]  /*e210*/  LOP3.LUT R5, R122, R27, RZ, 0xfc, !PT ;  /* 0x0000001b7a057212 */ /* 0x000fc400078efcff */
[--C-:B------:R-:W-:Y:S02]  /*e220*/  LOP3.LUT R4, R2, 0x3, R0.reuse, 0x48, !PT ;  /* 0x0000000302047812 */ /* 0x100fe400078e4800 */
[----:B------:R-:W-:Y:S02]  /*e230*/  R2UR UR45, R20 ;  /* 0x00000000142d72ca */ /* 0x000fe400000e0000 */
[----:B------:R-:W-:Y:S01]  /*e240*/  LOP3.LUT R13, R13, R6, RZ, 0xfc, !PT ;  /* 0x000000060d0d7212 */ /* 0x000fe200078efcff */
[----:B------:R-:W-:Y:S01]  /*e250*/  IMAD R6, R5, 0x88, R3 ;  /* 0x0000008805067824 */ /* 0x000fe200078e0203 */
[----:B------:R-:W-:Y:S02]  /*e260*/  LOP3.LUT R3, R2, 0x4, R0, 0x48, !PT ;  /* 0x0000000402037812 */ /* 0x000fe400078e4800 */
[----:B------:R-:W-:Y:S01]  /*e270*/  LOP3.LUT R4, R4, 0x8, R2, 0xf8, !PT ;  /* 0x0000000804047812 */ /* 0x000fe200078ef802 */
[----:B------:R-:W-:-:S03]  /*e280*/  IMAD.SHL.U32 R2, R2, 0x8, RZ ;  /* 0x0000000802027824 */ /* 0x000fc600078e00ff */
[----:B------:R-:W-:Y:S01]  /*e290*/  LOP3.LUT R4, R4, R3, RZ, 0xfc, !PT ;  /* 0x0000000304047212 */ /* 0x000fe200078efcff */
[----:B------:R-:W-:Y:S01]  /*e2a0*/  IMAD.U32 R5, RZ, RZ, UR7 ;  /* 0x00000007ff057e24 */ /* 0x000fe2000f8e00ff */
[--C-:B------:R-:W-:Y:S01]  /*e2b0*/  SHF.R.S32.HI R3, RZ, 0x1f, R2.reuse ;  /* 0x0000001fff037819 */ /* 0x100fe20000011402 */
[----:B------:R-:W-:Y:S02]  /*e2c0*/  USHF.R.S32.HI UR4, URZ, 0x1f, UR42 ;  /* 0x0000001f3f047899 */ /* 0x000fe4000801142a */
[----:B------:R-:W-:Y:S01]  /*e2d0*/  IMAD.WIDE.U32 R8, R0, UR45, R2 ;  /* 0x0000002d00087c25 */ /* 0x000fe2000f8e0002 */
[----:B------:R-:W-:Y:S01]  /*e2e0*/  PRMT R3, R5, 0x7610, R3 ;  /* 0x0000761005037816 */ /* 0x000fe20000000003 */
[----:B------:R1:W-:Y:S01]  /*e2f0*/  STL [R1+0x4], R7 ;  /* 0x0000040701007387 */ /* 0x0003e20000100800 */
[----:B------:R-:W-:Y:S01]  /*e300*/  R2UR UR44, R22 ;  /* 0x00000000162c72ca */ /* 0x000fe200000e0000 */
[----:B------:R-:W-:Y:S02]  /*e310*/  ULEA.HI UR4, UR4, UR42, URZ, 0x7 ;  /* 0x0000002a04047291 */ /* 0x000fe4000f8f383f */
[----:B------:R1:W-:Y:S01]  /*e320*/  STL.S16 [R1+0xc], R3 ;  /* 0x00000c0301007387 */ /* 0x0003e20000100600 */
[----:B------:R-:W-:Y:S01]  /*e330*/  BAR.SYNC.DEFER_BLOCKING 0x0 ;  /* 0x0000000000007b1d */ /* 0x000fe20000010000 */
[----:B------:R-:W-:Y:S01]  /*e340*/  USHF.R.S32.HI UR53, URZ, 0x7, UR4 ;  /* 0x000000073f357899 */ /* 0x000fe20008011404 */
[----:B------:R-:W-:Y:S01]  /*e350*/  ISETP.GT.AND P1, PT, R18, 0x1, PT ;  /* 0x000000011200780c */ /* 0x000fe20003f24270 */
[----:B------:R-:W-:-:S02]  /*e360*/  USHF.L.U32 UR4, UR54, 0x8, URZ ;  /* 0x0000000836047899 */ /* 0x000fc4000800063f */
[----:B------:R-:W-:Y:S02]  /*e370*/  USHF.R.S32.HI UR50, URZ, 0x1f, UR45 ;  /* 0x0000001f3f327899 */ /* 0x000fe4000801142d */
[----:B------:R-:W-:Y:S02]  /*e380*/  ULOP3.LUT UR4, UR4, 0xf000, URZ, 0xc0, !UPT ;  /* 0x0000f00004047892 */ /* 0x000fe4000f8ec03f */
[----:B------:R-:W-:Y:S02]  /*e390*/  ISETP.GE.AND P3, PT, R2, UR44, PT ;  /* 0x0000002c02007c0c */ /* 0x000fe4000bf66270 */
[----:B------:R-:W-:Y:S01]  /*e3a0*/  LEA R6, R6, UR36, 0x1 ;  /* 0x0000002406067c11 */ /* 0x000fe2000f8e08ff */
[----:B------:R-:W-:Y:S01]  /*e3b0*/  ULOP3.LUT UR4, UR4, 0x40, UR8, 0xf8, !UPT ;  /* 0x0000004004047892 */ /* 0x000fe2000f8ef808 */
[C---:B------:R-:W-:Y:S01]  /*e3c0*/  ISETP.LT.AND P0, PT, R0.reuse, UR5, !P3 ;  /* 0x0000000500007c0c */ /* 0x040fe2000df01270 */
[C---:B------:R-:W-:Y:S02]  /*e3d0*/  IMAD R4, R0.reuse, 0x10, R4 ;  /* 0x0000001000047824 */ /* 0x040fe400078e0204 */
[----:B------:R-:W-:Y:S01]  /*e3e0*/  IMAD R2, R0, UR50, RZ ;  /* 0x0000003200027c24 */ /* 0x000fe2000f8e02ff */
[----:B------:R-:W-:Y:S01]  /*e3f0*/  USHF.L.U32 UR4, UR4, 0x1, URZ ;  /* 0x0000000104047899 */ /* 0x000fe2000800063f */
[----:B------:R-:W-:Y:S01]  /*e400*/  VIADD R0, R6, 0x6200 ;  /* 0x0000620006007836 */ /* 0x000fe20000000000 */
[----:B------:R-:W-:Y:S01]  /*e410*/  SEL R124, RZ, 0x1, !P0 ;  /* 0x00000001ff7c7807 */ /* 0x000fe20004000000 */
[----:B------:R-:W-:-:S02]  /*e420*/  IMAD.SHL.U32 R12, R4, 0x8, RZ ;  /* 0x00000008040c7824 */ /* 0x000fc400078e00ff */
[----:B------:R-:W-:Y:S01]  /*e430*/  IMAD.IADD R6, R9, 0x1, R2 ;  /* 0x0000000109067824 */ /* 0x000fe200078e0202 */
[----:B------:R-:W-:Y:S06]  /*e440*/  @!P1 BRA `(.L_x_190) ;  /* 0x00000000007c9947 */ /* 0x000fec0003800000 */
[----:B------:R-:W-:-:S13]  /*e450*/  ISETP.NE.AND P0, PT, R7, RZ, PT ;  /* 0x000000ff0700720c */ /* 0x000fda0003f05270 */
[----:B------:R-:W-:Y:S05]  /*e460*/  @P0 BRA `(.L_x_191) ;  /* 0x0000000000480947 */ /* 0x000fea0003800000 */
[----:B------:R-:W2:Y:S04]  /*e470*/  LDL R11, [R1+0x78] ;  /* 0x00007800010b7983 */ /* 0x000ea80000100800 */
[----:B------:R-:W3:Y:S01]  /*e480*/  LDL R10, [R1+0x7c] ;  /* 0x00007c00010a7983 */ /* 0x000ee20000100800 */
[----:B------:R-:W-:Y:S01]  /*e490*/  MOV R4, UR53 ;  /* 0x0000003500047c02 */ /* 0x000fe20008000f00 */
[----:B-1----:R-:W1:Y:S02]  /*e4a0*/  S2R R7, SR_CTAID.X ;  /* 0x0000000000077919 */ /* 0x002e640000002500 */
[----:B-1----:R-:W-:Y:S01]  /*e4b0*/  IMAD.U32 R7, R7, 0x10000, RZ ;  /* 0x0001000007077824 */ /* 0x002fe200078e00ff */
[----:B--2---:R-:W-:Y:S01]  /*e4c0*/  MOV R3, R11 ;  /* 0x0000000b00037202 */ /* 0x004fe20000000f00 */
[----:B---3--:R-:W-:-:S04]  /*e4d0*/  IMAD.MOV.U32 R2, RZ, RZ, R10 ;  /* 0x000000ffff027224 */ /* 0x008fc800078e000a */
[----:B------:R-:W-:Y:S01]  /*e4e0*/  IMAD.WIDE R4, R4, 0x10010, R2 ;  /* 0x0001001004047825 */ /* 0x000fe200078e0202 */
[----:B------:R-:W-:-:S03]  /*e4f0*/  LEA.HI.SX32 R3, R7, 0x1, 0x10 ;  /* 0x0000000107037811 */ /* 0x000fc600078f82ff */
[----:B------:R-:W-:-:S06]  /*e500*/  IMAD.MOV.U32 R2, RZ, RZ, RZ ;  /* 0x000000ffff027224 */ /* 0x000fcc00078e00ff */
[----:B------:R-:W2:Y:S02]  /*e510*/  ATOM.E.CAS.STRONG.GPU PT, R2, [R4], R2, R3 ;  /* 0x000000020402738b */ /* 0x000ea400001ee103 */
[----:B--2---:R-:W-:-:S13]  /*e520*/  ISETP.NE.AND P0, PT, R2, R3, PT ;  /* 0x000000030200720c */ /* 0x004fda0003f05270 */
[----:B------:R-:W-:Y:S05]  /*e530*/  @!P0 BRA `(.L_x_191) ;  /* 0x0000000000148947 */ /* 0x000fea0003800000 */
.L_x_192:
[----:B------:R-:W-:Y:S01]  /*e540*/  MOV R2, RZ ;  /* 0x000000ff00027202 */ /* 0x000fe20000000f00 */
[----:B------:R-:W-:Y:S05]  /*e550*/  NANOSLEEP 0x28 ;  /* 0x000000280000795d */ /* 0x000fea0003800000 */
[----:B------:R-:W2:Y:S02]  /*e560*/  ATOM.E.CAS.STRONG.GPU PT, R2, [R4], R2, R3 ;  /* 0x000000020402738b */ /* 0x000ea400001ee103 */
[----:B--2---:R-:W-:-:S13]  /*e570*/  ISETP.NE.AND P0, PT, R2, R3, PT ;  /* 0x000000030200720c */ /* 0x004fda0003f05270 */
[----:B------:R-:W-:Y:S05]  /*e580*/  @P0 BRA `(.L_x_192) ;  /* 0xfffffffc00ec0947 */ /* 0x000fea000383ffff */
.L_x_191:
[----:B------:R-:W-:Y:S05]  /*e590*/  WARPSYNC.ALL ;  /* 0x0000000000007948 */ /* 0x000fea0003800000 */
[----:B------:R-:W-:Y:S06]  /*e5a0*/  BAR.SYNC.DEFER_BLOCKING 0x0 ;  /* 0x0000000000007b1d */ /* 0x000fec0000010000 */
[----:B------:R-:W-:Y:S01]  /*e5b0*/  @!PT LDS RZ, [RZ] ;  /* 0x00000000fffff984 */ /* 0x000fe20000000800 */
[----:B------:R-:W-:Y:S01]  /*e5c0*/  @!PT LDS RZ, [RZ] ;  /* 0x00000000fffff984 */ /* 0x000fe20000000800 */
[----:B------:R-:W-:Y:S01]  /*e5d0*/  @!PT LDS RZ, [RZ] ;  /* 0x00000000fffff984 */ /* 0x000fe20000000800 */
[----:B------:R-:W-:Y:S01]  /*e5e0*/  @!PT LDS RZ, [RZ] ;  /* 0x00000000fffff984 */ /* 0x000fe20000000800 */
[----:B------:R2:W-:Y:S06]  /*e5f0*/  MEMBAR.ALL.CTA ;  /* 0x0000000000007992 */ /* 0x0005ec0000008000 */
[----:B--2---:R-:W-:Y:S06]  /*e600*/  MEMBAR.SC.GPU ;  /* 0x0000000000007992 */ /* 0x004fec0000002000 */
[----:B------:R-:W-:-:S00]  /*e610*/  ERRBAR ;  /* 0x00000000000079ab */ /* 0x000fc00000000000 */
[----:B------:R-:W-:Y:S06]  /*e620*/  CGAERRBAR ;  /* 0x00000000000075ab */ /* 0x000fec0000000000 */
[----:B------:R-:W-:Y:S01]  /*e630*/  CCTL.IVALL ;  /* 0x00000000ff00798f */ /* 0x000fe20002000000 */
.L_x_190:
[----:B------:R-:W2:Y:S04]  /*e640*/  LDL R5, [R1+0x30] ;  /* 0x0000300001057983 */ /* 0x000ea80000100800 */
[----:B-1----:R-:W3:Y:S04]  /*e650*/  LDL R3, [R1+0x7c] ;  /* 0x00007c0001037983 */ /* 0x002ee80000100800 */
[----:B------:R-:W4:Y:S04]  /*e660*/  LDL R2, [R1+0x78] ;  /* 0x0000780001027983 */ /* 0x000f280000100800 */
[----:B------:R-:W4:Y:S01]  /*e670*/  LDL R7, [R1+0x4] ;  /* 0x0000040001077983 */ /* 0x000f220000100800 */
[----:B------:R-:W-:-:S02]  /*e680*/  ULDC UR5, c[0x0][0xc] ;  /* 0x0000030000057ab9 */ /* 0x000fc40000000800 */
[----:B------:R-:W-:Y:S01]  /*e690*/  UPRMT UR5, UR5, 0x9910, URZ ;  /* 0x0000991005057896 */ /* 0x000fe2000800003f */
[----:B------:R-:W1:Y:S01]  /*e6a0*/  LDC.64 R10, c[0x0][0x208] ;  /* 0x00008200ff0a7b82 */ /* 0x000e620000000a00 */
[----:B------:R-:W-:Y:S01]  /*e6b0*/  USHF.R.S32.HI UR52, URZ, 0x1f, UR53 ;  /* 0x0000001f3f347899 */ /* 0x000fe20008011435 */
[----:B------:R-:W-:Y:S01]  /*e6c0*/  IMAD.MOV.U32 R4, RZ, RZ, 0x4 ;  /* 0x00000004ff047424 */ /* 0x000fe200078e00ff */
        /* <DEDUP_REMOVED lines=15> */
[----:B------:R-:W-:Y:S01]  /*e7c0*/  CS2R R36, SRZ ;  /* 0x0000000000247805 */ /* 0x000fe2000001ff00 */
[----:B------:R-:W-:-:S02]  /*e7d0*/  IMAD.SHL.U32 R13, R13, 0x10, RZ ;  /* 0x000000100d0d7824 */ /* 0x000fc400078e00ff */
[----:B------:R-:W-:Y:S01]  /*e7e0*/  IMAD.U32 R122, RZ, RZ, UR36 ;  /* 0x00000024ff7a7e24 */ /* 0x000fe2000f8e00ff */
[----:B------:R-:W-:Y:S02]  /*e7f0*/  UISETP.GT.AND UP2, UPT, UR6, 0x60, UPT ;  /* 0x000000600600788c */ /* 0x000fe4000bf44270 */
[----:B------:R-:W-:-:S04]  /*e800*/  UISETP.GT.AND UP1, UPT, UR6, 0x40, UPT ;  /* 0x000000400600788c */ /* 0x000fc8000bf24270 */
[----:B------:R-:W-:Y:S02]  /*e810*/  PLOP3.LUT P2, PT, PT, PT, UP2, 0x80, 0x0 ;  /* 0x000000000000781c */ /* 0x000fe40003f4f028 */
[----:B------:R-:W-:Y:S02]  /*e820*/  PLOP3.LUT P1, PT, PT, PT, UP1, 0x80, 0x0 ;  /* 0x000000000000781c */ /* 0x000fe40003f2f018 */
[----:B--2---:R-:W-:-:S13]  /*e830*/  R2UR UR7, R5 ;  /* 0x00000000050772ca */ /* 0x004fda00000e0000 */
[----:B------:R-:W-:-:S04]  /*e840*/  UISETP.NE.AND UP0, UPT, UR7, URZ, UPT ;  /* 0x0000003f0700728c */ /* 0x000fc8000bf05270 */
[----:B------:R-:W-:-:S06]  /*e850*/  UISETP.EQ.AND UP0, UPT, UR5, 0x1, !UP0 ;  /* 0x000000010500788c */ /* 0x000fcc000c702270 */
[----:B------:R-:W-:-:S13]  /*e860*/  PLOP3.LUT P0, PT, PT, PT, UP0, 0x80, 0x0 ;  /* 0x000000000000781c */ /* 0x000fda0003f0f008 */
[----:B---3--:R-:W-:Y:S02]  /*e870*/  @!P0 R2UR UR7, R3 ;  /* 0x00000000030782ca */ /* 0x008fe400000e0000 */
[----:B----4-:R-:W-:-:S11]  /*e880*/  @!P0 R2UR UR5, R2 ;  /* 0x00000000020582ca */ /* 0x010fd600000e0000 */
[----:B------:R-:W-:Y:S02]  /*e890*/  IMAD.U32 R2, RZ, RZ, UR7 ;  /* 0x00000007ff027e24 */ /* 0x000fe4000f8e00ff */
[----:B------:R-:W-:-:S03]  /*e8a0*/  IMAD.U32 R3, RZ, RZ, UR5 ;  /* 0x00000005ff037e24 */ /* 0x000fc6000f8e00ff */
[----:B------:R-:W-:Y:S02]  /*e8b0*/  @!P0 R2UR UR16, R2 ;  /* 0x00000000021082ca */ /* 0x000fe400000e0000 */
[----:B------:R-:W-:Y:S01]  /*e8c0*/  @!P0 R2UR UR17, R3 ;  /* 0x00000000031182ca */ /* 0x000fe200000e0000 */
[----:B------:R-:W-:Y:S01]  /*e8d0*/  @!UP0 UIMAD UR5, UR52, 0x10010, URZ ;  /* 0x00010010340588a4 */ /* 0x000fe2000f8e023f */
[----:B------:R-:W-:-:S11]  /*e8e0*/  @!P0 IMAD.SHL.U32 R2, R7, 0x4, RZ ;  /* 0x0000000407028824 */ /* 0x000fd600078e00ff */
[----:B------:R-:W-:-:S04]  /*e8f0*/  @!UP0 UIMAD.WIDE.U32 UR16, UR53, 0x10010, UR16 ;  /* 0x00010010351088a5 */ /* 0x000fc8000f8e0010 */
[----:B------:R-:W-:Y:S01]  /*e900*/  @!UP0 UIADD3 UR17, UR17, UR5, URZ ;  /* 0x0000000511118290 */ /* 0x000fe2000fffe03f */
[C---:B-1----:R-:W-:Y:S02]  /*e910*/  @!P0 R2UR UR14, R10.reuse ;  /* 0x000000000a0e82ca */ /* 0x042fe400000e0000 */
[C---:B------:R-:W-:Y:S02]  /*e920*/  @!P0 R2UR UR15, R11.reuse ;  /* 0x000000000b0f82ca */ /* 0x040fe400000e0000 */
[----:B------:R-:W-:Y:S01]  /*e930*/  @!P0 R2UR UR10, R10 ;  /* 0x000000000a0a82ca */ /* 0x000fe200000e0000 */
[----:B------:R-:W-:Y:S01]  /*e940*/  @!P0 IMAD.WIDE.U32 R2, R2, R4, UR16 ;  /* 0x0000001002028e25 */ /* 0x000fe2000f8e0004 */
[C---:B------:R-:W-:Y:S02]  /*e950*/  @!P0 R2UR UR11, R11.reuse ;  /* 0x000000000b0b82ca */ /* 0x040fe400000e0000 */
[----:B------:R-:W-:Y:S02]  /*e960*/  @!P0 R2UR UR8, R10 ;  /* 0x000000000a0882ca */ /* 0x000fe400000e0000 */
[----:B------:R-:W-:-:S02]  /*e970*/  @!P0 R2UR UR9, R11 ;  /* 0x000000000b0982ca */ /* 0x000fc400000e0000 */
[C---:B------:R-:W-:Y:S02]  /*e980*/  @!P0 R2UR UR24, R10.reuse ;  /* 0x000000000a1882ca */ /* 0x040fe400000e0000 */
[C---:B------:R-:W-:Y:S01]  /*e990*/  @!P0 R2UR UR25, R11.reuse ;  /* 0x000000000b1982ca */ /* 0x040fe200000e0000 */
[----:B------:R-:W5:Y:S01]  /*e9a0*/  @!P0 LDG.E.LTC128B.128 R16, desc[UR14][R2.64+0x10] ;  /* 0x0000100e02108981 */ /* 0x000f62000c1e1d20 */
[C---:B------:R-:W-:Y:S02]  /*e9b0*/  @!P0 R2UR UR22, R10.reuse ;  /* 0x000000000a1682ca */ /* 0x040fe400000e0000 */
[C---:B------:R-:W-:Y:S01]  /*e9c0*/  @!P0 R2UR UR23, R11.reuse ;  /* 0x000000000b1782ca */ /* 0x040fe200000e0000 */
[----:B------:R-:W5:Y:S01]  /*e9d0*/  @!P0 LDG.E.LTC128B.128 R80, desc[UR10][R2.64+0x2010] ;  /* 0x0020100a02508981 */ /* 0x000f62000c1e1d20 */
[C---:B------:R-:W-:Y:S02]  /*e9e0*/  @!P0 R2UR UR20, R10.reuse ;  /* 0x000000000a1482ca */ /* 0x040fe400000e0000 */
[----:B------:R-:W-:Y:S01]  /*e9f0*/  @!P0 R2UR UR21, R11 ;  /* 0x000000000b1582ca */ /* 0x000fe200000e0000 */
[----:B------:R-:W5:Y:S01]  /*ea00*/  @!P0 LDG.E.LTC128B.128 R24, desc[UR8][R2.64+0x4010] ;  /* 0x0040100802188981 */ /* 0x000f62000c1e1d20 */
[----:B------:R-:W-:-:S02]  /*ea10*/  @!P0 R2UR UR18, R10 ;  /* 0x000000000a1282ca */ /* 0x000fc400000e0000 */
[C---:B------:R-:W-:Y:S01]  /*ea20*/  @!P0 R2UR UR19, R11.reuse ;  /* 0x000000000b1382ca */ /* 0x040fe200000e0000 */
[----:B------:R-:W5:Y:S01]  /*ea30*/  @!P0 LDG.E.LTC128B.128 R76, desc[UR24][R2.64+0x6010] ;  /* 0x00601018024c8981 */ /* 0x000f62000c1e1d20 */
[----:B------:R-:W-:Y:S02]  /*ea40*/  @!P0 R2UR UR16, R10 ;  /* 0x000000000a1082ca */ /* 0x000fe400000e0000 */
[----:B------:R-:W-:Y:S01]  /*ea50*/  @!P0 R2UR UR17, R11 ;  /* 0x000000000b1182ca */ /* 0x000fe200000e0000 */
[----:B------:R-:W5:Y:S04]  /*ea60*/  @!P0 LDG.E.LTC128B.128 R28, desc[UR22][R2.64+0x8010] ;  /* 0x00801016021c8981 */ /* 0x000f68000c1e1d20 */
[----:B------:R-:W5:Y:S04]  /*ea70*/  @!P0 LDG.E.LTC128B.128 R72, desc[UR20][R2.64+0xa010] ;  /* 0x00a0101402488981 */ /* 0x000f68000c1e1d20 */
[----:B------:R-:W5:Y:S04]  /*ea80*/  @!P0 LDG.E.LTC128B.128 R32, desc[UR18][R2.64+0xc010] ;  /* 0x00c0101202208981 */ /* 0x000f68000c1e1d20 */
[----:B------:R1:W5:Y:S01]  /*ea90*/  @!P0 LDG.E.LTC128B.128 R36, desc[UR16][R2.64+0xe010] ;  /* 0x00e0101002248981 */ /* 0x000362000c1e1d20 */
[----:B------:R-:W-:Y:S01]  /*eaa0*/  BAR.SYNC.DEFER_BLOCKING 0x0 ;  /* 0x0000000000007b1d */ /* 0x000fe20000010000 */
[----:B------:R-:W-:-:S05]  /*eab0*/  UISETP.GE.AND UP0, UPT, UR6, 0x1, UPT ;  /* 0x000000010600788c */ /* 0x000fca000bf06270 */
[----:B------:R-:W-:-:S04]  /*eac0*/  DEPBAR.LE SB0, 0x1 ;  /* 0x000080400000791a */ /* 0x000fc80000000000 */
[----:B------:R-:W-:Y:S01]  /*ead0*/  BAR.SYNC.DEFER_BLOCKING 0x0 ;  /* 0x0000000000007b1d */ /* 0x000fe20000010000 */
[----:B------:R-:W-:Y:S02]  /*eae0*/  PLOP3.LUT P0, PT, PT, PT, UP0, 0x80, 0x0 ;  /* 0x000000000000781c */ /* 0x000fe40003f0f008 */
[----:B-1----:R-:W-:-:S05]  /*eaf0*/  IADD3 R2, R122, UR4, R13 ;  /* 0x000000047a027c10 */ /* 0x002fca000fffe00d */
[----:B------:R1:W2:Y:S04]  /*eb00*/  LDSM.16.MT88.4 R116, [R2+0x14a00] ;  /* 0x014a00000274783b */ /* 0x0002a80000004200 */
[----:B------:R3:W4:Y:S01]  /*eb10*/  LDSM.16.M88.4 R20, [R0] ;  /* 0x000000000014783b */ /* 0x0007220000000200 */
[----:B-1----:R-:W-:-:S04]  /*eb20*/  SEL R2, RZ, 0x1, P3 ;  /* 0x00000001ff027807 */ /* 0x002fc80001800000 */
[----:B------:R-:W-:-:S04]  /*eb30*/  SEL R2, R2, R124, P2 ;  /* 0x0000007c02027207 */ /* 0x000fc80001000000 */
[----:B------:R-:W-:Y:S01]  /*eb40*/  SEL R15, R2, RZ, P1 ;  /* 0x000000ff020f7207 */ /* 0x000fe20000800000 */
[----:B---3--:R-:W-:Y:S06]  /*eb50*/  @!P0 BRA `(.L_x_193) ;  /* 0x0000000800308947 */ /* 0x008fec0003800000 */
[----:B------:R-:W3:Y:S04]  /*eb60*/  LDL R10, [R1+0x64] ;  /* 0x00006400010a7983 */ /* 0x000ee80000100800 */
[----:B------:R-:W3:Y:S01]  /*eb70*/  LDL R7, [R1+0x60] ;  /* 0x0000600001077983 */ /* 0x000ee20000100800 */
[----:B------:R-:W-:Y:S01]  /*eb80*/  IMAD R2, R5, UR45, RZ ;  /* 0x0000002d05027c24 */ /* 0x000fe2000f8e02ff */
[----:B--2---:R-:W-:Y:S01]  /*eb90*/  MOV R9, R117 ;  /* 0x0000007500097202 */ /* 0x004fe20000000f00 */
[----:B------:R-:W-:Y:S01]  /*eba0*/  IMAD.U32 R4, RZ, RZ, UR45 ;  /* 0x0000002dff047e24 */ /* 0x000fe2000f8e00ff */
[----:B------:R-:W-:Y:S01]  /*ebb0*/  ULEA.HI.SX32 UR12, UR12, 0xfffffffe, 0x1b ;  /* 0xfffffffe0c0c7891 */ /* 0x000fe2000f8fda3f */
[----:B------:R-:W-:Y:S01]  /*ebc0*/  IMAD.MOV.U32 R11, RZ, RZ, R119 ;  /* 0x000000ffff0b7224 */ /* 0x000fe200078e0077 */
[C---:B------:R-:W-:Y:S01]  /*ebd0*/  IADD3 R3, P0, R2.reuse, R8, RZ ;  /* 0x0000000802037210 */ /* 0x040fe20007f1e0ff */
[----:B------:R-:W-:Y:S01]  /*ebe0*/  IMAD.MOV.U32 R8, RZ, RZ, R116 ;  /* 0x000000ffff087224 */ /* 0x000fe200078e0074 */
[----:B------:R-:W-:Y:S01]  /*ebf0*/  UMOV UR8, 0x2 ;  /* 0x0000000200087882 */ /* 0x000fe20000000000 */
[----:B------:R-:W-:Y:S01]  /*ec00*/  UMOV UR9, URZ ;  /* 0x0000003f00097c82 */ /* 0x000fe20008000000 */
[----:B------:R-:W-:Y:S01]  /*ec10*/  LEA.HI.X.SX32 R5, R2, R6, 0x1, P0 ;  /* 0x0000000602057211 */ /* 0x000fe200000f0eff */
[----:B------:R-:W-:Y:S01]  /*ec20*/  IMAD.U32 R2, RZ, RZ, UR45 ;  /* 0x0000002dff027e24 */ /* 0x000fe2000f8e00ff */
[----:B----4-:R-:W-:Y:S01]  /*ec30*/  MOV R6, R22 ;  /* 0x0000001600067202 */ /* 0x010fe20000000f00 */
[----:B------:R-:W-:Y:S01]  /*ec40*/  UMOV UR11, 0x4000 ;  /* 0x00004000000b7882 */ /* 0x000fe20000000000 */
[----:B------:R-:W-:-:S02]  /*ec50*/  USHF.R.S32.HI UR5, URZ, 0x1f, UR45 ;  /* 0x0000001f3f057899 */ /* 0x000fc4000801142d */
[----:B------:R-:W-:Y:S01]  /*ec60*/  LEA R2, P0, R2, R3, 0x6 ;  /* 0x0000000302027211 */ /* 0x000fe200078030ff */
[----:B------:R-:W-:Y:S01]  /*ec70*/  UMOV UR10, 0x10 ;  /* 0x00000010000a7882 */ /* 0x000fe20000000000 */
[----:B------:R-:W-:Y:S01]  /*ec80*/  MOV R3, UR50 ;  /* 0x0000003200037c02 */ /* 0x000fe20008000f00 */
[----:B------:R-:W-:-:S03]  /*ec90*/  UMOV UR7, 0xffffb800 ;  /* 0xffffb80000077882 */ /* 0x000fc60000000000 */
[----:B------:R-:W-:Y:S01]  /*eca0*/  LEA.HI.X R3, R4, R5, R3, 0x6, P0 ;  /* 0x0000000504037211 */ /* 0x000fe200000f3403 */
[----:B------:R-:W-:Y:S02]  /*ecb0*/  IMAD.MOV.U32 R4, RZ, RZ, R20 ;  /* 0x000000ffff047224 */ /* 0x000fe400078e0014 */
[----:B------:R-:W-:Y:S01]  /*ecc0*/  IMAD.MOV.U32 R5, RZ, RZ, R21 ;  /* 0x000000ffff057224 */ /* 0x000fe200078e0015 */
[----:B---3--:R-:W-:Y:S01]  /*ecd0*/  LEA R123, P0, R2, R10, 0x1 ;  /* 0x0000000a027b7211 */ /* 0x008fe200078008ff */
[----:B------:R-:W-:-:S03]  /*ece0*/  IMAD.MOV.U32 R10, RZ, RZ, R118 ;  /* 0x000000ffff0a7224 */ /* 0x000fc600078e0076 */
[----:B------:R-:W-:Y:S01]  /*ecf0*/  LEA.HI.X R121, R2, R7, R3, 0x1, P0 ;  /* 0x0000000702797211 */ /* 0x000fe200000f0c03 */
[----:B------:R-:W-:Y:S01]  /*ed00*/  IMAD.MOV.U32 R7, RZ, RZ, R23 ;  /* 0x000000ffff077224 */ /* 0x000fe200078e0017 */
[----:B------:R-:W-:Y:S01]  /*ed10*/  LEA R2, R12, UR36, 0x1 ;  /* 0x000000240c027c11 */ /* 0x000fe2000f8e08ff */
[----:B------:R-:W-:Y:S01]  /*ed20*/  IMAD.MOV.U32 R3, RZ, RZ, 0x1 ;  /* 0x00000001ff037424 */ /* 0x000fe200078e00ff */
[----:B------:R-:W-:-:S03]  /*ed30*/  IADD3 R12, R13, UR36, RZ ;  /* 0x000000240d0c7c10 */ /* 0x000fc6000fffe0ff */
[----:B------:R1:W-:Y:S01]  /*ed40*/  STL [R1], R2 ;  /* 0x0000000201007387 */ /* 0x0003e20000100800 */
[----:B------:R-:W-:-:S07]  /*ed50*/  IADD3 R125, R12, 0x14a00, RZ ;  /* 0x00014a000c7d7810 */ /* 0x000fce0007ffe0ff */
.L_x_194:
[C---:B---3-5:R-:W-:Y:S01]  /*ed60*/  HMMA.1688.F32.BF16 R16, R4.reuse, R8, R16 ;  /* 0x000000080410723c */ /* 0x068fe20000041010 */
[----:B-1----:R-:W1:Y:S01]  /*ed70*/  LDL R14, [R1] ;  /* 0x00000000010e7983 */ /* 0x002e620000100800 */
[----:B------:R-:W-:Y:S02]  /*ed80*/  UISETP.NE.AND UP0, UPT, UR9, 0x2, UPT ;  /* 0x000000020900788c */ /* 0x000fe4000bf05270 */
[C---:B------:R-:W-:Y:S01]  /*ed90*/  IMAD R20, R3.reuse, 0x10, R0 ;  /* 0x0000001003147824 */ /* 0x040fe200078e0200 */
[C---:B------:R-:W-:Y:S01]  /*eda0*/  HMMA.1688.F32.BF16 R24, R4.reuse, R9, R24 ;  /* 0x000000090418723c */ /* 0x040fe20000041018 */
[----:B------:R-:W-:Y:S01]  /*edb0*/  LDSM.16.MT88.4 R116, [R12+UR4+0x15200] ;  /* 0x015200040c74783b */ /* 0x000fe20008004200 */
[----:B------:R-:W-:Y:S01]  /*edc0*/  ISETP.GE.AND P0, PT, R3, 0x3, PT ;  /* 0x000000030300780c */ /* 0x000fe20003f06270 */
[----:B------:R-:W-:Y:S01]  /*edd0*/  USEL UR6, UR7, 0x1800, !UP0 ;  /* 0x0000180007067887 */ /* 0x000fe2000c000000 */
[C---:B------:R-:W-:Y:S01]  /*ede0*/  HMMA.1688.F32.BF16 R28, R4.reuse, R10, R28 ;  /* 0x0000000a041c723c */ /* 0x040fe2000004101c */
[----:B------:R-:W-:Y:S02]  /*edf0*/  UIADD3 UR9, UR9, 0x1, URZ ;  /* 0x0000000109097890 */ /* 0x000fe4000fffe03f */
[----:B------:R-:W-:Y:S01]  /*ee00*/  UISETP.NE.AND UP1, UPT, UR12, 0x2, UPT ;  /* 0x000000020c00788c */ /* 0x000fe2000bf25270 */
[-C--:B------:R-:W-:Y:S01]  /*ee10*/  HMMA.1688.F32.BF16 R32, R4, R11.reuse, R32 ;  /* 0x0000000b0420723c */ /* 0x080fe20000041020 */
[----:B------:R-:W1:Y:S01]  /*ee20*/  LDC.64 R4, c[0x0][0x208] ;  /* 0x00008200ff047b82 */ /* 0x000e620000000a00 */
[----:B------:R-:W2:Y:S01]  /*ee30*/  LDSM.16.M88.4 R20, [R20] ;  /* 0x000000001414783b */ /* 0x000ea20000000200 */
[----:B------:R-:W-:Y:S01]  /*ee40*/  USEL UR9, UR9, URZ, UP0 ;  /* 0x0000003f09097287 */ /* 0x000fe20008000000 */
[C---:B------:R-:W-:Y:S01]  /*ee50*/  HMMA.1688.F32.BF16 R36, R6.reuse, R11, R36 ;  /* 0x0000000b0624723c */ /* 0x040fe20000041024 */
[----:B------:R-:W-:Y:S01]  /*ee60*/  UISETP.NE.AND UP2, UPT, UR12, 0x1, UPT ;  /* 0x000000010c00788c */ /* 0x000fe2000bf45270 */
[----:B------:R-:W-:Y:S01]  /*ee70*/  PLOP3.LUT P2, PT, PT, PT, UP1, 0x80, 0x0 ;  /* 0x000000000000781c */ /* 0x000fe20003f4f018 */
[----:B------:R-:W-:Y:S01]  /*ee80*/  UISETP.GT.AND UP0, UPT, UR12, -0x1, UPT ;  /* 0xffffffff0c00788c */ /* 0x000fe2000bf04270 */
[C---:B------:R-:W-:Y:S01]  /*ee90*/  HMMA.1688.F32.BF16 R72, R6.reuse, R10, R72 ;  /* 0x0000000a0648723c */ /* 0x040fe20000041048 */
[----:B------:R-:W-:Y:S02]  /*eea0*/  UISETP.NE.AND UP3, UPT, UR8, 0x2, UPT ;  /* 0x000000020800788c */ /* 0x000fe4000bf65270 */
[----:B------:R-:W-:Y:S01]  /*eeb0*/  PLOP3.LUT P1, PT, PT, PT, UP2, 0x80, 0x0 ;  /* 0x000000000000781c */ /* 0x000fe20003f2f028 */
[C---:B------:R-:W-:Y:S01]  /*eec0*/  HMMA.1688.F32.BF16 R76, R6.reuse, R9, R76 ;  /* 0x00000009064c723c */ /* 0x040fe2000004104c */
[----:B------:R-:W-:Y:S03]  /*eed0*/  UIADD3 UR8, UR8, 0x1, URZ ;  /* 0x0000000108087890 */ /* 0x000fe6000fffe03f */
[----:B------:R-:W-:Y:S01]  /*eee0*/  HMMA.1688.F32.BF16 R80, R6, R8, R80 ;  /* 0x000000080650723c */ /* 0x000fe20000041050 */
[----:B------:R-:W-:Y:S03]  /*eef0*/  USEL UR8, UR8, URZ, UP3 ;  /* 0x0000003f08087287 */ /* 0x000fe60009800000 */
[----:B------:R-:W-:Y:S01]  /*ef00*/  SHF.L.U32 R2, R15, 0x4, RZ ;  /* 0x000000040f027819 */ /* 0x000fe200000006ff */
[----:B------:R-:W-:Y:S03]  /*ef10*/  VIADD R3, R3, 0x1 ;  /* 0x0000000103037836 */ /* 0x000fe60000000000 */
[----:B------:R-:W-:Y:S02]  /*ef20*/  @P0 VIADD R0, R0, 0x40 ;  /* 0x0000004000000836 */ /* 0x000fe40000000000 */
[----:B------:R-:W-:Y:S01]  /*ef30*/  @P0 IMAD.MOV.U32 R3, RZ, RZ, RZ ;  /* 0x000000ffff030224 */ /* 0x000fe200078e00ff */
[----:B------:R-:W-:-:S01]  /*ef40*/  LOP3.LUT P0, RZ, R2, 0x10, RZ, 0xc0, !PT ;  /* 0x0000001002ff7812 */ /* 0x000fc2000780c0ff */
[C---:B--2---:R-:W-:Y:S04]  /*ef50*/  HMMA.1688.F32.BF16 R16, R20.reuse, R116, R16 ;  /* 0x000000741410723c */ /* 0x044fe80000041010 */
[C---:B------:R-:W-:Y:S04]  /*ef60*/  HMMA.1688.F32.BF16 R24, R20.reuse, R117, R24 ;  /* 0x000000751418723c */ /* 0x040fe80000041018 */
[C---:B------:R-:W-:Y:S04]  /*ef70*/  HMMA.1688.F32.BF16 R28, R20.reuse, R118, R28 ;  /* 0x00000076141c723c */ /* 0x040fe8000004101c */
[-C--:B------:R-:W-:Y:S04]  /*ef80*/  HMMA.1688.F32.BF16 R32, R20, R119.reuse, R32 ;  /* 0x000000771420723c */ /* 0x080fe80000041020 */
[C---:B------:R-:W-:Y:S04]  /*ef90*/  HMMA.1688.F32.BF16 R36, R22.reuse, R119, R36 ;  /* 0x000000771624723c */ /* 0x040fe80000041024 */
[C---:B------:R-:W-:Y:S04]  /*efa0*/  HMMA.1688.F32.BF16 R72, R22.reuse, R118, R72 ;  /* 0x000000761648723c */ /* 0x040fe80000041048 */
[C---:B------:R-:W-:Y:S04]  /*efb0*/  HMMA.1688.F32.BF16 R76, R22.reuse, R117, R76 ;  /* 0x00000075164c723c */ /* 0x040fe8000004104c */
[----:B------:R-:W-:Y:S04]  /*efc0*/  HMMA.1688.F32.BF16 R80, R22, R116, R80 ;  /* 0x000000741650723c */ /* 0x000fe80000041050 */
[----:B-1----:R-:W-:Y:S01]  /*efd0*/  VIADD R2, R14, UR11 ;  /* 0x0000000b0e027c36 */ /* 0x002fe20008000000 */
[----:B------:R-:W-:Y:S03]  /*efe0*/  R2UR UR14, R4 ;  /* 0x00000000040e72ca */ /* 0x000fe600000e0000 */
[----:B------:R-:W-:Y:S01]  /*eff0*/  IMAD.MOV.U32 R4, RZ, RZ, R123 ;  /* 0x000000ffff047224 */ /* 0x000fe200078e007b */
[----:B------:R-:W-:Y:S01]  /*f000*/  R2UR UR15, R5 ;  /* 0x00000000050f72ca */ /* 0x000fe200000e0000 */
[----:B------:R-:W-:Y:S01]  /*f010*/  IMAD.MOV.U32 R5, RZ, RZ, R121 ;  /* 0x000000ffff057224 */ /* 0x000fe200078e0079 */
[----:B------:R-:W-:Y:S02]  /*f020*/  ULEA UR11, UR10, UR11, 0x9 ;  /* 0x0000000b0a0b7291 */ /* 0x000fe4000f8e483f */
[----:B------:R-:W-:Y:S02]  /*f030*/  USEL UR10, UR10, 0x10, UP3 ;  /* 0x000000100a0a7887 */ /* 0x000fe40009800000 */
[----:B------:R-:W-:Y:S07]  /*f040*/  @!UP3 UIADD3 UR11, UR11, -0x6000, URZ ;  /* 0xffffa0000b0bb890 */ /* 0x000fee000fffe03f */
[----:B------:R-:W-:Y:S01]  /*f050*/  @!PT LDS RZ, [RZ] ;  /* 0x00000000fffff984 */ /* 0x000fe20000000800 */
[----:B------:R-:W-:Y:S01]  /*f060*/  @!PT LDS RZ, [RZ] ;  /* 0x00000000fffff984 */ /* 0x000fe20000000800 */
[----:B------:R-:W-:Y:S01]  /*f070*/  @!PT LDS RZ, [RZ] ;  /* 0x00000000fffff984 */ /* 0x000fe20000000800 */
[----:B------:R1:W-:Y:S01]  /*f080*/  LDGSTS.E.BYPASS.LTC128B.128 [R2+0x14a00], desc[UR14][R4.64], P0 ;  /* 0x14a0000004027fae */ /* 0x0003e20008101d4e */
[C---:B------:R-:W-:Y:S01]  /*f090*/  ISETP.GE.AND P0, PT, R3.reuse, 0x3, PT ;  /* 0x000000030300780c */ /* 0x040fe20003f06270 */
[----:B------:R-:W-:Y:S06]  /*f0a0*/  IMAD.U32 R14, RZ, RZ, UR45 ;  /* 0x0000002dff0e7e24 */ /* 0x000fec000f8e00ff */
[----:B------:R-:W-:Y:S08]  /*f0b0*/  LDSM.16.MT88.4 R8, [R12+UR4+0x15a00] ;  /* 0x015a00040c08783b */ /* 0x000ff00008004200 */
[----:B------:R-:W0:Y:S01]  /*f0c0*/  LDGDEPBAR ;  /* 0x00000000000079af */ /* 0x000e220000000000 */
[C---:B-1----:R-:W-:Y:S01]  /*f0d0*/  IMAD R4, R3.reuse, 0x10, R0 ;  /* 0x0000001003047824 */ /* 0x042fe200078e0200 */
[----:B------:R-:W-:Y:S01]  /*f0e0*/  IADD3 R3, R3, 0x1, RZ ;  /* 0x0000000103037810 */ /* 0x000fe20007ffe0ff */
[----:B------:R-:W-:Y:S01]  /*f0f0*/  @P0 IMAD.MOV.U32 R3, RZ, RZ, RZ ;  /* 0x000000ffff030224 */ /* 0x000fe200078e00ff */
[----:B------:R-:W-:Y:S01]  /*f100*/  IADD3 R2, R122, UR4, R13 ;  /* 0x000000047a027c10 */ /* 0x000fe2000fffe00d */
[----:B------:R-:W-:Y:S03]  /*f110*/  @P0 VIADD R0, R0, 0x40 ;  /* 0x0000004000000836 */ /* 0x000fe60000000000 */
[----:B------:R-:W1:Y:S01]  /*f120*/  LDSM.16.M88.4 R4, [R4] ;  /* 0x000000000404783b */ /* 0x000e620000000200 */
[C---:B------:R-:W-:Y:S01]  /*f130*/  ISETP.GE.AND P0, PT, R3.reuse, 0x3, PT ;  /* 0x000000030300780c */ /* 0x040fe20003f06270 */
[C---:B------:R-:W-:Y:S01]  /*f140*/  IMAD R20, R3.reuse, 0x10, R0 ;  /* 0x0000001003147824 */ /* 0x040fe200078e0200 */
[----:B------:R-:W-:Y:S05]  /*f150*/  IADD3 R3, R3, 0x1, RZ ;  /* 0x0000000103037810 */ /* 0x000fea0007ffe0ff */
[----:B------:R2:W-:Y:S06]  /*f160*/  LDSM.16.MT88.4 R116, [R2+0x16200] ;  /* 0x016200000274783b */ /* 0x0005ec0000004200 */
[----:B------:R-:W-:Y:S02]  /*f170*/  @P0 VIADD R0, R0, 0x40 ;  /* 0x0000004000000836 */ /* 0x000fe40000000000 */
[----:B------:R-:W3:Y:S01]  /*f180*/  LDSM.16.M88.4 R20, [R20] ;  /* 0x000000001414783b */ /* 0x000ee20000000200 */
[----:B------:R-:W-:Y:S01]  /*f190*/  @P0 IMAD.MOV.U32 R3, RZ, RZ, RZ ;  /* 0x000000ffff030224 */ /* 0x000fe200078e00ff */
[----:B------:R-:W-:Y:S01]  /*f1a0*/  ISETP.LE.AND P0, PT, RZ, UR12, PT ;  /* 0x0000000cff007c0c */ /* 0x000fe2000bf03270 */
[----:B------:R-:W-:Y:S11]  /*f1b0*/  UIADD3 UR12, UR12, -0x1, URZ ;  /* 0xffffffff0c0c7890 */ /* 0x000ff6000fffe03f */
[----:B------:R-:W-:Y:S01]  /*f1c0*/  @!UPT UIADD3 URZ, URZ, URZ, URZ ;  /* 0x0000003f3f3ff290 */ /* 0x000fe2000fffe03f */
[----:B--2---:R-:W-:-:S01]  /*f1d0*/  @P0 IMAD R2, R3, 0x10, R0 ;  /* 0x0000001003020824 */ /* 0x004fc200078e0200 */
        /* <DEDUP_REMOVED lines=8> */
[C---:B---3--:R-:W-:Y:S04]  /*f260*/  HMMA.1688.F32.BF16 R16, R20.reuse, R116, R16 ;  /* 0x000000741410723c */ /* 0x048fe80000041010 */
[C---:B------:R-:W-:Y:S04]  /*f270*/  HMMA.1688.F32.BF16 R24, R20.reuse, R117, R24 ;  /* 0x000000751418723c */ /* 0x040fe80000041018 */
[C---:B------:R-:W-:Y:S04]  /*f280*/  HMMA.1688.F32.BF16 R28, R20.reuse, R118, R28 ;  /* 0x00000076141c723c */ /* 0x040fe8000004101c */
[----:B------:R-:W-:Y:S04]  /*f290*/  DEPBAR.LE SB0, 0x1 ;  /* 0x000080400000791a */ /* 0x000fe80000000000 */
[----:B------:R-:W-:Y:S01]  /*f2a0*/  BAR.SYNC.DEFER_BLOCKING 0x0 ;  /* 0x0000000000007b1d */ /* 0x000fe20000010000 */
[-C--:B------:R-:W-:Y:S04]  /*f2b0*/  HMMA.1688.F32.BF16 R32, R20, R119.reuse, R32 ;  /* 0x000000771420723c */ /* 0x080fe80000041020 */
[C---:B------:R-:W-:Y:S04]  /*f2c0*/  HMMA.1688.F32.BF16 R36, R22.reuse, R119, R36 ;  /* 0x000000771624723c */ /* 0x040fe80000041024 */
[C---:B------:R-:W-:Y:S04]  /*f2d0*/  HMMA.1688.F32.BF16 R72, R22.reuse, R118, R72 ;  /* 0x000000761648723c */ /* 0x040fe80000041048 */
[C---:B------:R-:W-:Y:S04]  /*f2e0*/  HMMA.1688.F32.BF16 R76, R22.reuse, R117, R76 ;  /* 0x00000075164c723c */ /* 0x040fe8000004104c */
[----:B------:R-:W-:Y:S01]  /*f2f0*/  HMMA.1688.F32.BF16 R80, R22, R116, R80 ;  /* 0x000000741650723c */ /* 0x000fe20000041050 */
[----:B------:R1:W3:Y:S03]  /*f300*/  @P0 LDSM.16.M88.4 R4, [R2] ;  /* 0x000000000204083b */ /* 0x0002e60000000200 */
[----:B-1----:R-:W-:Y:S04]  /*f310*/  MOV R2, UR6 ;  /* 0x0000000600027c02 */ /* 0x002fe80008000f00 */
[----:B------:R-:W-:Y:S01]  /*f320*/  @P0 IADD3 R2, R2, UR4, R125 ;  /* 0x0000000402020c10 */ /* 0x000fe2000fffe07d */
[----:B------:R-:W-:Y:S04]  /*f330*/  UIADD3 UR4, UR4, 0x800, UR6 ;  /* 0x0000080004047890 */ /* 0x000fe8000fffe006 */
[----:B------:R1:W3:Y:S01]  /*f340*/  @P0 LDSM.16.MT88.4 R8, [R2+0x800] ;  /* 0x000800000208083b */ /* 0x0002e20000004200 */
[C---:B------:R-:W-:Y:S01]  /*f350*/  ISETP.GE.AND P0, PT, R3.reuse, 0x3, PT ;  /* 0x000000030300780c */ /* 0x040fe20003f06270 */
[----:B------:R-:W-:Y:S11]  /*f360*/  VIADD R3, R3, 0x1 ;  /* 0x0000000103037836 */ /* 0x000ff60000000000 */
[----:B------:R-:W-:Y:S01]  /*f370*/  @!UPT UIADD3 URZ, URZ, URZ, URZ ;  /* 0x0000003f3f3ff290 */ /* 0x000fe2000fffe03f */
[----:B------:R-:W-:Y:S02]  /*f380*/  @P0 IMAD.MOV.U32 R3, RZ, RZ, RZ ;  /* 0x000000ffff030224 */ /* 0x000fe400078e00ff */
[----:B------:R-:W-:Y:S01]  /*f390*/  @P0 VIADD R0, R0, 0x40 ;  /* 0x0000004000000836 */ /* 0x000fe20000000000 */
[----:B------:R-:W-:Y:S02]  /*f3a0*/  PLOP3.LUT P0, PT, PT, PT, UP0, 0x80, 0x0 ;  /* 0x000000000000781c */ /* 0x000fe40003f0f008 */
[----:B-1----:R-:W-:Y:S04]  /*f3b0*/  SEL R2, R124, R15, !P2 ;  /* 0x0000000f7c027207 */ /* 0x002fe80005000000 */
[----:B------:R-:W-:Y:S02]  /*f3c0*/  SEL R15, R2, RZ, P1 ;  /* 0x000000ff020f7207 */ /* 0x000fe40000800000 */
[----:B------:R-:W-:Y:S04]  /*f3d0*/  MOV R2, UR45 ;  /* 0x0000002d00027c02 */ /* 0x000fe80008000f00 */
[----:B------:R-:W-:Y:S01]  /*f3e0*/  LEA R123, P1, R2, R123, 0x6 ;  /* 0x0000007b027b7211 */ /* 0x000fe200078230ff */
[----:B------:R-:W-:Y:S05]  /*f3f0*/  IMAD.U32 R2, RZ, RZ, UR5 ;  /* 0x00000005ff027e24 */ /* 0x000fea000f8e00ff */
[----:B------:R-:W-:Y:S01]  /*f400*/  LEA.HI.X R121, R14, R121, R2, 0x6, P1 ;  /* 0x000000790e797211 */ /* 0x000fe200008f3402 */
[----:B------:R-:W-:Y:S05]  /*f410*/  @P0 BRA `(.L_x_194) ;  /* 0xfffffff800500947 */ /* 0x000fea000383ffff */
.L_x_193:
[----:B----4-:R-:W4:Y:S04]  /*f420*/  LDL R21, [R1+0x30] ;  /* 0x0000300001157983 */ /* 0x010f280000100800 */
[----:B------:R-:W3:Y:S04]  /*f430*/  LDL R14, [R1+0x44] ;  /* 0x00004400010e7983 */ /* 0x000ee80000100800 */
[----:B------:R-:W2:Y:S01]  /*f440*/  LDL R20, [R1+0x50] ;  /* 0x0000500001147983 */ /* 0x000ea20000100800 */
[----:B------:R-:W1:Y:S02]  /*f450*/  LDC R0, c[0x0][0xc] ;  /* 0x00000300ff007b82 */ /* 0x000e640000000800 */
[----:B-1----:R-:W-:-:S02]  /*f460*/  IMAD.U32 R0, R0, 0x10000, RZ ;  /* 0x0001000000007824 */ /* 0x002fc400078e00ff */
[----:B------:R-:W-:-:S04]  /*f470*/  IMAD.MOV.U32 R22, RZ, RZ, 0x1 ;  /* 0x00000001ff167424 */ /* 0x000fc800078e00ff */
[----:B------:R-:W-:Y:S01]  /*f480*/  BAR.SYNC.DEFER_BLOCKING 0x0 ;  /* 0x0000000000007b1d */ /* 0x000fe20000010000 */
[----:B----4-:R-:W-:-:S04]  /*f490*/  LEA.HI.SX32 R0, R0, R21, 0x17 ;  /* 0x0000001500007211 */ /* 0x010fc800078fbaff */
[----:B---3--:R-:W-:Y:S02]  /*f4a0*/  ISETP.GE.AND P0, PT, R0, R14, PT ;  /* 0x0000000e0000720c */ /* 0x008fe40003f06270 */
[----:B--2---:R-:W-:-:S04]  /*f4b0*/  ISETP.NE.AND P2, PT, R20, 0x1, PT ;  /* 0x000000011400780c */ /* 0x004fc80003f45270 */
[----:B------:R-:W-:-:S07]  /*f4c0*/  P2R R116, PR, RZ, 0x4 ;  /* 0x00000004ff747803 */ /* 0x000fce0000000000 */
[----:B------:R-:W-:Y:S05]  /*f4d0*/  @P0 BRA `(.L_x_195) ;  /* 0x0000000000480947 */ /* 0x000fea0003800000 */
[----:B------:R-:W-:Y:S01]  /*f4e0*/  UMOV UR4, UR39 ;  /* 0x0000002700047c82 */ /* 0x000fe20008000000 */
[----:B------:R-:W-:Y:S05]  /*f4f0*/  @!P2 BRA `(.L_x_196) ;  /* 0x000000000034a947 */ /* 0x000fea0003800000 */
[----:B------:R-:W2:Y:S01]  /*f500*/  LDL R2, [R1+0x4c] ;  /* 0x00004c0001027983 */ /* 0x000ea20000100800 */
[----:B------:R-:W-:-:S13]  /*f510*/  R2UR UR4, R20 ;  /* 0x00000000140472ca */ /* 0x000fda00000e0000 */
[----:B------:R-:W-:-:S06]  /*f520*/  UISETP.NE.AND UP1, UPT, UR4, 0x2, UPT ;  /* 0x000000020400788c */ /* 0x000fcc000bf25270 */
[----:B------:R-:W-:-:S05]  /*f530*/  PLOP3.LUT P0, PT, PT, PT, UP1, 0x80, 0x0 ;  /* 0x000000000000781c */ /* 0x000fca0003f0f018 */
[----:B------:R-:W-:-:S06]  /*f540*/  @!UP1 USHF.L.U32 UR4, UR40, 0x10, URZ ;  /* 0x0000001028049899 */ /* 0x000fcc000800063f */
[----:B------:R-:W-:-:S05]  /*f550*/  IMAD.U32 R0, RZ, RZ, UR4 ;  /* 0x00000004ff007e24 */ /* 0x000fca000f8e00ff */
[----:B------:R-:W-:-:S04]  /*f560*/  @!P0 LEA.HI.SX32 R0, R0, R21, 0x17 ;  /* 0x0000001500008211 */ /* 0x000fc800078fbaff */
[----:B--2---:R-:W-:-:S04]  /*f570*/  @!P0 IADD3 R0, R2, R0, -R14 ;  /* 0x0000000002008210 */ /* 0x004fc80007ffe80e */
[----:B------:R-:W-:-:S13]  /*f580*/  @!P0 R2UR UR4, R0 ;  /* 0x00000000000482ca */ /* 0x000fda00000e0000 */
[----:B------:R-:W-:-:S04]  /*f590*/  UISETP.LT.AND UP0, UPT, URZ, UR4, UPT ;  /* 0x000000043f00728c */ /* 0x000fc8000bf01270 */
[----:B------:R-:W-:-:S04]  /*f5a0*/  @!UP1 USEL UR4, URZ, UR4, !UP0 ;  /* 0x000000043f049287 */ /* 0x000fc8000c000000 */
[----:B------:R-:W-:-:S07]  /*f5b0*/  @!UP1 ULOP3.LUT UR4, UR4, 0x7fffff80, URZ, 0xc0, !UPT ;  /* 0x7fffff8004049892 */ /* 0x000fce000f8ec03f */
[----:B------:R-:W-:-:S05]  /*f5c0*/  @UP1 UMOV UR4, URZ ;  /* 0x0000003f00041c82 */ /* 0x000fca0008000000 */
.L_x_196:
[----:B------:R-:W-:-:S04]  /*f5d0*/  UISETP.GE.AND UP0, UPT, UR42, UR4, UPT ;  /* 0x000000042a00728c */ /* 0x000fc8000bf06270 */
[----:B------:R-:W-:-:S06]  /*f5e0*/  USEL UR4, URZ, 0x1, UP0 ;  /* 0x000000013f047887 */ /* 0x000fcc0008000000 */
[----:B------:R-:W-:-:S07]  /*f5f0*/  MOV R22, UR4 ;  /* 0x0000000400167c02 */ /* 0x000fce0008000f00 */
.L_x_195:
[----:B------:R1:W5:Y:S01]  /*f600*/  LDL R23, [R1+0x8] ;  /* 0x0000080001177983 */ /* 0x0003620000100800 */
[----:B------:R-:W-:Y:S01]  /*f610*/  UISETP.GE.AND UP0, UPT, UR41, 0x2, UPT ;  /* 0x000000022900788c */ /* 0x000fe2000bf06270 */
[----:B------:R-:W2:Y:S03]  /*f620*/  LDC.64 R118, c[0x0][0x208] ;  /* 0x00008200ff767b82 */ /* 0x000ea60000000a00 */
[----:B------:R-:W-:Y:S02]  /*f630*/  UP2UR UR55, UPR, URZ, 0x1 ;  /* 0x000000013f377883 */ /* 0x000fe40008000000 */
[----:B------:R-:W-:-:S13]  /*f640*/  PLOP3.LUT P0, PT, PT, PT, UP0, 0x40, 0x0 ;  /* 0x000000000000781c */ /* 0x000fda0003f0e808 */
[----:B------:R-:W-:Y:S05]  /*f650*/  @P0 BRA `(.L_x_197) ;  /* 0x00000004008c0947 */ /* 0x000fea0003800000 */
[----:B------:R-:W-:Y:S01]  /*f660*/  USHF.L.U32 UR4, UR54, 0x5, URZ ;  /* 0x0000000536047899 */ /* 0x000fe2000800063f */
[----:B------:R-:W-:Y:S01]  /*f670*/  PRMT R22, R22, 0x9910, RZ ;  /* 0x0000991016167816 */ /* 0x000fe200000000ff */
[----:B------:R-:W-:Y:S01]  /*f680*/  BSSY B0, `(.L_x_198) ;  /* 0x0000020000007945 */ /* 0x000fe20003800000 */
[----:B------:R-:W-:Y:S02]  /*f690*/  IMAD.MOV.U32 R2, RZ, RZ, -0x1 ;  /* 0xffffffffff027424 */ /* 0x000fe400078e00ff */
[----:B------:R-:W-:Y:S01]  /*f6a0*/  ISETP.NE.AND P0, PT, R22, RZ, PT ;  /* 0x000000ff1600720c */ /* 0x000fe20003f05270 */
[----:B------:R-:W-:-:S05]  /*f6b0*/  IMAD.U32 R0, RZ, RZ, UR4 ;  /* 0x00000004ff007e24 */ /* 0x000fca000f8e00ff */
[----:B-----5:R-:W-:-:S04]  /*f6c0*/  LOP3.LUT R0, R0, 0x1fe0, R23, 0xe2, !PT ;  /* 0x00001fe000007812 */ /* 0x020fc800078ee217 */
[----:B------:R-:W-:-:S04]  /*f6d0*/  PRMT R0, R0, 0x9910, RZ ;  /* 0x0000991000007816 */ /* 0x000fc800000000ff */
[----:B------:R-:W-:-:S13]  /*f6e0*/  ISETP.NE.OR P0, PT, R0, RZ, !P0 ;  /* 0x000000ff0000720c */ /* 0x000fda0004705670 */
[----:B------:R-:W-:Y:S05]  /*f6f0*/  @P0 BRA `(.L_x_199) ;  /* 0x0000000000600947 */ /* 0x000fea0003800000 */
[----:B------:R-:W3:Y:S04]  /*f700*/  LDL R4, [R1+0x7c] ;  /* 0x00007c0001047983 */ /* 0x000ee80000100800 */
[----:B------:R-:W4:Y:S01]  /*f710*/  LDL R3, [R1+0x78] ;  /* 0x0000780001037983 */ /* 0x000f220000100800 */
[----:B------:R-:W-:Y:S01]  /*f720*/  VOTEU.ANY UR5, UPT, PT ;  /* 0x0000000000057886 */ /* 0x000fe200038e0100 */
[----:B------:R-:W-:Y:S01]  /*f730*/  UIMAD UR4, UR52, 0x10010, URZ ;  /* 0x00010010340478a4 */ /* 0x000fe2000f8e023f */
[----:B------:R-:W5:Y:S01]  /*f740*/  FLO.U32 R0, UR5 ;  /* 0x0000000500007d00 */ /* 0x000f6200080e0000 */
[----:B------:R-:W5:Y:S02]  /*f750*/  S2R R2, SR_LANEID ;  /* 0x0000000000027919 */ /* 0x000f640000000000 */
[----:B-----5:R-:W-:-:S02]  /*f760*/  ISETP.EQ.U32.AND P0, PT, R0, R2, PT ;  /* 0x000000020000720c */ /* 0x020fc40003f02070 */
[----:B---3--:R-:W-:Y:S02]  /*f770*/  R2UR UR6, R4 ;  /* 0x00000000040672ca */ /* 0x008fe400000e0000 */
[----:B----4-:R-:W-:-:S13]  /*f780*/  R2UR UR7, R3 ;  /* 0x00000000030772ca */ /* 0x010fda00000e0000 */
[----:B------:R-:W-:-:S04]  /*f790*/  UIMAD.WIDE.U32 UR6, UR53, 0x10010, UR6 ;  /* 0x00010010350678a5 */ /* 0x000fc8000f8e0006 */
[----:B------:R-:W-:Y:S02]  /*f7a0*/  UIADD3 UR4, UR7, UR4, URZ ;  /* 0x0000000407047290 */ /* 0x000fe4000fffe03f */
[----:B------:R-:W-:Y:S01]  /*f7b0*/  IMAD.U32 R4, RZ, RZ, UR6 ;  /* 0x00000006ff047e24 */ /* 0x000fe2000f8e00ff */
[----:B--2---:R-:W-:Y:S01]  /*f7c0*/  @P0 R2UR UR6, R118 ;  /* 0x00000000760602ca */ /* 0x004fe200000e0000 */
[----:B------:R-:W-:Y:S01]  /*f7d0*/  IMAD.U32 R5, RZ, RZ, UR7 ;  /* 0x00000007ff057e24 */ /* 0x000fe2000f8e00ff */
[----:B------:R-:W-:Y:S01]  /*f7e0*/  @P0 R2UR UR7, R119 ;  /* 0x00000000770702ca */ /* 0x000fe200000e0000 */
[----:B------:R-:W-:Y:S02]  /*f7f0*/  IMAD.MOV.U32 R2, RZ, RZ, R4 ;  /* 0x000000ffff027224 */ /* 0x000fe400078e0004 */
[----:B------:R-:W2:Y:S01]  /*f800*/  POPC R4, UR5 ;  /* 0x0000000500047d09 */ /* 0x000ea20008000000 */
[----:B------:R-:W-:-:S09]  /*f810*/  IMAD.U32 R3, RZ, RZ, UR4 ;  /* 0x00000004ff037e24 */ /* 0x000fd2000f8e00ff */
[----:B--2---:R-:W2:Y:S04]  /*f820*/  @P0 ATOM.E.ADD.STRONG.GPU PT, R2, desc[UR6][R2.64+0x4], R4 ;  /* 0x000004040202098a */ /* 0x004ea800081ee1c6 */
[----:B--2---:R2:W3:Y:S02]  /*f830*/  SHFL.IDX PT, R0, R2, R0, 0x1f ;  /* 0x00001f0002007589 */ /* 0x0044e400000e0000 */
[----:B--2---:R-:W2:Y:S02]  /*f840*/  S2R R2, SR_LTMASK ;  /* 0x0000000000027919 */ /* 0x004ea40000003900 */
[----:B--2---:R-:W-:-:S06]  /*f850*/  LOP3.LUT R2, R2, UR5, RZ, 0xc0, !PT ;  /* 0x0000000502027c12 */ /* 0x004fcc000f8ec0ff */
[----:B------:R-:W3:Y:S02]  /*f860*/  POPC R2, R2 ;  /* 0x0000000200027309 */ /* 0x000ee40000000000 */
[----:B---3--:R-:W-:-:S06]  /*f870*/  IADD3 R2, R0, 0x1, R2 ;  /* 0x0000000100027810 */ /* 0x008fcc0007ffe002 */
.L_x_199:
[----:B------:R-:W-:Y:S05]  /*f880*/  BSYNC B0 ;  /* 0x0000000000007941 */ /* 0x000fea0003800000 */
.L_x_198:
[----:B------:R-:W-:Y:S05]  /*f890*/  @!P2 BRA `(.L_x_200) ;  /* 0x00000000001ca947 */ /* 0x000fea0003800000 */
[----:B------:R-:W-:Y:S02]  /*f8a0*/  ISETP.NE.AND P0, PT, R20, 0x2, PT ;  /* 0x000000021400780c */ /* 0x000fe40003f05270 */
[----:B------:R-:W-:-:S11]  /*f8b0*/  MOV R0, R14 ;  /* 0x0000000e00007202 */ /* 0x000fd60000000f00 */
[----:B------:R-:W-:Y:S05]  /*f8c0*/  @P0 BRA `(.L_x_201) ;  /* 0x0000000000180947 */ /* 0x000fea0003800000 */
[----:B------:R-:W3:Y:S02]  /*f8d0*/  LDL R3, [R1+0x4c] ;  /* 0x00004c0001037983 */ /* 0x000ee40000100800 */
[----:B---3--:R-:W-:-:S04]  /*f8e0*/  IADD3 R0, -R3, 0x80, R14 ;  /* 0x0000008003007810 */ /* 0x008fc80007ffe10e */
[----:B------:R-:W-:Y:S01]  /*f8f0*/  VIADDMNMX R0, R0, UR42, R14, PT ;  /* 0x0000002a00007c46 */ /* 0x000fe2000b80010e */
[----:B------:R-:W-:Y:S06]  /*f900*/  BRA `(.L_x_201) ;  /* 0x0000000000087947 */ /* 0x000fec0003800000 */
.L_x_200:
[----:B------:R-:W-:-:S04]  /*f910*/  MOV R0, UR42 ;  /* 0x0000002a00007c02 */ /* 0x000fc80008000f00 */
[----:B------:R-:W-:-:S07]  /*f920*/  VIADDMNMX R0, R0, 0x7f, R14, PT ;  /* 0x0000007f00007846 */ /* 0x000fce000380010e */
.L_x_201:
[----:B------:R-:W-:-:S05]  /*f930*/  VIADD R0, R0, 0x7f ;  /* 0x0000007f00007836 */ /* 0x000fca0000000000 */
[----:B------:R-:W-:-:S04]  /*f940*/  SHF.R.S32.HI R4, RZ, 0x1f, R0 ;  /* 0x0000001fff047819 */ /* 0x000fc80000011400 */
[----:B------:R-:W-:Y:S02]  /*f950*/  LEA.HI R4, R4, R0, RZ, 0x7 ;  /* 0x0000000004047211 */ /* 0x000fe400078f38ff */
[----:B------:R-:W3:Y:S02]  /*f960*/  LDC R0, c[0x0][0xc] ;  /* 0x00000300ff007b82 */ /* 0x000ee40000000800 */
[----:B------:R-:W-:-:S04]  /*f970*/  SHF.R.S32.HI R4, RZ, 0x7, R4 ;  /* 0x00000007ff047819 */ /* 0x000fc80000011404 */
[----:B------:R-:W-:Y:S02]  /*f980*/  PRMT R5, R4, 0x9910, RZ ;  /* 0x0000991004057816 */ /* 0x000fe400000000ff */
[----:B---3--:R-:W-:-:S04]  /*f990*/  PRMT R3, R0, 0x9910, RZ ;  /* 0x0000991000037816 */ /* 0x008fc800000000ff */
[----:B------:R-:W-:-:S04]  /*f9a0*/  ISETP.GE.AND P0, PT, R5, R3, PT ;  /* 0x000000030500720c */ /* 0x000fc80003f06270 */
[----:B------:R-:W-:-:S04]  /*f9b0*/  SEL R0, R4, R0, !P0 ;  /* 0x0000000004007207 */ /* 0x000fc80004000000 */
[----:B------:R-:W-:-:S04]  /*f9c0*/  PRMT R0, R0, 0x9910, RZ ;  /* 0x0000991000007816 */ /* 0x000fc800000000ff */
[----:B------:R-:W-:-:S13]  /*f9d0*/  ISETP.NE.AND P0, PT, R2, R0, PT ;  /* 0x000000000200720c */ /* 0x000fda0003f05270 */
[----:B------:R-:W-:Y:S06]  /*f9e0*/  BAR.RED.OR.DEFER_BLOCKING 0x0, !P0 ;  /* 0x0000000000007b1d */ /* 0x000fec0004014800 */
[----:B------:R-:W3:Y:S01]  /*f9f0*/  B2R.RESULT RZ, P1 ;  /* 0x0000000000ff731c */ /* 0x000ee20000024000 */
[----:B------:R-:W-:Y:S05]  /*fa00*/  @!P2 BRA `(.L_x_202) ;  /* 0x00000000001ca947 */ /* 0x000fea0003800000 */
[----:B------:R-:W-:Y:S02]  /*fa10*/  ISETP.NE.AND P0, PT, R20, 0x2, PT ;  /* 0x000000021400780c */ /* 0x000fe40003f05270 */
[----:B------:R-:W-:-:S11]  /*fa20*/  MOV R0, R14 ;  /* 0x0000000e00007202 */ /* 0x000fd60000000f00 */
[----:B------:R-:W-:Y:S05]  /*fa30*/  @P0 BRA `(.L_x_203) ;  /* 0x0000000000180947 */ /* 0x000fea0003800000 */
[----:B------:R-:W4:Y:S02]  /*fa40*/  LDL R6, [R1+0x4c] ;  /* 0x00004c0001067983 */ /* 0x000f240000100800 */
[----:B----4-:R-:W-:-:S04]  /*fa50*/  IADD3 R0, -R6, 0x80, R14 ;  /* 0x0000008006007810 */ /* 0x010fc80007ffe10e */
[----:B------:R-:W-:Y:S01]  /*fa60*/  VIADDMNMX R0, R0, UR42, R14, PT ;  /* 0x0000002a00007c46 */ /* 0x000fe2000b80010e */
[----:B------:R-:W-:Y:S06]  /*fa70*/  BRA `(.L_x_203) ;  /* 0x0000000000087947 */ /* 0x000fec0003800000 */
.L_x_202:
[----:B------:R-:W-:-:S04]  /*fa80*/  MOV R0, UR42 ;  /* 0x0000002a00007c02 */ /* 0x000fc80008000f00 */
[----:B------:R-:W-:-:S07]  /*fa90*/  VIADDMNMX R0, R0, 0x7f, R14, PT ;  /* 0x0000007f00007846 */ /* 0x000fce000380010e */
.L_x_203:
[----:B------:R-:W-:Y:S01]  /*faa0*/  VIADD R0, R0, 0x7f ;  /* 0x0000007f00007836 */ /* 0x000fe20000000000 */
[----:B------:R-:W-:Y:S01]  /*fab0*/  BSSY B6, `(.L_x_197) ;  /* 0x000001d000067945 */ /* 0x000fe20003800000 */
[----:B---3--:R-:W-:-:S03]  /*fac0*/  SEL R22, RZ, 0x1, !P1 ;  /* 0x00000001ff167807 */ /* 0x008fc60004800000 */
        /* <DEDUP_REMOVED lines=9> */
[----:B------:R-:W-:-:S13]  /*fb60*/  ISETP.GT.AND P0, PT, R2, R0, PT ;  /* 0x000000000200720c */ /* 0x000fda0003f04270 */
[----:B------:R-:W-:Y:S05]  /*fb70*/  @!P0 BRA `(.L_x_204) ;  /* 0x0000000000408947 */ /* 0x000fea0003800000 */
[----:B------:R-:W-:Y:S01]  /*fb80*/  MOV R2, 0x0 ;  /* 0x0000000000027802 */ /* 0x000fe20000000f00 */
[----:B------:R-:W-:Y:S01]  /*fb90*/  ULDC.64 UR8, c[0x4][0xd0] ;  /* 0x0100340000087ab9 */ /* 0x000fe20000000a00 */
[----:B------:R-:W-:Y:S01]  /*fba0*/  ULDC.64 UR4, c[0x4][0xd8] ;  /* 0x0100360000047ab9 */ /* 0x000fe20000000a00 */
[----:B------:R-:W-:Y:S01]  /*fbb0*/  ULDC.64 UR6, c[0x4][0x60] ;  /* 0x0100180000067ab9 */ /* 0x000fe20000000a00 */
[----:B------:R-:W-:Y:S01]  /*fbc0*/  IMAD.U32 R4, RZ, RZ, UR8 ;  /* 0x00000008ff047e24 */ /* 0x000fe2000f8e00ff */
[----:B------:R-:W-:Y:S01]  /*fbd0*/  MOV R5, UR9 ;  /* 0x0000000900057c02 */ /* 0x000fe20008000f00 */
[----:B------:R-:W3:Y:S01]  /*fbe0*/  LDC.64 R2, c[0x4][R2] ;  /* 0x0100000002027b82 */ /* 0x000ee20000000a00 */
        /* <DEDUP_REMOVED lines=9> */
.L_x_204:
[----:B------:R-:W-:Y:S05]  /*fc80*/  BSYNC B6 ;  /* 0x0000000000067941 */ /* 0x000fea0003800000 */
.L_x_197:
[----:B------:R-:W-:Y:S01]  /*fc90*/  PRMT R22, R22, 0x9910, RZ ;  /* 0x0000991016167816 */ /* 0x000fe200000000ff */
[----:B------:R-:W-:Y:S03]  /*fca0*/  BSSY B0, `(.L_x_205) ;  /* 0x00000ba000007945 */ /* 0x000fe60003800000 */
[----:B------:R-:W-:-:S13]  /*fcb0*/  ISETP.NE.AND P0, PT, R22, RZ, PT ;  /* 0x000000ff1600720c */ /* 0x000fda0003f05270 */
[----:B------:R-:W-:Y:S05]  /*fcc0*/  @!P0 BRA `(.L_x_206) ;  /* 0x0000000400ec8947 */ /* 0x000fea0003800000 */
[----:B------:R-:W3:Y:S01]  /*fcd0*/  LDL.LU R2, [R1+0x48] ;  /* 0x0000480001027983 */ /* 0x000ee20000300800 */
[----:B-----5:R-:W-:Y:S01]  /*fce0*/  SHF.R.U32.HI R0, RZ, 0x2, R23 ;  /* 0x00000002ff007819 */ /* 0x020fe20000011617 */
[----:B------:R-:W-:Y:S02]  /*fcf0*/  ULOP3.LUT UR4, UR54, 0x3, URZ, 0xc0, !UPT ;  /* 0x0000000336047892 */ /* 0x000fe4000f8ec03f */
[----:B------:R-:W4:Y:S01]  /*fd00*/  LDL.64 R20, [R1+0xb0] ;  /* 0x0000b00001147983 */ /* 0x000f220000100a00 */
[----:B------:R-:W-:Y:S02]  /*fd10*/  ULOP3.LUT UR6, UR54, 0xf0, URZ, 0xc0, !UPT ;  /* 0x000000f036067892 */ /* 0x000fe4000f8ec03f */
[----:B------:R-:W-:Y:S02]  /*fd20*/  USHF.L.U32 UR5, UR54, 0x2, URZ ;  /* 0x0000000236057899 */ /* 0x000fe4000800063f */
[----:B------:R-:W-:Y:S02]  /*fd30*/  ULEA.HI UR4, UR6, UR4, URZ, 0x1e ;  /* 0x0000000406047291 */ /* 0x000fe4000f8ff03f */
[----:B------:R-:W-:-:S04]  /*fd40*/  ULOP3.LUT UR5, UR5, 0x30, URZ, 0xc0, !UPT ;  /* 0x0000003005057892 */ /* 0x000fc8000f8ec03f */
[----:B------:R-:W-:Y:S02]  /*fd50*/  UIMAD UR5, UR4, 0x220, UR5 ;  /* 0x00000220040578a4 */ /* 0x000fe4000f8e0205 */
[----:B------:R-:W-:-:S06]  /*fd60*/  USHF.L.U32 UR4, UR54, 0x5, URZ ;  /* 0x0000000536047899 */ /* 0x000fcc000800063f */
[----:B------:R-:W-:-:S05]  /*fd70*/  IMAD.U32 R3, RZ, RZ, UR4 ;  /* 0x00000004ff037e24 */ /* 0x000fca000f8e00ff */
[----:B------:R-:W-:-:S04]  /*fd80*/  LOP3.LUT R3, R3, 0x1fe0, R23, 0xe2, !PT ;  /* 0x00001fe003037812 */ /* 0x000fc800078ee217 */
[--C-:B------:R-:W-:Y:S02]  /*fd90*/  SHF.R.U32.HI R5, RZ, 0x9, R3.reuse ;  /* 0x00000009ff057819 */ /* 0x100fe40000011603 */
[----:B------:R-:W-:Y:S02]  /*fda0*/  LOP3.LUT R4, R3, 0x1f, RZ, 0xc0, !PT ;  /* 0x0000001f03047812 */ /* 0x000fe400078ec0ff */
[----:B------:R-:W-:Y:S01]  /*fdb0*/  SHF.R.U32.HI R6, RZ, 0x5, R3 ;  /* 0x00000005ff067819 */ /* 0x000fe20000011603 */
[----:B---3--:R-:W-:Y:S02]  /*fdc0*/  IMAD R0, R0, 0x44, R2 ;  /* 0x0000004400007824 */ /* 0x008fe400078e0202 */
[----:B------:R-:W3:Y:S02]  /*fdd0*/  LDC.U8 R2, c[0x0][0x2cc] ;  /* 0x0000b300ff027b82 */ /* 0x000ee40000000000 */
[----:B------:R-:W-:Y:S01]  /*fde0*/  VIADD R0, R0, UR5 ;  /* 0x0000000500007c36 */ /* 0x000fe20008000000 */
[----:B------:R-:W-:-:S04]  /*fdf0*/  ULDC UR5, c[0x0][0x2ac] ;  /* 0x0000ab0000057ab9 */ /* 0x000fc80000000800 */
[----:B------:R-:W-:Y:S02]  /*fe00*/  LEA R0, R0, UR36, 0x3 ;  /* 0x0000002400007c11 */ /* 0x000fe4000f8e18ff */
[----:B---3--:R-:W-:-:S05]  /*fe10*/  PRMT R2, R2, 0x8880, RZ ;  /* 0x0000888002027816 */ /* 0x008fca00000000ff */
[----:B------:R-:W-:Y:S01]  /*fe20*/  IMAD R9, R2, UR5, RZ ;  /* 0x0000000502097c24 */ /* 0x000fe2000f8e02ff */
[----:B------:R-:W-:Y:S05]  /*fe30*/  WARPSYNC.ALL ;  /* 0x0000000000007948 */ /* 0x000fea0003800000 */
[----:B------:R-:W-:Y:S01]  /*fe40*/  BAR.SYNC.DEFER_BLOCKING 0x0 ;  /* 0x0000000000007b1d */ /* 0x000fe20000010000 */
[----:B------:R-:W-:-:S05]  /*fe50*/  IMAD.SHL.U32 R2, R5, 0x80, RZ ;  /* 0x0000008005027824 */ /* 0x000fca00078e00ff */
[----:B------:R-:W-:Y:S01]  /*fe60*/  LEA.HI R2, R4, R2, RZ, 0x1c ;  /* 0x0000000204027211 */ /* 0x000fe200078fe0ff */
[C---:B------:R-:W-:Y:S02]  /*fe70*/  IMAD.SHL.U32 R4, R6.reuse, 0x2, RZ ;  /* 0x0000000206047824 */ /* 0x040fe400078e00ff */
[----:B------:R-:W-:Y:S02]  /*fe80*/  IMAD.SHL.U32 R6, R6, 0x8, RZ ;  /* 0x0000000806067824 */ /* 0x000fe400078e00ff */
[----:B------:R-:W-:Y:S01]  /*fe90*/  IMAD R5, R5, -0x60, R2 ;  /* 0xffffffa005057824 */ /* 0x000fe200078e0202 */
[----:B------:R-:W-:Y:S02]  /*fea0*/  LOP3.LUT R8, R4, 0x6, RZ, 0xc0, !PT ;  /* 0x0000000604087812 */ /* 0x000fe400078ec0ff */
[----:B------:R-:W-:Y:S01]  /*feb0*/  LOP3.LUT R6, R2, 0x60, R6, 0xf8, !PT ;  /* 0x0000006002067812 */ /* 0x000fe200078ef806 */
[----:B------:R-:W-:Y:S01]  /*fec0*/  IMAD.SHL.U32 R2, R3, 0x20, RZ ;  /* 0x0000002003027824 */ /* 0x000fe200078e00ff */
[----:B------:R-:W-:Y:S01]  /*fed0*/  LOP3.LUT R7, R4, 0x18, RZ, 0xc0, !PT ;  /* 0x0000001804077812 */ /* 0x000fe200078ec0ff */
[----:B------:R3:W-:Y:S04]  /*fee0*/  STS.64 [R0+0x14a00], R16 ;  /* 0x014a001000007388 */ /* 0x0007e80000000a00 */
[----:B------:R-:W-:Y:S04]  /*fef0*/  STS.64 [R0+0x14a20], R24 ;  /* 0x014a201800007388 */ /* 0x000fe80000000a00 */
[----:B------:R-:W-:Y:S04]  /*ff00*/  STS.64 [R0+0x14a40], R28 ;  /* 0x014a401c00007388 */ /* 0x000fe80000000a00 */
[----:B------:R-:W-:Y:S01]  /*ff10*/  STS.64 [R0+0x14a60], R32 ;  /* 0x014a602000007388 */ /* 0x000fe20000000a00 */
[----:B------:R-:W-:-:S02]  /*ff20*/  IADD3 R5, R8, R5, R7 ;  /* 0x0000000508057210 */ /* 0x000fc40007ffe007 */
[----:B------:R-:W-:Y:S02]  /*ff30*/  LOP3.LUT R2, R2, 0x1e0, RZ, 0xc0, !PT ;  /* 0x000001e002027812 */ /* 0x000fe400078ec0ff */
[----:B------:R-:W-:Y:S01]  /*ff40*/  LOP3.LUT R4, R6, 0x6, R4, 0xf8, !PT ;  /* 0x0000000606047812 */ /* 0x000fe200078ef804 */
[----:B------:R-:W-:Y:S02]  /*ff50*/  IMAD.SHL.U32 R6, R3, 0x10, RZ ;  /* 0x0000001003067824 */ /* 0x000fe400078e00ff */
[----:B------:R-:W-:Y:S01]  /*ff60*/  IMAD R2, R5, 0x220, R2 ;  /* 0x0000022005027824 */ /* 0x000fe200078e0202 */
[----:B------:R-:W-:Y:S01]  /*ff70*/  BAR.SYNC.DEFER_BLOCKING 0x0 ;  /* 0x0000000000007b1d */ /* 0x000fe20000010000 */
[----:B------:R-:W-:Y:S01]  /*ff80*/  IMAD R5, R9, UR44, RZ ;  /* 0x0000002c09057c24 */ /* 0x000fe2000f8e02ff */
[----:B------:R-:W-:-:S03]  /*ff90*/  LOP3.LUT R8, R6, 0xf0, RZ, 0xc0, !PT ;  /* 0x000000f006087812 */ /* 0x000fc600078ec0ff */
[----:B------:R-:W-:-:S03]  /*ffa0*/  IMAD.WIDE R6, R5, R4, RZ ;  /* 0x0000000405067225 */ /* 0x000fc600078e02ff */
[----:B---3--:R-:W-:-:S04]  /*ffb0*/  LEA R17, P0, R6, R8, 0x1 ;  /* 0x0000000806117211 */ /* 0x008fc800078008ff */
[----:B------:R-:W-:Y:S01]  /*ffc0*/  LEA.HI.X R16, R6, RZ, R7, 0x1, P0 ;  /* 0x000000ff06107211 */ /* 0x000fe200000f0c07 */
[----:B------:R-:W-:-:S04]  /*ffd0*/  IMAD R6, R5, UR42, RZ ;  /* 0x0000002a05067c24 */ /* 0x000fc8000f8e02ff */
[----:B----4-:R-:W-:Y:S01]  /*ffe0*/  IMAD.WIDE R6, R6, 0x2, R20 ;  /* 0x0000000206067825 */ /* 0x010fe200078e0214 */
[----:B------:R-:W3:Y:S04]  /*fff0*/  LDS.128 R8, [R2+UR36+0x14a00] ;  /* 0x014a002402087984 */ /* 0x000ee80008000c00 */
[----:B------:R-:W4:Y:S01]  /*10000*/  LDS.128 R12, [R2+UR36+0x14a10] ;  /* 0x014a1024020c7984 */ /* 0x000f220008000c00 */
[----:B------:R-:W-:Y:S01]  /*10010*/  IMAD.SHL.U32 R3, R3, 0x8, RZ ;  /* 0x0000000803037824 */ /* 0x000fe200078e00ff */
[----:B------:R-:W-:-:S04]  /*10020*/  ISETP.NE.U32.AND P0, PT, R6, RZ, PT ;  /* 0x000000ff0600720c */ /* 0x000fc80003f05070 */
[----:B------:R-:W-:Y:S02]  /*10030*/  LOP3.LUT R3, R3, 0x78, RZ, 0xc0, !PT ;  /* 0x0000007803037812 */ /* 0x000fe400078ec0ff */
[----:B------:R-:W-:-:S04]  /*10040*/  ISETP.NE.AND.EX P0, PT, R7, RZ, PT, P0 ;  /* 0x000000ff0700720c */ /* 0x000fc80003f05300 */
[----:B------:R-:W-:-:S04]  /*10050*/  ISETP.LT.AND P1, PT, R3, UR44, P0 ;  /* 0x0000002c03007c0c */ /* 0x000fc80008721270 */
[----:B------:R-:W-:Y:S02]  /*10060*/  ISETP.LT.AND P0, PT, R4, UR38, P1 ;  /* 0x0000002604007c0c */ /* 0x000fe40008f01270 */
[----:B------:R-:W-:-:S11]  /*10070*/  IADD3 R6, P2, R6, R17, RZ ;  /* 0x0000001106067210 */ /* 0x000fd60007f5e0ff */
[----:B--2---:R-:W-:Y:S02]  /*10080*/  @P0 R2UR UR4, R118 ;  /* 0x00000000760402ca */ /* 0x004fe400000e0000 */
[----:B------:R-:W-:Y:S01]  /*10090*/  @P0 R2UR UR5, R119 ;  /* 0x00000000770502ca */ /* 0x000fe200000e0000 */
[----:B------:R-:W-:Y:S01]  /*100a0*/  IMAD.X R7, R7, 0x1, R16, P2 ;  /* 0x0000000107077824 */ /* 0x000fe200010e0610 */
[----:B---3--:R-:W-:Y:S02]  /*100b0*/  F2FP.BF16.F32.PACK_AB R8, R9, R8 ;  /* 0x000000080908723e */ /* 0x008fe400000010ff */
[----:B------:R-:W-:Y:S02]  /*100c0*/  F2FP.BF16.F32.PACK_AB R9, R11, R10 ;  /* 0x0000000a0b09723e */ /* 0x000fe400000010ff */
[----:B----4-:R-:W-:Y:S02]  /*100d0*/  F2FP.BF16.F32.PACK_AB R10, R13, R12 ;  /* 0x0000000c0d0a723e */ /* 0x010fe400000010ff */
[----:B------:R-:W-:-:S05]  /*100e0*/  F2FP.BF16.F32.PACK_AB R11, R15, R14 ;  /* 0x0000000e0f0b723e */ /* 0x000fca00000010ff */
[----:B------:R2:W-:Y:S01]  /*100f0*/  @P0 STG.E.128 desc[UR4][R6.64], R8 ;  /* 0x0000000806000986 */ /* 0x0005e2000c101d04 */
[----:B------:R-:W-:Y:S06]  /*10100*/  BAR.SYNC.DEFER_BLOCKING 0x0 ;  /* 0x0000000000007b1d */ /* 0x000fec0000010000 */
[----:B------:R-:W-:Y:S04]  /*10110*/  STS.64 [R0+0x14a00], R18 ;  /* 0x014a001200007388 */ /* 0x000fe80000000a00 */
[----:B------:R-:W-:Y:S04]  /*10120*/  STS.64 [R0+0x14a20], R26 ;  /* 0x014a201a00007388 */ /* 0x000fe80000000a00 */
[----:B------:R-:W-:Y:S04]  /*10130*/  STS.64 [R0+0x14a40], R30 ;  /* 0x014a401e00007388 */ /* 0x000fe80000000a00 */
[----:B------:R-:W-:Y:S01]  /*10140*/  STS.64 [R0+0x14a60], R34 ;  /* 0x014a602200007388 */ /* 0x000fe20000000a00 */
[----:B------:R-:W-:Y:S01]  /*10150*/  BAR.SYNC.DEFER_BLOCKING 0x0 ;  /* 0x0000000000007b1d */ /* 0x000fe20000010000 */
[----:B------:R-:W-:-:S05]  /*10160*/  LOP3.LUT R3, R4, 0x8, RZ, 0xfc, !PT ;  /* 0x0000000804037812 */ /* 0x000fca00078efcff */
[----:B------:R-:W3:Y:S04]  /*10170*/  LDS.128 R8, [R2+UR36+0x14a00] ;  /* 0x014a002402087984 */ /* 0x000ee80008000c00 */
[----:B------:R-:W4:Y:S01]  /*10180*/  LDS.128 R12, [R2+UR36+0x14a10] ;  /* 0x014a1024020c7984 */ /* 0x000f220008000c00 */
[----:B------:R-:W-:Y:S01]  /*10190*/  ISETP.LT.AND P0, PT, R3, UR38, P1 ;  /* 0x0000002603007c0c */ /* 0x000fe20008f01270 */
[----:B--2---:R-:W-:-:S12]  /*101a0*/  IMAD.WIDE R6, R5, 0x10, R6 ;  /* 0x0000001005067825 */ /* 0x004fd800078e0206 */
[----:B------:R-:W-:Y:S02]  /*101b0*/  @P0 R2UR UR4, R118 ;  /* 0x00000000760402ca */ /* 0x000fe400000e0000 */
[----:B------:R-:W-:Y:S02]  /*101c0*/  @P0 R2UR UR5, R119 ;  /* 0x00000000770502ca */ /* 0x000fe400000e0000 */
        /* <DEDUP_REMOVED lines=22> */
[----:B------:R-:W-:Y:S01]  /*10330*/  @P0 STG.E.128 desc[UR4][R6.64], R8 ;  /* 0x0000000806000986 */ /* 0x000fe2000c101d04 */
[----:B------:R-:W-:Y:S06]  /*10340*/  BAR.SYNC.DEFER_BLOCKING 0x0 ;  /* 0x0000000000007b1d */ /* 0x000fec0000010000 */
[----:B------:R-:W-:Y:S04]  /*10350*/  STS.64 [R0+0x14a00], R82 ;  /* 0x014a005200007388 */ /* 0x000fe80000000a00 */
[----:B------:R-:W-:Y:S04]  /*10360*/  STS.64 [R0+0x14a20], R78 ;  /* 0x014a204e00007388 */ /* 0x000fe80000000a00 */
[----:B------:R-:W-:Y:S04]  /*10370*/  STS.64 [R0+0x14a40], R74 ;  /* 0x014a404a00007388 */ /* 0x000fe80000000a00 */
[----:B------:R2:W-:Y:S01]  /*10380*/  STS.64 [R0+0x14a60], R38 ;  /* 0x014a602600007388 */ /* 0x0005e20000000a00 */
[----:B------:R-:W-:Y:S06]  /*10390*/  BAR.SYNC.DEFER_BLOCKING 0x0 ;  /* 0x0000000000007b1d */ /* 0x000fec0000010000 */
[----:B------:R-:W3:Y:S04]  /*103a0*/  LDS.128 R8, [R2+UR36+0x14a00] ;  /* 0x014a002402087984 */ /* 0x000ee80008000c00 */
[----:B------:R4:W1:Y:S01]  /*103b0*/  LDS.128 R12, [R2+UR36+0x14a10] ;  /* 0x014a1024020c7984 */ /* 0x0008620008000c00 */
[----:B--2---:R-:W-:-:S04]  /*103c0*/  LOP3.LUT R0, R4, 0x18, RZ, 0xfc, !PT ;  /* 0x0000001804007812 */ /* 0x004fc800078efcff */
[----:B------:R-:W-:Y:S01]  /*103d0*/  ISETP.LT.AND P0, PT, R0, UR38, P1 ;  /* 0x0000002600007c0c */ /* 0x000fe20008f01270 */
[----:B----4-:R-:W-:Y:S01]  /*103e0*/  IMAD.WIDE R2, R5, 0x10, R6 ;  /* 0x0000001005027825 */ /* 0x010fe200078e0206 */
[----:B---3--:R-:W-:Y:S02]  /*103f0*/  F2FP.BF16.F32.PACK_AB R4, R9, R8 ;  /* 0x000000080904723e */ /* 0x008fe400000010ff */
[----:B------:R-:W-:Y:S02]  /*10400*/  F2FP.BF16.F32.PACK_AB R5, R11, R10 ;  /* 0x0000000a0b05723e */ /* 0x000fe400000010ff */
[----:B-1----:R-:W-:Y:S02]  /*10410*/  F2FP.BF16.F32.PACK_AB R6, R13, R12 ;  /* 0x0000000c0d06723e */ /* 0x002fe400000010ff */
[----:B------:R-:W-:-:S05]  /*10420*/  F2FP.BF16.F32.PACK_AB R7, R15, R14 ;  /* 0x0000000e0f07723e */ /* 0x000fca00000010ff */
[----:B------:R-:W-:Y:S05]  /*10430*/  @!P0 BRA `(.L_x_207) ;  /* 0x0000000400008947 */ /* 0x000fea0003800000 */
[----:B------:R-:W-:Y:S02]  /*10440*/  R2UR UR4, R118 ;  /* 0x00000000760472ca */ /* 0x000fe400000e0000 */
[----:B------:R-:W-:-:S13]  /*10450*/  R2UR UR5, R119 ;  /* 0x00000000770572ca */ /* 0x000fda00000e0000 */
[----:B------:R4:W-:Y:S01]  /*10460*/  STG.E.128 desc[UR4][R2.64], R4 ;  /* 0x0000000402007986 */ /* 0x0009e2000c101d04 */
[----:B------:R-:W-:Y:S05]  /*10470*/  BRA `(.L_x_207) ;  /* 0x0000000000f07947 */ /* 0x000fea0003800000 */
.L_x_206:
[----:B------:R-:W3:Y:S04]  /*10480*/  LDL R3, [R1+0x7c] ;  /* 0x00007c0001037983 */ /* 0x000ee80000100800 */
[----:B------:R-:W4:Y:S04]  /*10490*/  LDL R2, [R1+0x78] ;  /* 0x0000780001027983 */ /* 0x000f280000100800 */
[----:B------:R-:W4:Y:S01]  /*104a0*/  LDL R0, [R1+0x4] ;  /* 0x0000040001007983 */ /* 0x000f220000100800 */
[----:B------:R-:W-:Y:S01]  /*104b0*/  UIMAD UR4, UR52, 0x10010, URZ ;  /* 0x00010010340478a4 */ /* 0x000fe2000f8e023f */
[----:B--2---:R-:W-:Y:S01]  /*104c0*/  R2UR UR5, R119 ;  /* 0x00000000770572ca */ /* 0x004fe200000e0000 */
[----:B------:R-:W-:Y:S01]  /*104d0*/  UISETP.GE.AND UP0, UPT, UR41, 0x2, UPT ;  /* 0x000000022900788c */ /* 0x000fe2000bf06270 */
        /* <DEDUP_REMOVED lines=8> */
[----:B------:R-:W-:Y:S02]  /*10560*/  PLOP3.LUT P0, PT, PT, PT, UP0, 0x40, 0x0 ;  /* 0x000000000000781c */ /* 0x000fe40003f0e808 */
[----:B---3--:R-:W-:Y:S02]  /*10570*/  R2UR UR6, R3 ;  /* 0x00000000030672ca */ /* 0x008fe400000e0000 */
[----:B----4-:R-:W-:-:S13]  /*10580*/  R2UR UR7, R2 ;  /* 0x00000000020772ca */ /* 0x010fda00000e0000 */
[----:B------:R-:W-:-:S04]  /*10590*/  UIMAD.WIDE.U32 UR6, UR53, 0x10010, UR6 ;  /* 0x00010010350678a5 */ /* 0x000fc8000f8e0006 */
[----:B------:R-:W-:Y:S02]  /*105a0*/  UIADD3 UR4, UR7, UR4, URZ ;  /* 0x0000000407047290 */ /* 0x000fe4000fffe03f */
[----:B------:R-:W-:Y:S01]  /*105b0*/  IMAD.U32 R2, RZ, RZ, UR6 ;  /* 0x00000006ff027e24 */ /* 0x000fe2000f8e00ff */
[C---:B------:R-:W-:Y:S01]  /*105c0*/  R2UR UR6, R118.reuse ;  /* 0x00000000760672ca */ /* 0x040fe200000e0000 */
[----:B------:R-:W-:Y:S01]  /*105d0*/  IMAD.U32 R3, RZ, RZ, UR7 ;  /* 0x00000007ff037e24 */ /* 0x000fe2000f8e00ff */
[----:B------:R-:W-:Y:S01]  /*105e0*/  R2UR UR7, R119 ;  /* 0x00000000770772ca */ /* 0x000fe200000e0000 */
[----:B------:R-:W-:Y:S01]  /*105f0*/  IMAD.U32 R5, RZ, RZ, UR4 ;  /* 0x00000004ff057e24 */ /* 0x000fe2000f8e00ff */
[----:B------:R-:W-:Y:S01]  /*10600*/  R2UR UR4, R118 ;  /* 0x00000000760472ca */ /* 0x000fe200000e0000 */
[----:B------:R-:W-:Y:S02]  /*10610*/  IMAD.MOV.U32 R4, RZ, RZ, R2 ;  /* 0x000000ffff047224 */ /* 0x000fe400078e0002 */
[----:B------:R-:W-:-:S04]  /*10620*/  IMAD.SHL.U32 R2, R0, 0x4, RZ ;  /* 0x0000000400027824 */ /* 0x000fc800078e00ff */
[----:B------:R-:W-:-:S05]  /*10630*/  IMAD.WIDE.U32 R2, R2, 0x4, R4 ;  /* 0x0000000402027825 */ /* 0x000fca00078e0004 */
[----:B-----5:R2:W-:Y:S04]  /*10640*/  STG.E.128 desc[UR6][R2.64+0x10], R16 ;  /* 0x0000101002007986 */ /* 0x0205e8000c101d06 */
[----:B------:R2:W-:Y:S04]  /*10650*/  STG.E.128 desc[UR4][R2.64+0x2010], R80 ;  /* 0x0020105002007986 */ /* 0x0005e8000c101d04 */
[----:B------:R2:W-:Y:S04]  /*10660*/  STG.E.128 desc[UR14][R2.64+0x4010], R24 ;  /* 0x0040101802007986 */ /* 0x0005e8000c101d0e */
[----:B------:R2:W-:Y:S04]  /*10670*/  STG.E.128 desc[UR12][R2.64+0x6010], R76 ;  /* 0x0060104c02007986 */ /* 0x0005e8000c101d0c */
[----:B------:R2:W-:Y:S04]  /*10680*/  STG.E.128 desc[UR10][R2.64+0x8010], R28 ;  /* 0x0080101c02007986 */ /* 0x0005e8000c101d0a */
[----:B------:R2:W-:Y:S04]  /*10690*/  STG.E.128 desc[UR8][R2.64+0xa010], R72 ;  /* 0x00a0104802007986 */ /* 0x0005e8000c101d08 */
[----:B------:R2:W-:Y:S04]  /*106a0*/  STG.E.128 desc[UR6][R2.64+0xc010], R32 ;  /* 0x00c0102002007986 */ /* 0x0005e8000c101d06 */
[----:B------:R2:W-:Y:S01]  /*106b0*/  STG.E.128 desc[UR4][R2.64+0xe010], R36 ;  /* 0x00e0102402007986 */ /* 0x0005e2000c101d04 */
[----:B------:R-:W-:Y:S05]  /*106c0*/  @P0 BRA `(.L_x_207) ;  /* 0x00000000005c0947 */ /* 0x000fea0003800000 */
[----:B------:R-:W-:Y:S01]  /*106d0*/  @!PT LDS RZ, [RZ] ;  /* 0x00000000fffff984 */ /* 0x000fe20000000800 */
[----:B------:R-:W-:Y:S01]  /*106e0*/  @!PT LDS RZ, [RZ] ;  /* 0x00000000fffff984 */ /* 0x000fe20000000800 */
[----:B------:R-:W-:Y:S01]  /*106f0*/  @!PT LDS RZ, [RZ] ;  /* 0x00000000fffff984 */ /* 0x000fe20000000800 */
[----:B------:R-:W-:Y:S01]  /*10700*/  @!PT LDS RZ, [RZ] ;  /* 0x00000000fffff984 */ /* 0x000fe20000000800 */
[----:B------:R3:W-:Y:S06]  /*10710*/  MEMBAR.ALL.CTA ;  /* 0x0000000000007992 */ /* 0x0007ec0000008000 */
[----:B---3--:R-:W-:Y:S06]  /*10720*/  MEMBAR.SC.GPU ;  /* 0x0000000000007992 */ /* 0x008fec0000002000 */
[----:B------:R-:W-:-:S00]  /*10730*/  ERRBAR ;  /* 0x00000000000079ab */ /* 0x000fc00000000000 */
[----:B------:R-:W-:Y:S06]  /*10740*/  CGAERRBAR ;  /* 0x00000000000075ab */ /* 0x000fec0000000000 */
[----:B------:R-:W-:Y:S01]  /*10750*/  CCTL.IVALL ;  /* 0x00000000ff00798f */ /* 0x000fe20002000000 */
[----:B------:R-:W-:Y:S01]  /*10760*/  ISETP.NE.AND P0, PT, R0, RZ, PT ;  /* 0x000000ff0000720c */ /* 0x000fe20003f05270 */
[----:B------:R-:W-:-:S12]  /*10770*/  WARPSYNC.ALL ;  /* 0x0000000000007948 */ /* 0x000fd80003800000 */
[----:B------:R-:W-:Y:S02]  /*10780*/  @!P0 R2UR UR4, R118 ;  /* 0x00000000760482ca */ /* 0x000fe400000e0000 */
[----:B------:R-:W-:Y:S01]  /*10790*/  @!P0 R2UR UR5, R119 ;  /* 0x00000000770582ca */ /* 0x000fe200000e0000 */
[----:B------:R-:W-:Y:S06]  /*107a0*/  BAR.SYNC.DEFER_BLOCKING 0x0 ;  /* 0x0000000000007b1d */ /* 0x000fec0000010000 */
[----:B------:R-:W-:Y:S01]  /*107b0*/  @!PT LDS RZ, [RZ] ;  /* 0x00000000fffff984 */ /* 0x000fe20000000800 */
[----:B------:R-:W-:Y:S01]  /*107c0*/  @!PT LDS RZ, [RZ] ;  /* 0x00000000fffff984 */ /* 0x000fe20000000800 */
[----:B------:R-:W-:Y:S01]  /*107d0*/  @!PT LDS RZ, [RZ] ;  /* 0x00000000fffff984 */ /* 0x000fe20000000800 */
[----:B------:R-:W-:Y:S01]  /*107e0*/  @!PT LDS RZ, [RZ] ;  /* 0x00000000fffff984 */ /* 0x000fe20000000800 */
[----:B------:R3:W-:Y:S06]  /*107f0*/  @!P0 MEMBAR.ALL.CTA ;  /* 0x0000000000008992 */ /* 0x0007ec0000008000 */
[----:B---3--:R-:W-:Y:S06]  /*10800*/  @!P0 MEMBAR.ALL.GPU ;  /* 0x0000000000008992 */ /* 0x008fec000000a000 */
[----:B------:R-:W-:-:S00]  /*10810*/  @!P0 ERRBAR ;  /* 0x00000000000089ab */ /* 0x000fc00000000000 */
[----:B------:R-:W-:Y:S06]  /*10820*/  @!P0 CGAERRBAR ;  /* 0x00000000000085ab */ /* 0x000fec0000000000 */
[----:B------:R3:W-:Y:S02]  /*10830*/  @!P0 STG.E.STRONG.GPU desc[UR4][R4.64], RZ ;  /* 0x000000ff04008986 */ /* 0x0007e4000c10f904 */
.L_x_207:
[----:B------:R-:W-:Y:S05]  /*10840*/  BSYNC B0 ;  /* 0x0000000000007941 */ /* 0x000fea0003800000 */
.L_x_205:
[----:B--2---:R-:W2:Y:S01]  /*10850*/  LDC R36, c[0x0][0x2b4] ;  /* 0x0000ad00ff247b82 */ /* 0x004ea20000000800 */
[----:B------:R-:W-:-:S06]  /*10860*/  USHF.L.U32 UR4, UR54, 0x5, URZ ;  /* 0x0000000536047899 */ /* 0x000fcc000800063f */
[----:B----4-:R-:W-:Y:S01]  /*10870*/  IMAD.U32 R2, RZ, RZ, UR4 ;  /* 0x00000004ff027e24 */ /* 0x010fe2000f8e00ff */
[----:B------:R-:W-:-:S04]  /*10880*/  UMOV UR4, 0xffffffff ;  /* 0xffffffff00047882 */ /* 0x000fc80000000000 */
[----:B------:R-:W-:-:S04]  /*10890*/  LOP3.LUT R2, R2, 0x1fe0, R23, 0xe2, !PT ;  /* 0x00001fe002027812 */ /* 0x000fc800078ee217 */
[----:B------:R-:W-:-:S04]  /*108a0*/  LOP3.LUT R0, R2, 0xffff, RZ, 0xc0, !PT ;  /* 0x0000ffff02007812 */ /* 0x000fc800078ec0ff */
[----:B------:R-:W-:Y:S01]  /*108b0*/  SHF.R.U32.HI R0, RZ, 0x5, R0 ;  /* 0x00000005ff007819 */ /* 0x000fe20000011600 */
[----:B--2---:R-:W-:-:S03]  /*108c0*/  IMAD R10, R36, UR42, RZ ;  /* 0x0000002a240a7c24 */ /* 0x004fc6000f8e02ff */
[----:B------:R-:W-:Y:S02]  /*108d0*/  LOP3.LUT R0, R0, 0xffff, RZ, 0xc0, !PT ;  /* 0x0000ffff00007812 */ /* 0x000fe400078ec0ff */
[----:B------:R-:W-:Y:S01]  /*108e0*/  SHF.R.S32.HI R16, RZ, 0x1f, R10 ;  /* 0x0000001fff107819 */ /* 0x000fe2000001140a */
[----:B------:R-:W-:Y:S06]  /*108f0*/  BRA.DIV UR4, `(.L_x_208) ;  /* 0x0000003a044c7947 */ /* 0x000fec000b800000 */
[----:B------:R-:W2:Y:S02]  /*10900*/  SHFL.IDX PT, R0, R0, RZ, 0x1f ;  /* 0x00001fff00007589 */ /* 0x000ea400000e0000 */
.L_x_265:
[----:B------:R-:W4:Y:S01]  /*10910*/  LDL R11, [R1+0x8c] ;  /* 0x00008c00010b7983 */ /* 0x000f220000100800 */
[----:B--2---:R-:W-:Y:S01]  /*10920*/  IMAD.SHL.U32 R33, R0, 0x20, RZ ;  /* 0x0000002000217824 */ /* 0x004fe200078e00ff */
[----:B------:R-:W-:Y:S02]  /*10930*/  LOP3.LUT R7, R2, 0x1f, RZ, 0xc0, !PT ;  /* 0x0000001f02077812 */ /* 0x000fe400078ec0ff */
[----:B------:R-:W2:Y:S02]  /*10940*/  LDL R14, [R1+0x6c] ;  /* 0x00006c00010e7983 */ /* 0x000ea40000100800 */
[----:B------:R-:W-:Y:S02]  /*10950*/  LOP3.LUT R33, R33, 0x1fe0, R7, 0xe2, !PT ;  /* 0x00001fe021217812 */ /* 0x000fe400078ee207 */
[----:B------:R-:W5:Y:S02]  /*10960*/  LDL R15, [R1+0x68] ;  /* 0x00006800010f7983 */ /* 0x000f640000100800 */
[----:B------:R-:W-:-:S02]  /*10970*/  SHF.R.U32.HI R34, RZ, 0x5, R33 ;  /* 0x00000005ff227819 */ /* 0x000fc40000011621 */
[C---:B------:R-:W-:Y:S02]  /*10980*/  LOP3.LUT R3, R33.reuse, 0x7, RZ, 0xc0, !PT ;  /* 0x0000000721037812 */ /* 0x040fe400078ec0ff */
[----:B---3--:R-:W-:Y:S01]  /*10990*/  SHF.R.U32.HI R4, RZ, 0x4, R33 ;  /* 0x00000004ff047819 */ /* 0x008fe20000011621 */
[----:B------:R-:W-:Y:S01]  /*109a0*/  IMAD.SHL.U32 R6, R34, 0x8, RZ ;  /* 0x0000000822067824 */ /* 0x000fe200078e00ff */
[----:B------:R-:W-:-:S04]  /*109b0*/  LOP3.LUT R5, R33, 0x18, RZ, 0xc0, !PT ;  /* 0x0000001821057812 */ /* 0x000fc800078ec0ff */
[----:B------:R-:W-:Y:S02]  /*109c0*/  LOP3.LUT R6, R6, 0x8, R3, 0xe2, !PT ;  /* 0x0000000806067812 */ /* 0x000fe400078ee203 */
[----:B------:R-:W-:-:S03]  /*109d0*/  LOP3.LUT R3, R4, 0x3fc, RZ, 0xc0, !PT ;  /* 0x000003fc04037812 */ /* 0x000fc600078ec0ff */
[----:B------:R-:W-:Y:S01]  /*109e0*/  IMAD.SHL.U32 R4, R6, 0x8, RZ ;  /* 0x0000000806047824 */ /* 0x000fe200078e00ff */
[----:B------:R-:W-:Y:S01]  /*109f0*/  LEA.HI R3, R5, R3, RZ, 0x1d ;  /* 0x0000000305037211 */ /* 0x000fe200078fe8ff */
[----:B------:R-:W-:-:S04]  /*10a00*/  IMAD.MOV.U32 R5, RZ, RZ, RZ ;  /* 0x000000ffff057224 */ /* 0x000fc800078e00ff */
[----:B------:R-:W-:Y:S01]  /*10a10*/  IMAD.WIDE.U32 R8, R3, R36, R4 ;  /* 0x0000002403087225 */ /* 0x000fe200078e0004 */
[----:B------:R-:W-:Y:S05]  /*10a20*/  WARPSYNC.ALL ;  /* 0x0000000000007948 */ /* 0x000fea0003800000 */
[----:B------:R-:W-:Y:S01]  /*10a30*/  BAR.SYNC.DEFER_BLOCKING 0x0 ;  /* 0x0000000000007b1d */ /* 0x000fe20000010000 */
[----:B------:R-:W-:Y:S01]  /*10a40*/  SHF.R.U32.HI R7, RZ, 0x3, R7 ;  /* 0x00000003ff077819 */ /* 0x000fe20000011607 */
[----:B------:R-:W-:Y:S01]  /*10a50*/  IMAD.WIDE R36, R36, 0x40, RZ ;  /* 0x0000004024247825 */ /* 0x000fe200078e02ff */
[----:B------:R-:W-:Y:S02]  /*10a60*/  LOP3.LUT P1, RZ, R0, 0x4, RZ, 0xc0, !PT ;  /* 0x0000000400ff7812 */ /* 0x000fe4000782c0ff */
[----:B------:R-:W-:-:S02]  /*10a70*/  IADD3 R8, P3, P0, R36, R8, R10 ;  /* 0x0000000824087210 */ /* 0x000fc4000787e00a */
[----:B------:R-:W-:Y:S02]  /*10a80*/  LOP3.LUT R10, R2, 0x18, RZ, 0xc0, !PT ;  /* 0x00000018020a7812 */ /* 0x000fe400078ec0ff */
[----:B------:R-:W-:Y:S01]  /*10a90*/  ISETP.GE.AND P2, PT, R4, UR44, PT ;  /* 0x0000002c04007c0c */ /* 0x000fe2000bf46270 */
[----:B------:R-:W-:-:S04]  /*10aa0*/  DEPBAR.LE SB0, 0x1 ;  /* 0x000080400000791a */ /* 0x000fc80000000000 */
[----:B------:R-:W-:Y:S01]  /*10ab0*/  BAR.SYNC.DEFER_BLOCKING 0x0 ;  /* 0x0000000000007b1d */ /* 0x000fe20000010000 */
[----:B------:R-:W-:Y:S01]  /*10ac0*/  ISETP.LT.AND P4, PT, R3, UR51, !P2 ;  /* 0x0000003303007c0c */ /* 0x000fe2000d781270 */
[----:B------:R-:W-:Y:S02]  /*10ad0*/  UISETP.GT.AND UP1, UPT, UR38, 0x60, UPT ;  /* 0x000000602600788c */ /* 0x000fe4000bf24270 */
[----:B------:R-:W-:Y:S01]  /*10ae0*/  UISETP.GT.AND UP0, UPT, UR38, 0x40, UPT ;  /* 0x000000402600788c */ /* 0x000fe2000bf04270 */
[----:B----4-:R-:W-:-:S04]  /*10af0*/  IMAD R5, R11, R3, RZ ;  /* 0x000000030b057224 */ /* 0x010fc800078e02ff */
[----:B------:R-:W-:Y:S02]  /*10b00*/  IMAD.IADD R12, R9, 0x1, R5 ;  /* 0x00000001090c7824 */ /* 0x000fe400078e0205 */
[C---:B------:R-:W-:Y:S01]  /*10b10*/  IMAD.SHL.U32 R5, R0.reuse, 0x20, RZ ;  /* 0x0000002000057824 */ /* 0x040fe200078e00ff */
[----:B------:R-:W-:-:S04]  /*10b20*/  LOP3.LUT R9, R0, 0xf0, RZ, 0xc0, !PT ;  /* 0x000000f000097812 */ /* 0x000fc800078ec0ff */
[----:B------:R-:W-:-:S05]  /*10b30*/  LOP3.LUT R5, R5, 0x60, RZ, 0xc0, !PT ;  /* 0x0000006005057812 */ /* 0x000fca00078ec0ff */
[----:B------:R-:W-:Y:S01]  /*10b40*/  IMAD R11, R9, 0x440, R5 ;  /* 0x00000440090b7824 */ /* 0x000fe200078e0205 */
[----:B------:R-:W-:Y:S01]  /*10b50*/  LOP3.LUT R9, R7, 0x3, R2, 0x78, !PT ;  /* 0x0000000307097812 */ /* 0x000fe200078e7802 */
[----:B------:R-:W-:Y:S01]  /*10b60*/  IMAD.SHL.U32 R7, R0, 0x100, RZ ;  /* 0x0000010000077824 */ /* 0x000fe200078e00ff */
[----:B------:R-:W-:Y:S01]  /*10b70*/  LOP3.LUT R5, R2, 0x4, RZ, 0xc0, !PT ;  /* 0x0000000402057812 */ /* 0x000fe200078ec0ff */
[----:B------:R-:W-:Y:S01]  /*10b80*/  IMAD.SHL.U32 R0, R0, 0x8, RZ ;  /* 0x0000000800007824 */ /* 0x000fe200078e00ff */
[----:B------:R-:W-:Y:S02]  /*10b90*/  LOP3.LUT R2, R2, 0x7, RZ, 0xc0, !PT ;  /* 0x0000000702027812 */ /* 0x000fe400078ec0ff */
[----:B------:R-:W-:-:S04]  /*10ba0*/  LOP3.LUT R7, R7, 0xf000, RZ, 0xc0, !PT ;  /* 0x0000f00007077812 */ /* 0x000fc800078ec0ff */
[----:B------:R-:W-:Y:S01]  /*10bb0*/  LOP3.LUT R13, R7, 0x40, R0, 0xf8, !PT ;  /* 0x00000040070d7812 */ /* 0x000fe200078ef800 */
[----:B------:R-:W-:Y:S01]  /*10bc0*/  IMAD R0, R2, 0x88, R10 ;  /* 0x0000008802007824 */ /* 0x000fe200078e020a */
[----:B------:R-:W-:-:S03]  /*10bd0*/  @P1 LOP3.LUT R5, R5, 0x4, RZ, 0x3c, !PT ;  /* 0x0000000405051812 */ /* 0x000fc600078e3cff */
[----:B------:R-:W-:Y:S01]  /*10be0*/  IMAD.IADD R7, R11, 0x1, R0 ;  /* 0x000000010b077824 */ /* 0x000fe200078e0200 */
[----:B------:R-:W-:Y:S01]  /*10bf0*/  LOP3.LUT R0, R6, 0x3, R3, 0x48, !PT ;  /* 0x0000000306007812 */ /* 0x000fe200078e4803 */
[----:B------:R-:W-:Y:S02]  /*10c00*/  IMAD.IADD R5, R9, 0x1, R5 ;  /* 0x0000000109057824 */ /* 0x000fe400078e0205 */
[----:B------:R-:W-:Y:S01]  /*10c10*/  IMAD.SHL.U32 R2, R2, 0x10, RZ ;  /* 0x0000001002027824 */ /* 0x000fe200078e00ff */
[----:B------:R-:W-:Y:S02]  /*10c20*/  LOP3.LUT R0, R0, 0x8, R6, 0xf8, !PT ;  /* 0x0000000800007812 */ /* 0x000fe400078ef806 */
[----:B------:R-:W-:Y:S02]  /*10c30*/  LOP3.LUT R6, R6, 0x4, R3, 0x48, !PT ;  /* 0x0000000406067812 */ /* 0x000fe400078e4803 */
[----:B------:R-:W-:Y:S02]  /*10c40*/  LOP3.LUT R2, R2, R5, RZ, 0xfc, !PT ;  /* 0x0000000502027212 */ /* 0x000fe400078efcff */
[----:B------:R-:W-:Y:S01]  /*10c50*/  LOP3.LUT R4, R0, R6, RZ, 0xfc, !PT ;  /* 0x0000000600047212 */ /* 0x000fe200078efcff */
[----:B------:R-:W-:Y:S01]  /*10c60*/  IMAD.U32 R0, RZ, RZ, UR38 ;  /* 0x00000026ff007e24 */ /* 0x000fe2000f8e00ff */
[----:B------:R-:W-:Y:S01]  /*10c70*/  LEA R2, R2, UR36, 0x4 ;  /* 0x0000002402027c11 */ /* 0x000fe2000f8e20ff */
[----:B------:R-:W-:-:S02]  /*10c80*/  IMAD.SHL.U32 R5, R13, 0x2, RZ ;  /* 0x000000020d057824 */ /* 0x000fc400078e00ff */
[----:B------:R-:W-:Y:S01]  /*10c90*/  IMAD R32, R3, 0x10, R4 ;  /* 0x0000001003207824 */ /* 0x000fe200078e0204 */
[----:B------:R-:W-:Y:S01]  /*10ca0*/  ISETP.GE.AND P5, PT, R0, 0x1, PT ;  /* 0x000000010000780c */ /* 0x000fe20003fa6270 */
[----:B------:R-:W-:Y:S01]  /*10cb0*/  IMAD.IADD R3, R5, 0x1, R2 ;  /* 0x0000000105037824 */ /* 0x000fe200078e0202 */
[----:B------:R-:W-:Y:S02]  /*10cc0*/  IADD3.X R4, R37, R12, R16, P3, P0 ;  /* 0x0000000c25047210 */ /* 0x000fe40001fe0410 */
[C---:B--2---:R-:W-:Y:S02]  /*10cd0*/  LEA R14, P0, R8.reuse, R14, 0x1 ;  /* 0x0000000e080e7211 */ /* 0x044fe400078008ff */
[----:B------:R2:W3:Y:S01]  /*10ce0*/  LDSM.16.MT88.4 R20, [R3+0xea00] ;  /* 0x00ea00000314783b */ /* 0x0004e20000004200 */
[----:B------:R-:W-:Y:S02]  /*10cf0*/  LEA R0, R7, UR36, 0x1 ;  /* 0x0000002407007c11 */ /* 0x000fe4000f8e08ff */
[----:B-----5:R-:W-:-:S02]  /*10d00*/  LEA.HI.X R13, R8, R15, R4, 0x1, P0 ;  /* 0x0000000f080d7211 */ /* 0x020fc400000f0c04 */
[----:B------:R-:W-:Y:S01]  /*10d10*/  PLOP3.LUT P1, PT, PT, PT, UP1, 0x80, 0x0 ;  /* 0x000000000000781c */ /* 0x000fe20003f2f018 */
[----:B------:R4:W1:Y:S01]  /*10d20*/  LDSM.16.MT88.4 R16, [R0+0x6200] ;  /* 0x006200000010783b */ /* 0x0008620000004200 */
[----:B------:R-:W-:Y:S02]  /*10d30*/  SEL R15, RZ, 0x1, !P4 ;  /* 0x00000001ff0f7807 */ /* 0x000fe40006000000 */
[----:B------:R-:W-:Y:S02]  /*10d40*/  PLOP3.LUT P0, PT, PT, PT, UP0, 0x80, 0x0 ;  /* 0x000000000000781c */ /* 0x000fe40003f0f008 */
[----:B--2---:R-:W-:-:S04]  /*10d50*/  SEL R3, RZ, 0x1, P2 ;  /* 0x00000001ff037807 */ /* 0x004fc80001000000 */
[----:B------:R-:W-:-:S04]  /*10d60*/  SEL R3, R3, R15, P1 ;  /* 0x0000000f03037207 */ /* 0x000fc80000800000 */
[----:B------:R-:W-:Y:S01]  /*10d70*/  SEL R3, R3, RZ, P0 ;  /* 0x000000ff03037207 */ /* 0x000fe20000000000 */
[----:B----4-:R-:W-:Y:S06]  /*10d80*/  @!P5 BRA `(.L_x_209) ;  /* 0x0000000400b8d947 */ /* 0x010fec0003800000 */
[----:B------:R-:W-:Y:S01]  /*10d90*/  UIADD3 UR38, UR38, 0x1f, URZ ;  /* 0x0000001f26267890 */ /* 0x000fe2000fffe03f */
[----:B------:R-:W-:Y:S01]  /*10da0*/  SHF.L.U32 R32, R32, 0x3, RZ ;  /* 0x0000000320207819 */ /* 0x000fe200000006ff */
[----:B-1----:R-:W-:Y:S01]  /*10db0*/  IMAD.MOV.U32 R4, RZ, RZ, R16 ;  /* 0x000000ffff047224 */ /* 0x002fe200078e0010 */
[----:B------:R-:W-:Y:S01]  /*10dc0*/  R2UR UR4, R5 ;  /* 0x00000000050472ca */ /* 0x000fe200000e0000 */
[----:B------:R-:W-:Y:S01]  /*10dd0*/  USHF.R.S32.HI UR5, URZ, 0x1f, UR38 ;  /* 0x0000001f3f057899 */ /* 0x000fe20008011426 */
[----:B------:R-:W-:Y:S01]  /*10de0*/  MOV R5, R17 ;  /* 0x0000001100057202 */ /* 0x000fe20000000f00 */
[----:B------:R-:W-:Y:S01]  /*10df0*/  IMAD.MOV.U32 R6, RZ, RZ, R18 ;  /* 0x000000ffff067224 */ /* 0x000fe200078e0012 */
[----:B------:R-:W-:Y:S01]  /*10e00*/  MOV R7, R19 ;  /* 0x0000001300077202 */ /* 0x000fe20000000f00 */
[----:B------:R-:W-:Y:S01]  /*10e10*/  ULEA.HI UR5, UR5, UR38, URZ, 0x5 ;  /* 0x0000002605057291 */ /* 0x000fe2000f8f283f */
[----:B---3--:R-:W-:Y:S01]  /*10e20*/  IMAD.MOV.U32 R8, RZ, RZ, R20 ;  /* 0x000000ffff087224 */ /* 0x008fe200078e0014 */
[----:B------:R-:W-:Y:S01]  /*10e30*/  MOV R9, R21 ;  /* 0x0000001500097202 */ /* 0x000fe20000000f00 */
[----:B------:R-:W-:Y:S01]  /*10e40*/  IMAD.MOV.U32 R10, RZ, RZ, R22 ;  /* 0x000000ffff0a7224 */ /* 0x000fe200078e0016 */
[----:B------:R-:W-:Y:S01]  /*10e50*/  MOV R11, R23 ;  /* 0x00000017000b7202 */ /* 0x000fe20000000f00 */
[----:B------:R-:W-:Y:S01]  /*10e60*/  VIADD R0, R0, 0x6200 ;  /* 0x0000620000007836 */ /* 0x000fe20000000000 */
[----:B------:R-:W-:Y:S01]  /*10e70*/  LEA R32, R32, UR36, 0x1 ;  /* 0x0000002420207c11 */ /* 0x000fe2000f8e08ff */
[----:B------:R-:W-:Y:S01]  /*10e80*/  IMAD.MOV.U32 R12, RZ, RZ, R3 ;  /* 0x000000ffff0c7224 */ /* 0x000fe200078e0003 */
[----:B------:R-:W-:Y:S01]  /*10e90*/  ULEA.HI.SX32 UR8, UR5, 0xfffffffe, 0x1b ;  /* 0xfffffffe05087891 */ /* 0x000fe2000f8fda3f */
[----:B------:R-:W-:Y:S01]  /*10ea0*/  UMOV UR6, 0x2 ;  /* 0x0000000200067882 */ /* 0x000fe20000000000 */
[----:B------:R-:W-:Y:S01]  /*10eb0*/  UMOV UR7, URZ ;  /* 0x0000003f00077c82 */ /* 0x000fe20008000000 */
[----:B------:R-:W-:-:S09]  /*10ec0*/  UMOV UR9, 0x4000 ;  /* 0x0000400000097882 */ /* 0x000fd20000000000 */
.L_x_210:
[C---:B----4-:R-:W-:Y:S01]  /*10ed0*/  HMMA.1688.F32.BF16 R84, R4.reuse, R8, R84 ;  /* 0x000000080454723c */ /* 0x050fe20000041054 */
[----:B------:R-:W1:Y:S01]  /*10ee0*/  LDC.64 R24, c[0x0][0x208] ;  /* 0x00008200ff187b82 */ /* 0x000e620000000a00 */
[----:B------:R-:W-:Y:S02]  /*10ef0*/  LDSM.16.MT88.4 R16, [R0+0x880] ;  /* 0x000880000010783b */ /* 0x000fe40000004200 */
[----:B------:R-:W-:Y:S01]  /*10f00*/  IMAD.SHL.U32 R3, R12, 0x10, RZ ;  /* 0x000000100c037824 */ /* 0x000fe200078e00ff */
[C---:B------:R-:W-:Y:S01]  /*10f10*/  HMMA.1688.F32.BF16 R88, R4.reuse, R9, R88 ;  /* 0x000000090458723c */ /* 0x040fe20000041058 */
[----:B------:R-:W-:Y:S02]  /*10f20*/  UIADD3 UR5, UR4, -0x4000, URZ ;  /* 0xffffc00004057890 */ /* 0x000fe4000fffe03f */
[----:B------:R-:W-:Y:S01]  /*10f30*/  UISETP.NE.AND UP0, UPT, UR7, 0x2, UPT ;  /* 0x000000020700788c */ /* 0x000fe2000bf05270 */
[C---:B------:R-:W-:Y:S01]  /*10f40*/  HMMA.1688.F32.BF16 R92, R4.reuse, R10, R92 ;  /* 0x0000000a045c723c */ /* 0x040fe2000004105c */
[----:B------:R-:W-:Y:S01]  /*10f50*/  UISETP.GT.AND UP1, UPT, UR8, -0x1, UPT ;  /* 0xffffffff0800788c */ /* 0x000fe2000bf24270 */
[----:B--2---:R-:W2:Y:S01]  /*10f60*/  LDSM.16.MT88.4 R20, [R2+UR4+0xf200] ;  /* 0x00f200040214783b */ /* 0x004ea20008004200 */
[----:B------:R-:W-:Y:S01]  /*10f70*/  LOP3.LUT P0, RZ, R3, 0x10, RZ, 0xc0, !PT ;  /* 0x0000001003ff7812 */ /* 0x000fe2000780c0ff */
[-C--:B------:R-:W-:Y:S01]  /*10f80*/  HMMA.1688.F32.BF16 R96, R4, R11.reuse, R96 ;  /* 0x0000000b0460723c */ /* 0x080fe20000041060 */
[----:B------:R-:W-:Y:S02]  /*10f90*/  UISETP.NE.AND UP4, UPT, UR6, 0x2, UPT ;  /* 0x000000020600788c */ /* 0x000fe4000bf85270 */
[----:B------:R-:W-:Y:S01]  /*10fa0*/  UISETP.NE.AND UP2, UPT, UR8, 0x2, UPT ;  /* 0x000000020800788c */ /* 0x000fe2000bf45270 */
[C---:B------:R-:W-:Y:S01]  /*10fb0*/  HMMA.1688.F32.BF16 R100, R6.reuse, R11, R100 ;  /* 0x0000000b0664723c */ /* 0x040fe20000041064 */
[----:B------:R-:W-:Y:S02]  /*10fc0*/  UISETP.NE.AND UP3, UPT, UR8, 0x1, UPT ;  /* 0x000000010800788c */ /* 0x000fe4000bf65270 */
[----:B------:R-:W-:Y:S01]  /*10fd0*/  @UP0 UIADD3 UR5, UR4, 0x2000, URZ ;  /* 0x0000200004050890 */ /* 0x000fe2000fffe03f */
[C---:B------:R-:W-:Y:S01]  /*10fe0*/  HMMA.1688.F32.BF16 R104, R6.reuse, R10, R104 ;  /* 0x0000000a0668723c */ /* 0x040fe20000041068 */
[----:B------:R-:W-:Y:S01]  /*10ff0*/  UIADD3 UR7, UR7, 0x1, URZ ;  /* 0x0000000107077890 */ /* 0x000fe2000fffe03f */
[----:B------:R-:W-:Y:S01]  /*11000*/  PLOP3.LUT P3, PT, PT, PT, UP2, 0x80, 0x0 ;  /* 0x000000000000781c */ /* 0x000fe20003f6f028 */
[----:B------:R-:W-:Y:S01]  /*11010*/  UIADD3 UR6, UR6, 0x1, URZ ;  /* 0x0000000106067890 */ /* 0x000fe2000fffe03f */
[C---:B------:R-:W-:Y:S01]  /*11020*/  HMMA.1688.F32.BF16 R108, R6.reuse, R9, R108 ;  /* 0x00000009066c723c */ /* 0x040fe2000004106c */
[----:B------:R-:W-:Y:S01]  /*11030*/  PLOP3.LUT P2, PT, PT, PT, UP3, 0x80, 0x0 ;  /* 0x000000000000781c */ /* 0x000fe20003f4f038 */
[----:B------:R-:W-:Y:S01]  /*11040*/  USEL UR7, UR7, URZ, UP0 ;  /* 0x0000003f07077287 */ /* 0x000fe20008000000 */
[----:B-1----:R-:W-:Y:S01]  /*11050*/  R2UR UR10, R24 ;  /* 0x00000000180a72ca */ /* 0x002fe200000e0000 */
[----:B------:R-:W-:Y:S01]  /*11060*/  HMMA.1688.F32.BF16 R112, R6, R8, R112 ;  /* 0x000000080670723c */ /* 0x000fe20000041070 */
[----:B------:R-:W-:Y:S02]  /*11070*/  USEL UR6, UR6, URZ, UP4 ;  /* 0x0000003f06067287 */ /* 0x000fe4000a000000 */
[----:B------:R-:W-:Y:S01]  /*11080*/  R2UR UR11, R25 ;  /* 0x00000000190b72ca */ /* 0x000fe200000e0000 */
[----:B------:R-:W-:Y:S04]  /*11090*/  VIADD R3, R32, UR9 ;  /* 0x0000000920037c36 */ /* 0x000fe80008000000 */
[----:B------:R-:W-:Y:S01]  /*110a0*/  IMAD.MOV.U32 R4, RZ, RZ, R14 ;  /* 0x000000ffff047224 */ /* 0x000fe200078e000e */
[----:B------:R-:W-:Y:S01]  /*110b0*/  IADD3 R14, P1, R36, R14, RZ ;  /* 0x0000000e240e7210 */ /* 0x000fe20007f3e0ff */
[--C-:B------:R-:W-:Y:S04]  /*110c0*/  IMAD.MOV.U32 R5, RZ, RZ, R13.reuse ;  /* 0x000000ffff057224 */ /* 0x100fe800078e000d */
[----:B------:R-:W-:Y:S02]  /*110d0*/  IMAD.X R13, R37, 0x1, R13, P1 ;  /* 0x00000001250d7824 */ /* 0x000fe400008e060d */
[----:B------:R-:W-:Y:S01]  /*110e0*/  @!PT LDS RZ, [RZ] ;  /* 0x00000000fffff984 */ /* 0x000fe20000000800 */
[----:B------:R-:W-:Y:S01]  /*110f0*/  @!PT LDS RZ, [RZ] ;  /* 0x00000000fffff984 */ /* 0x000fe20000000800 */
[----:B------:R-:W-:Y:S01]  /*11100*/  @!PT LDS RZ, [RZ] ;  /* 0x00000000fffff984 */ /* 0x000fe20000000800 */
[----:B------:R1:W-:Y:S01]  /*11110*/  LDGSTS.E.BYPASS.LTC128B.128 [R3+0xea00], desc[UR10][R4.64], P0 ;  /* 0x0ea0000004037fae */ /* 0x0003e20008101d4a */
[----:B------:R-:W-:Y:S01]  /*11120*/  ISETP.LE.AND P0, PT, RZ, UR8, PT ;  /* 0x00000008ff007c0c */ /* 0x000fe2000bf03270 */
[----:B------:R-:W-:-:S01]  /*11130*/  UIADD3 UR8, UR8, -0x1, URZ ;  /* 0xffffffff08087890 */ /* 0x000fc2000fffe03f */
[C---:B--2---:R-:W-:Y:S05]  /*11140*/  HMMA.1688.F32.BF16 R84, R16.reuse, R20, R84 ;  /* 0x000000141054723c */ /* 0x044fea0000041054 */
[----:B------:R-:W2:Y:S01]  /*11150*/  LDSM.16.MT88.4 R24, [R0+0x1100] ;  /* 0x001100000018783b */ /* 0x000ea20000004200 */
[C---:B------:R-:W-:Y:S04]  /*11160*/  HMMA.1688.F32.BF16 R88, R16.reuse, R21, R88 ;  /* 0x000000151058723c */ /* 0x040fe80000041058 */
[C---:B------:R-:W-:Y:S03]  /*11170*/  HMMA.1688.F32.BF16 R92, R16.reuse, R22, R92 ;  /* 0x00000016105c723c */ /* 0x040fe6000004105c */
[----:B------:R-:W3:Y:S01]  /*11180*/  LDSM.16.MT88.4 R28, [R2+UR4+0xfa00] ;  /* 0x00fa0004021c783b */ /* 0x000ee20008004200 */
[-C--:B------:R-:W-:Y:S04]  /*11190*/  HMMA.1688.F32.BF16 R96, R16, R23.reuse, R96 ;  /* 0x000000171060723c */ /* 0x080fe80000041060 */
[C---:B------:R-:W-:Y:S03]  /*111a0*/  HMMA.1688.F32.BF16 R100, R18.reuse, R23, R100 ;  /* 0x000000171264723c */ /* 0x040fe60000041064 */
[----:B------:R-:W0:Y:S01]  /*111b0*/  LDGDEPBAR ;  /* 0x00000000000079af */ /* 0x000e220000000000 */
[C---:B------:R-:W-:Y:S04]  /*111c0*/  HMMA.1688.F32.BF16 R104, R18.reuse, R22, R104 ;  /* 0x000000161268723c */ /* 0x040fe80000041068 */
[C---:B------:R-:W-:Y:S04]  /*111d0*/  HMMA.1688.F32.BF16 R108, R18.reuse, R21, R108 ;  /* 0x00000015126c723c */ /* 0x040fe8000004106c */
[----:B------:R-:W-:Y:S01]  /*111e0*/  HMMA.1688.F32.BF16 R112, R18, R20, R112 ;  /* 0x000000141270723c */ /* 0x000fe20000041070 */
[----:B------:R-:W-:Y:S03]  /*111f0*/  LDSM.16.MT88.4 R16, [R0+0x1980] ;  /* 0x001980000010783b */ /* 0x000fe60000004200 */
[----:B-1----:R-:W-:Y:S04]  /*11200*/  SEL R3, R15, R12, !P3 ;  /* 0x0000000c0f037207 */ /* 0x002fe80005800000 */
[----:B------:R-:W-:Y:S01]  /*11210*/  SEL R12, R3, RZ, P2 ;  /* 0x000000ff030c7207 */ /* 0x000fe20001000000 */
[----:B------:R-:W1:Y:S01]  /*11220*/  LDSM.16.MT88.4 R20, [R2+UR4+0x10200] ;  /* 0x010200040214783b */ /* 0x000e620008004200 */
[----:B------:R-:W-:Y:S01]  /*11230*/  UMOV UR4, UR5 ;  /* 0x0000000500047c82 */ /* 0x000fe20008000000 */
[----:B------:R-:W-:Y:S02]  /*11240*/  UIADD3 UR5, UR9, -0x4000, URZ ;  /* 0xffffc00009057890 */ /* 0x000fe4000fffe03f */
[----:B------:R-:W-:Y:S01]  /*11250*/  @UP4 UIADD3 UR5, UR9, 0x2000, URZ ;  /* 0x0000200009054890 */ /* 0x000fe2000fffe03f */
[----:B--2---:R-:W-:Y:S01]  /*11260*/  MOV R4, R24 ;  /* 0x0000001800047202 */ /* 0x004fe20000000f00 */
[----:B------:R-:W-:Y:S02]  /*11270*/  IMAD.MOV.U32 R5, RZ, RZ, R25 ;  /* 0x000000ffff057224 */ /* 0x000fe400078e0019 */
[----:B------:R-:W-:Y:S02]  /*11280*/  IMAD.MOV.U32 R6, RZ, RZ, R26 ;  /* 0x000000ffff067224 */ /* 0x000fe400078e001a */
[----:B------:R-:W-:Y:S01]  /*11290*/  IMAD.MOV.U32 R7, RZ, RZ, R27 ;  /* 0x000000ffff077224 */ /* 0x000fe200078e001b */
[----:B------:R-:W-:-:S01]  /*112a0*/  UMOV UR9, UR5 ;  /* 0x0000000500097c82 */ /* 0x000fc20008000000 */
[C---:B---3--:R-:W-:Y:S03]  /*112b0*/  HMMA.1688.F32.BF16 R84, R24.reuse, R28, R84 ;  /* 0x0000001c1854723c */ /* 0x048fe60000041054 */
        /* <DEDUP_REMOVED lines=8> */
[C---:B-1----:R-:W-:Y:S04]  /*11340*/  HMMA.1688.F32.BF16 R84, R16.reuse, R20, R84 ;  /* 0x000000141054723c */ /* 0x042fe80000041054 */
        /* <DEDUP_REMOVED lines=8> */
[----:B------:R-:W-:Y:S01]  /*113d0*/  IADD3 R0, R0, 0x2200, RZ ;  /* 0x0000220000007810 */ /* 0x000fe20007ffe0ff */
[C---:B------:R-:W-:Y:S03]  /*113e0*/  HMMA.1688.F32.BF16 R104, R18.reuse, R22, R104 ;  /* 0x000000161268723c */ /* 0x040fe60000041068 */
[----:B------:R-:W-:Y:S01]  /*113f0*/  IMAD.MOV.U32 R11, RZ, RZ, R31 ;  /* 0x000000ffff0b7224 */ /* 0x000fe200078e001f */
[C---:B------:R-:W-:Y:S04]  /*11400*/  HMMA.1688.F32.BF16 R108, R18.reuse, R21, R108 ;  /* 0x00000015126c723c */ /* 0x040fe8000004106c */
[----:B------:R-:W-:Y:S01]  /*11410*/  HMMA.1688.F32.BF16 R112, R18, R20, R112 ;  /* 0x000000141270723c */ /* 0x000fe20000041070 */
[----:B------:R2:W4:Y:S08]  /*11420*/  @P0 LDSM.16.MT88.4 R4, [R0] ;  /* 0x000000000004083b */ /* 0x0005300000004200 */
[----:B------:R2:W4:Y:S01]  /*11430*/  @P0 LDSM.16.MT88.4 R8, [R2+UR4+0xea00] ;  /* 0x00ea00040208083b */ /* 0x0005220008004200 */
[----:B------:R-:W-:Y:S11]  /*11440*/  PLOP3.LUT P0, PT, PT, PT, UP1, 0x80, 0x0 ;  /* 0x000000000000781c */ /* 0x000ff60003f0f018 */
[----:B------:R-:W-:Y:S02]  /*11450*/  @!UPT UIADD3 URZ, URZ, URZ, URZ ;  /* 0x0000003f3f3ff290 */ /* 0x000fe4000fffe03f */
[----:B------:R-:W-:Y:S05]  /*11460*/  @P0 BRA `(.L_x_210) ;  /* 0xfffffff800980947 */ /* 0x000fea000383ffff */
.L_x_209:
[----:B-1----:R-:W5:Y:S01]  /*11470*/  LDL R16, [R1+0x50] ;  /* 0x0000500001107983 */ /* 0x002f620000100800 */
[----:B------:R-:W-:Y:S01]  /*11480*/  UISETP.GE.AND UP0, UPT, UR41, 0x2, UPT ;  /* 0x000000022900788c */ /* 0x000fe2000bf06270 */
[----:B--2---:R-:W-:Y:S01]  /*11490*/  IMAD.MOV.U32 R2, RZ, RZ, RZ ;  /* 0x000000ffff027224 */ /* 0x004fe200078e00ff */
[----:B------:R-:W-:Y:S01]  /*114a0*/  UIADD3 UR4, UR42, 0x80, URZ ;  /* 0x000000802a047890 */ /* 0x000fe2000fffe03f */
[----:B------:R-:W-:Y:S03]  /*114b0*/  BAR.SYNC.DEFER_BLOCKING 0x0 ;  /* 0x0000000000007b1d */ /* 0x000fe60000010000 */
[----:B------:R-:W-:Y:S02]  /*114c0*/  PLOP3.LUT P0, PT, PT, PT, UP0, 0x40, 0x0 ;  /* 0x000000000000781c */ /* 0x000fe40003f0e808 */
[----:B------:R-:W-:Y:S02]  /*114d0*/  IMAD.U32 R0, RZ, RZ, UR4 ;  /* 0x00000004ff007e24 */ /* 0x000fe4000f8e00ff */
[----:B-----5:R-:W-:-:S13]  /*114e0*/  ISETP.NE.OR P0, PT, R16, RZ, P0 ;  /* 0x000000ff1000720c */ /* 0x020fda0000705670 */
[----:B------:R-:W-:Y:S05]  /*114f0*/  @P0 BRA `(.L_x_211) ;  /* 0x0000000000700947 */ /* 0x000fea0003800000 */
[----:B------:R-:W-:Y:S01]  /*11500*/  IABS R3, UR37 ;  /* 0x0000002500037c13 */ /* 0x000fe20008000000 */
[----:B------:R-:W1:Y:S03]  /*11510*/  S2R R17, SR_CTAID.X ;  /* 0x0000000000117919 */ /* 0x000e660000002500 */
[----:B----4-:R-:W2:Y:S08]  /*11520*/  I2F.RP R4, R3 ;  /* 0x0000000300047306 */ /* 0x010eb00000209400 */
        /* <DEDUP_REMOVED lines=25> */
.L_x_211:
[----:B------:R1:W5:Y:S04]  /*116c0*/  LDL R19, [R1+0x30] ;  /* 0x0000300001137983 */ /* 0x0003680000100800 */
[----:B------:R1:W5:Y:S04]  /*116d0*/  LDL R18, [R1+0x44] ;  /* 0x0000440001127983 */ /* 0x0003680000100800 */
[----:B------:R1:W5:Y:S01]  /*116e0*/  LDL R17, [R1+0x4c] ;  /* 0x00004c0001117983 */ /* 0x0003620000100800 */
[----:B------:R-:W-:-:S13]  /*116f0*/  ISETP.NE.AND P0, PT, R2, RZ, PT ;  /* 0x000000ff0200720c */ /* 0x000fda0003f05270 */
[----:B------:R-:W-:Y:S05]  /*11700*/  @!P0 BRA `(.L_x_212) ;  /* 0x0000000000548947 */ /* 0x000fea0003800000 */
[----:B-----5:R-:W-:-:S13]  /*11710*/  ISETP.GE.AND P0, PT, R0, R17, PT ;  /* 0x000000110000720c */ /* 0x020fda0003f06270 */
[----:B------:R-:W-:Y:S05]  /*11720*/  @!P0 BRA `(.L_x_213) ;  /* 0x0000000000388947 */ /* 0x000fea0003800000 */
[----:B------:R-:W-:Y:S01]  /*11730*/  ISETP.NE.AND P1, PT, R116, RZ, PT ;  /* 0x000000ff7400720c */ /* 0x000fe20003f25270 */
[--C-:B------:R-:W-:Y:S01]  /*11740*/  IMAD.MOV.U32 R2, RZ, RZ, R19.reuse ;  /* 0x000000ffff027224 */ /* 0x100fe200078e0013 */
[----:B------:R-:W-:-:S04]  /*11750*/  SHF.R.S32.HI R0, RZ, 0x1f, R19 ;  /* 0x0000001fff007819 */ /* 0x000fc80000011413 */
[----:B------:R-:W-:-:S04]  /*11760*/  LEA.HI R0, R0, R19, RZ, 0x7 ;  /* 0x0000001300007211 */ /* 0x000fc800078f38ff */
[----:B------:R-:W-:-:S03]  /*11770*/  LOP3.LUT R0, R0, 0xffffff80, RZ, 0xc0, !PT ;  /* 0xffffff8000007812 */ /* 0x000fc600078ec0ff */
[----:B------:R-:W-:Y:S05]  /*11780*/  @!P1 BRA `(.L_x_214) ;  /* 0x0000000400149947 */ /* 0x000fea0003800000 */
[----:B------:R-:W-:-:S13]  /*11790*/  ISETP.NE.AND P0, PT, R16, 0x2, PT ;  /* 0x000000021000780c */ /* 0x000fda0003f05270 */
[----:B------:R-:W-:Y:S01]  /*117a0*/  @!P0 IADD3 R0, R17, R19, -R18 ;  /* 0x0000001311008210 */ /* 0x000fe20007ffe812 */
[--C-:B------:R-:W-:Y:S02]  /*117b0*/  @!P0 IMAD.MOV.U32 R2, RZ, RZ, R19.reuse ;  /* 0x000000ffff028224 */ /* 0x100fe400078e0013 */
[----:B------:R-:W-:Y:S01]  /*117c0*/  @P0 IMAD.MOV.U32 R2, RZ, RZ, R19 ;  /* 0x000000ffff020224 */ /* 0x000fe200078e0013 */
[----:B------:R-:W-:-:S04]  /*117d0*/  @!P0 VIMNMX R0, RZ, R0, !PT ;  /* 0x00000000ff008248 */ /* 0x000fc80007fe0100 */
[----:B------:R-:W-:Y:S01]  /*117e0*/  @!P0 LOP3.LUT R0, R0, 0x7fffff80, RZ, 0xc0, !PT ;  /* 0x7fffff8000008812 */ /* 0x000fe200078ec0ff */
[----:B------:R-:W-:Y:S01]  /*117f0*/  @P0 IMAD.MOV.U32 R0, RZ, RZ, RZ ;  /* 0x000000ffff000224 */ /* 0x000fe200078e00ff */
[----:B------:R-:W-:Y:S06]  /*11800*/  BRA `(.L_x_214) ;  /* 0x0000000000f47947 */ /* 0x000fec0003800000 */
.L_x_213:
[----:B------:R-:W-:-:S04]  /*11810*/  ISETP.GT.AND P0, PT, R2, R0, PT ;  /* 0x000000000200720c */ /* 0x000fc80003f04270 */
[----:B------:R-:W-:Y:S01]  /*11820*/  ISETP.LE.OR P0, PT, R2, UR42, P0 ;  /* 0x0000002a02007c0c */ /* 0x000fe20008703670 */
[----:B------:R-:W-:-:S12]  /*11830*/  IMAD.MOV.U32 R2, RZ, RZ, R19 ;  /* 0x000000ffff027224 */ /* 0x000fd800078e0013 */
[----:B------:R-:W-:Y:S05]  /*11840*/  @P0 BRA `(.L_x_214) ;  /* 0x0000000000e40947 */ /* 0x000fea0003800000 */
[----:B------:R-:W-:Y:S05]  /*11850*/  BRA `(.L_x_215) ;  /* 0x00000000000c7947 */ /* 0x000fea0003800000 */
.L_x_212:
[----:B-----5:R-:W-:Y:S02]  /*11860*/  ISETP.GE.AND P0, PT, R0, R17, PT ;  /* 0x000000110000720c */ /* 0x020fe40003f06270 */
[----:B------:R-:W-:-:S11]  /*11870*/  MOV R2, R19 ;  /* 0x0000001300027202 */ /* 0x000fd60000000f00 */
[----:B------:R-:W-:Y:S05]  /*11880*/  @!P0 BRA `(.L_x_214) ;  /* 0x0000000000d48947 */ /* 0x000fea0003800000 */
.L_x_215:
[----:B------:R-:W-:Y:S01]  /*11890*/  ISETP.NE.AND P0, PT, R116, RZ, PT ;  /* 0x000000ff7400720c */ /* 0x000fe20003f05270 */
[----:B------:R-:W-:-:S12]  /*118a0*/  UMOV UR5, UR39 ;  /* 0x0000002700057c82 */ /* 0x000fd80008000000 */
[----:B------:R-:W-:Y:S05]  /*118b0*/  @!P0 BRA `(.L_x_216) ;  /* 0x0000000000308947 */ /* 0x000fea0003800000 */
[----:B------:R-:W-:-:S13]  /*118c0*/  R2UR UR4, R16 ;  /* 0x00000000100472ca */ /* 0x000fda00000e0000 */
[----:B------:R-:W-:-:S06]  /*118d0*/  UISETP.NE.AND UP1, UPT, UR4, 0x2, UPT ;  /* 0x000000020400788c */ /* 0x000fcc000bf25270 */
[----:B------:R-:W-:-:S05]  /*118e0*/  PLOP3.LUT P0, PT, PT, PT, UP1, 0x80, 0x0 ;  /* 0x000000000000781c */ /* 0x000fca0003f0f018 */
[----:B------:R-:W-:-:S06]  /*118f0*/  @!UP1 USHF.L.U32 UR4, UR40, 0x10, URZ ;  /* 0x0000001028049899 */ /* 0x000fcc000800063f */
[----:B------:R-:W-:-:S05]  /*11900*/  IMAD.U32 R0, RZ, RZ, UR4 ;  /* 0x00000004ff007e24 */ /* 0x000fca000f8e00ff */
[----:B------:R-:W-:-:S04]  /*11910*/  @!P0 LEA.HI.SX32 R0, R0, R19, 0x17 ;  /* 0x0000001300008211 */ /* 0x000fc800078fbaff */
[----:B------:R-:W-:-:S04]  /*11920*/  @!P0 IADD3 R0, R17, R0, -R18 ;  /* 0x0000000011008210 */ /* 0x000fc80007ffe812 */
[----:B------:R-:W-:-:S13]  /*11930*/  @!P0 R2UR UR5, R0 ;  /* 0x00000000000582ca */ /* 0x000fda00000e0000 */
[----:B------:R-:W-:-:S04]  /*11940*/  UISETP.LT.AND UP0, UPT, URZ, UR5, UPT ;  /* 0x000000053f00728c */ /* 0x000fc8000bf01270 */
[----:B------:R-:W-:-:S04]  /*11950*/  @!UP1 USEL UR5, URZ, UR5, !UP0 ;  /* 0x000000053f059287 */ /* 0x000fc8000c000000 */
[----:B------:R-:W-:-:S07]  /*11960*/  @!UP1 ULOP3.LUT UR5, UR5, 0x7fffff80, URZ, 0xc0, !UPT ;  /* 0x7fffff8005059892 */ /* 0x000fce000f8ec03f */
[----:B------:R-:W-:-:S05]  /*11970*/  @UP1 UMOV UR5, URZ ;  /* 0x0000003f00051c82 */ /* 0x000fca0008000000 */
.L_x_216:
[----:B------:R-:W-:Y:S01]  /*11980*/  R2UR UR4, R16 ;  /* 0x00000000100472ca */ /* 0x000fe200000e0000 */
[----:B------:R-:W-:-:S12]  /*11990*/  IMAD.MOV.U32 R0, RZ, RZ, RZ ;  /* 0x000000ffff007224 */ /* 0x000fd800078e00ff */
[----:B------:R-:W-:-:S04]  /*119a0*/  UISETP.NE.AND UP0, UPT, UR4, URZ, UPT ;  /* 0x0000003f0400728c */ /* 0x000fc8000bf05270 */
[----:B------:R-:W-:-:S06]  /*119b0*/  UISETP.LT.OR UP0, UPT, UR41, 0x2, UP0 ;  /* 0x000000022900788c */ /* 0x000fcc0008701670 */
[----:B------:R-:W-:-:S13]  /*119c0*/  PLOP3.LUT P0, PT, PT, PT, UP0, 0x80, 0x0 ;  /* 0x000000000000781c */ /* 0x000fda0003f0f008 */
[----:B------:R-:W-:Y:S05]  /*119d0*/  @P0 BRA `(.L_x_217) ;  /* 0x0000000000700947 */ /* 0x000fea0003800000 */
[----:B------:R-:W-:Y:S01]  /*119e0*/  IABS R2, UR37 ;  /* 0x0000002500027c13 */ /* 0x000fe20008000000 */
[----:B----4-:R-:W2:Y:S03]  /*119f0*/  S2R R6, SR_CTAID.X ;  /* 0x0000000000067919 */ /* 0x010ea60000002500 */
[----:B------:R-:W4:Y:S08]  /*11a00*/  I2F.RP R4, R2 ;  /* 0x0000000200047306 */ /* 0x000f300000209400 */
[----:B----4-:R-:W4:Y:S01]  /*11a10*/  MUFU.RCP R4, R4 ;  /* 0x0000000400047308 */ /* 0x010f220000001000 */
[----:B--2---:R-:W-:-:S02]  /*11a20*/  IMAD.U32 R6, R6, 0x10000, RZ ;  /* 0x0001000006067824 */ /* 0x004fc400078e00ff */
[----:B----4-:R-:W-:-:S03]  /*11a30*/  VIADD R4, R4, 0xffffffe ;  /* 0x0ffffffe04047836 */ /* 0x010fc60000000000 */
[----:B------:R-:W-:Y:S02]  /*11a40*/  SHF.R.S32.HI R8, RZ, 0x9, R6 ;  /* 0x00000009ff087819 */ /* 0x000fe40000011406 */
[----:B------:R-:W2:Y:S02]  /*11a50*/  F2I.FTZ.U32.TRUNC.NTZ R5, R4 ;  /* 0x0000000400057305 */ /* 0x000ea4000021f000 */
[----:B------:R-:W-:Y:S02]  /*11a60*/  IABS R7, R8 ;  /* 0x0000000800077213 */ /* 0x000fe40000000000 */
[----:B------:R-:W-:Y:S02]  /*11a70*/  ISETP.GE.AND P1, PT, R8, RZ, PT ;  /* 0x000000ff0800720c */ /* 0x000fe40003f26270 */
[----:B--2---:R-:W-:Y:S02]  /*11a80*/  IADD3 R0, RZ, -R5, RZ ;  /* 0x80000005ff007210 */ /* 0x004fe40007ffe0ff */
        /* <DEDUP_REMOVED lines=17> */
.L_x_217:
[----:B------:R-:W-:Y:S01]  /*11ba0*/  USHF.L.U32 UR4, UR40, 0x10, URZ ;  /* 0x0000001028047899 */ /* 0x000fe2000800063f */
[----:B------:R-:W-:-:S05]  /*11bb0*/  IADD3 R0, R0, UR5, RZ ;  /* 0x0000000500007c10 */ /* 0x000fca000fffe0ff */
[----:B------:R-:W-:-:S05]  /*11bc0*/  IMAD.U32 R2, RZ, RZ, UR4 ;  /* 0x00000004ff027e24 */ /* 0x000fca000f8e00ff */
[----:B------:R-:W-:-:S07]  /*11bd0*/  LEA.HI.SX32 R2, R2, R19, 0x17 ;  /* 0x0000001302027211 */ /* 0x000fce00078fbaff */
.L_x_214:
[----:B------:R-:W-:-:S13]  /*11be0*/  ISETP.NE.AND P0, PT, R2, R19, PT ;  /* 0x000000130200720c */ /* 0x000fda0003f05270 */
[----:B------:R-:W-:Y:S05]  /*11bf0*/  @!P0 BRA `(.L_x_218) ;  /* 0x00000004004c8947 */ /* 0x000fea0003800000 */
[----:B------:R-:W-:-:S04]  /*11c00*/  ISETP.GT.AND P0, PT, R17, R0, PT ;  /* 0x000000001100720c */ /* 0x000fc80003f04270 */
[----:B------:R-:W-:-:S13]  /*11c10*/  ISETP.LE.OR P0, PT, R18, R2, !P0 ;  /* 0x000000021200720c */ /* 0x000fda0004703670 */
[----:B------:R-:W-:Y:S05]  /*11c20*/  @P0 BRA `(.L_x_219) ;  /* 0x0000000800880947 */ /* 0x000fea0003800000 */
[----:B------:R-:W2:Y:S04]  /*11c30*/  LDL R15, [R1+0x64] ;  /* 0x00006400010f7983 */ /* 0x000ea80000100800 */
[----:B------:R-:W5:Y:S04]  /*11c40*/  LDL R14, [R1+0x60] ;  /* 0x00006000010e7983 */ /* 0x000f680000100800 */
[----:B------:R-:W3:Y:S04]  /*11c50*/  LDL R16, [R1+0x6c] ;  /* 0x00006c0001107983 */ /* 0x000ee80000100800 */
[----:B------:R-:W3:Y:S01]  /*11c60*/  LDL R13, [R1+0x68] ;  /* 0x00006800010d7983 */ /* 0x000ee20000100800 */
[----:B------:R-:W-:Y:S01]  /*11c70*/  IMAD.SHL.U32 R3, R34, 0x8, RZ ;  /* 0x0000000822037824 */ /* 0x000fe200078e00ff */
[C---:B----4-:R-:W-:Y:S01]  /*11c80*/  LOP3.LUT R5, R33.reuse, 0x1c, RZ, 0xc0, !PT ;  /* 0x0000001c21057812 */ /* 0x050fe200078ec0ff */
[----:B------:R-:W-:Y:S01]  /*11c90*/  IMAD.SHL.U32 R4, R33, 0x8, RZ ;  /* 0x0000000821047824 */ /* 0x000fe200078e00ff */
[----:B------:R-:W-:Y:S01]  /*11ca0*/  USHF.R.S32.HI UR4, URZ, 0x1f, UR44 ;  /* 0x0000001f3f047899 */ /* 0x000fe2000801142c */
[----:B------:R-:W-:Y:S01]  /*11cb0*/  IMAD R8, R2, UR45, RZ ;  /* 0x0000002d02087c24 */ /* 0x000fe2000f8e02ff */
[----:B------:R-:W-:Y:S01]  /*11cc0*/  LEA.HI R3, R5, R3, RZ, 0x1e ;  /* 0x0000000305037211 */ /* 0x000fe200078ff0ff */
[----:B------:R-:W-:Y:S01]  /*11cd0*/  IMAD.MOV.U32 R5, RZ, RZ, RZ ;  /* 0x000000ffff057224 */ /* 0x000fe200078e00ff */
[----:B------:R-:W-:Y:S01]  /*11ce0*/  LOP3.LUT R4, R4, 0x18, RZ, 0xc0, !PT ;  /* 0x0000001804047812 */ /* 0x000fe200078ec0ff */
[----:B------:R-:W-:Y:S01]  /*11cf0*/  ULEA.HI UR4, UR4, UR44, URZ, 0x5 ;  /* 0x0000002c04047291 */ /* 0x000fe2000f8f283f */
[----:B------:R-:W-:Y:S01]  /*11d00*/  SHF.R.S32.HI R11, RZ, 0x1f, R8 ;  /* 0x0000001fff0b7819 */ /* 0x000fe20000011408 */
[----:B------:R-:W-:Y:S01]  /*11d10*/  IMAD R9, R3, UR50, RZ ;  /* 0x0000003203097c24 */ /* 0x000fe2000f8e02ff */
[----:B------:R-:W-:Y:S01]  /*11d20*/  LOP3.LUT R33, R33, 0x3, RZ, 0xc0, !PT ;  /* 0x0000000321217812 */ /* 0x000fe200078ec0ff */
[----:B------:R-:W-:Y:S01]  /*11d30*/  IMAD.WIDE.U32 R6, R3, UR45, R4 ;  /* 0x0000002d03067c25 */ /* 0x000fe2000f8e0004 */
[----:B------:R-:W-:Y:S01]  /*11d40*/  ULOP3.LUT UR4, UR4, 0xffffffe0, URZ, 0xc0, !UPT ;  /* 0xffffffe004047892 */ /* 0x000fe2000f8ec03f */
[----:B------:R-:W-:-:S02]  /*11d50*/  ULDC UR5, c[0x0][0x2b4] ;  /* 0x0000ad0000057ab9 */ /* 0x000fc40000000800 */
[----:B------:R-:W-:Y:S01]  /*11d60*/  IMAD.IADD R2, R18, 0x1, -R2 ;  /* 0x0000000112027824 */ /* 0x000fe200078e0a02 */
[----:B------:R-:W-:Y:S01]  /*11d70*/  IADD3 R10, P0, R8, R6, RZ ;  /* 0x00000006080a7210 */ /* 0x000fe20007f1e0ff */
[----:B------:R-:W-:Y:S01]  /*11d80*/  UIADD3 UR4, UR44, -UR4, URZ ;  /* 0x800000042c047290 */ /* 0x000fe2000fffe03f */
[----:B------:R-:W-:Y:S02]  /*11d90*/  IMAD R8, R0, UR5, RZ ;  /* 0x0000000500087c24 */ /* 0x000fe4000f8e02ff */
[----:B------:R-:W-:Y:S01]  /*11da0*/  IADD3.X R12, R11, R7, R9, P0, !PT ;  /* 0x000000070b0c7210 */ /* 0x000fe200007fe409 */
[C---:B------:R-:W-:Y:S01]  /*11db0*/  IMAD.SHL.U32 R9, R3.reuse, 0x4, RZ ;  /* 0x0000000403097824 */ /* 0x040fe200078e00ff */
[----:B------:R-:W-:Y:S01]  /*11dc0*/  UISETP.NE.AND UP0, UPT, UR4, URZ, UPT ;  /* 0x0000003f0400728c */ /* 0x000fe2000bf05270 */
[----:B------:R-:W-:Y:S01]  /*11dd0*/  IMAD.WIDE R6, R3, UR5, R4 ;  /* 0x0000000503067c25 */ /* 0x000fe2000f8e0204 */
[----:B------:R-:W-:Y:S02]  /*11de0*/  UIADD3 UR5, UR44, -0x1, URZ ;  /* 0xffffffff2c057890 */ /* 0x000fe4000fffe03f */
[----:B------:R-:W-:Y:S01]  /*11df0*/  LOP3.LUT R5, R9, 0x4, R33, 0xe2, !PT ;  /* 0x0000000409057812 */ /* 0x000fe200078ee221 */
[----:B------:R-:W-:Y:S01]  /*11e00*/  USEL UR4, UR4, 0x20, UP0 ;  /* 0x0000002004047887 */ /* 0x000fe20008000000 */
[----:B------:R-:W-:-:S02]  /*11e10*/  SHF.R.U32.HI R9, RZ, 0x1, R3 ;  /* 0x00000001ff097819 */ /* 0x000fc40000011603 */
[C---:B------:R-:W-:Y:S01]  /*11e20*/  IADD3 R6, P0, R8.reuse, R6, RZ ;  /* 0x0000000608067210 */ /* 0x040fe20007f1e0ff */
[----:B------:R-:W-:Y:S01]  /*11e30*/  UISETP.LT.AND UP0, UPT, UR44, UR4, UPT ;  /* 0x000000042c00728c */ /* 0x000fe2000bf01270 */
[----:B------:R-:W-:Y:S02]  /*11e40*/  LOP3.LUT R11, R5, 0x3, R9, 0x48, !PT ;  /* 0x00000003050b7812 */ /* 0x000fe400078e4809 */
[----:B------:R-:W-:Y:S01]  /*11e50*/  LEA.HI.X.SX32 R7, R8, R7, 0x1, P0 ;  /* 0x0000000708077211 */ /* 0x000fe200000f0eff */
[----:B------:R-:W-:Y:S01]  /*11e60*/  USEL UR6, UR44, UR4, UP0 ;  /* 0x000000042c067287 */ /* 0x000fe20008000000 */
[----:B------:R-:W-:Y:S01]  /*11e70*/  LOP3.LUT R5, R11, 0x4, R5, 0xf8, !PT ;  /* 0x000000040b057812 */ /* 0x000fe200078ef805 */
[----:B------:R-:W-:Y:S02]  /*11e80*/  UISETP.GE.U32.AND UP0, UPT, UR5, 0x20, UPT ;  /* 0x000000200500788c */ /* 0x000fe4000bf06070 */
[----:B------:R-:W-:Y:S02]  /*11e90*/  UIADD3 UR5, UR44, 0x3e, URZ ;  /* 0x0000003e2c057890 */ /* 0x000fe4000fffe03f */
[----:B------:R-:W-:Y:S01]  /*11ea0*/  IMAD R9, R9, 0x18, R5 ;  /* 0x0000001809097824 */ /* 0x000fe200078e0205 */
[----:B------:R-:W-:Y:S01]  /*11eb0*/  ISETP.GE.AND P1, PT, R4, UR6, PT ;  /* 0x0000000604007c0c */ /* 0x000fe2000bf26270 */
[----:B------:R-:W-:Y:S01]  /*11ec0*/  IMAD.IADD R5, R17, 0x1, -R0 ;  /* 0x0000000111057824 */ /* 0x000fe200078e0a00 */
[----:B------:R-:W-:Y:S01]  /*11ed0*/  PLOP3.LUT P0, PT, PT, PT, UP0, 0x80, 0x0 ;  /* 0x000000000000781c */ /* 0x000fe20003f0f008 */
[----:B------:R-:W-:Y:S01]  /*11ee0*/  IMAD.U32 R0, RZ, RZ, UR5 ;  /* 0x00000005ff007e24 */ /* 0x000fe2000f8e00ff */
[----:B------:R-:W-:-:S02]  /*11ef0*/  ISETP.LT.AND P3, PT, R3, R2, !P1 ;  /* 0x000000020300720c */ /* 0x000fc40004f61270 */
[----:B------:R-:W-:Y:S01]  /*11f00*/  ISETP.GE.OR P5, PT, R3, R2, !P0 ;  /* 0x000000020300720c */ /* 0x000fe200047a6670 */
[----:B------:R-:W-:Y:S01]  /*11f10*/  IMAD.SHL.U32 R2, R9, 0x8, RZ ;  /* 0x0000000809027824 */ /* 0x000fe200078e00ff */
[CC--:B------:R-:W-:Y:S02]  /*11f20*/  ISETP.GE.OR P4, PT, R3.reuse, R5.reuse, !P0 ;  /* 0x000000050300720c */ /* 0x0c0fe40004786670 */
[----:B------:R-:W-:-:S04]  /*11f30*/  ISETP.LT.AND P0, PT, R3, R5, !P1 ;  /* 0x000000050300720c */ /* 0x000fc80004f01270 */
[----:B------:R-:W-:Y:S02]  /*11f40*/  ISETP.GT.U32.AND P1, PT, R0, 0x3e, P0 ;  /* 0x0000003e0000780c */ /* 0x000fe40000724070 */
[----:B--2---:R-:W-:-:S04]  /*11f50*/  LEA R4, P2, R10, R15, 0x1 ;  /* 0x0000000f0a047211 */ /* 0x004fc800078408ff */
[----:B-----5:R-:W-:Y:S02]  /*11f60*/  LEA.HI.X R5, R10, R14, R12, 0x1, P2 ;  /* 0x0000000e0a057211 */ /* 0x020fe400010f0c0c */
[----:B------:R-:W2:Y:S01]  /*11f70*/  LDC.64 R14, c[0x0][0x208] ;  /* 0x00008200ff0e7b82 */ /* 0x000ea20000000a00 */
[----:B------:R-:W-:Y:S01]  /*11f80*/  ISETP.GT.U32.AND P2, PT, R0, 0x3e, P3 ;  /* 0x0000003e0000780c */ /* 0x000fe20001f44070 */
[----:B------:R-:W-:Y:S01]  /*11f90*/  IMAD.SHL.U32 R0, R2, 0x2, RZ ;  /* 0x0000000202007824 */ /* 0x000fe200078e00ff */
[----:B---3--:R-:W-:-:S04]  /*11fa0*/  LEA R2, P0, R6, R16, 0x1 ;  /* 0x0000001006027211 */ /* 0x008fc800078008ff */
[----:B------:R-:W-:Y:S02]  /*11fb0*/  LOP3.LUT R0, R0, 0xfffffff0, RZ, 0xc0, !PT ;  /* 0xfffffff000007812 */ /* 0x000fe400078ec0ff */
[----:B------:R-:W-:Y:S01]  /*11fc0*/  LEA.HI.X R3, R6, R13, R7, 0x1, P0 ;  /* 0x0000000d06037211 */ /* 0x000fe200000f0c07 */
[----:B------:R-:W-:Y:S02]  /*11fd0*/  IMAD.U32 R6, RZ, RZ, UR4 ;  /* 0x00000004ff067e24 */ /* 0x000fe4000f8e00ff */
[----:B------:R-:W-:Y:S02]  /*11fe0*/  VIADD R0, R0, UR36 ;  /* 0x0000002400007c36 */ /* 0x000fe40008000000 */
[----:B------:R-:W-:-:S04]  /*11ff0*/  IMAD.WIDE R8, R6, 0x2, R4 ;  /* 0x0000000206087825 */ /* 0x000fc800078e0204 */
[----:B------:R-:W-:Y:S01]  /*12000*/  IMAD.WIDE R6, R6, 0x2, R2 ;  /* 0x0000000206067825 */ /* 0x000fe200078e0202 */
[C---:B--2---:R-:W-:Y:S02]  /*12010*/  R2UR UR12, R14.reuse ;  /* 0x000000000e0c72ca */ /* 0x044fe400000e0000 */
[C---:B------:R-:W-:Y:S02]  /*12020*/  R2UR UR13, R15.reuse ;  /* 0x000000000f0d72ca */ /* 0x040fe400000e0000 */
[C---:B------:R-:W-:Y:S02]  /*12030*/  R2UR UR10, R14.reuse ;  /* 0x000000000e0a72ca */ /* 0x040fe400000e0000 */
[C---:B------:R-:W-:Y:S02]  /*12040*/  R2UR UR11, R15.reuse ;  /* 0x000000000f0b72ca */ /* 0x040fe400000e0000 */
[----:B------:R-:W-:Y:S02]  /*12050*/  R2UR UR8, R14 ;  /* 0x000000000e0872ca */ /* 0x000fe400000e0000 */
[----:B------:R-:W-:-:S02]  /*12060*/  R2UR UR9, R15 ;  /* 0x000000000f0972ca */ /* 0x000fc400000e0000 */
[----:B------:R-:W-:Y:S02]  /*12070*/  R2UR UR6, R14 ;  /* 0x000000000e0672ca */ /* 0x000fe400000e0000 */
[----:B------:R-:W-:Y:S01]  /*12080*/  R2UR UR7, R15 ;  /* 0x000000000f0772ca */ /* 0x000fe200000e0000 */
[----:B------:R-:W-:Y:S01]  /*12090*/  @!PT LDS RZ, [RZ] ;  /* 0x00000000fffff984 */ /* 0x000fe20000000800 */
[----:B------:R-:W-:Y:S01]  /*120a0*/  @!PT LDS RZ, [RZ] ;  /* 0x00000000fffff984 */ /* 0x000fe20000000800 */
[----:B------:R-:W-:Y:S01]  /*120b0*/  @!PT LDS RZ, [RZ] ;  /* 0x00000000fffff984 */ /* 0x000fe20000000800 */
[----:B------:R2:W-:Y:S04]  /*120c0*/  LDGSTS.E.BYPASS.LTC128B.128 [R0+0x200], desc[UR12][R4.64], P2 ;  /* 0x0020000004007fae */ /* 0x0005e80009101d4c */
[----:B------:R2:W-:Y:S04]  /*120d0*/  LDGSTS.E.BYPASS.LTC128B.128 [R0+0x6200], desc[UR10][R2.64], P1 ;  /* 0x0620000002007fae */ /* 0x0005e80008901d4a */
[----:B------:R-:W0:Y:S04]  /*120e0*/  LDGDEPBAR ;  /* 0x00000000000079af */ /* 0x000e280000000000 */
[----:B------:R2:W-:Y:S04]  /*120f0*/  LDGSTS.E.BYPASS.LTC128B.128 [R0+0x280], desc[UR8][R8.64], !P5 ;  /* 0x0028000008007fae */ /* 0x0005e8000e901d48 */
[----:B------:R2:W-:Y:S04]  /*12100*/  LDGSTS.E.BYPASS.LTC128B.128 [R0+0x6280], desc[UR6][R6.64], !P4 ;  /* 0x0628000006007fae */ /* 0x0005e8000e101d46 */
[----:B------:R-:W0:Y:S01]  /*12110*/  LDGDEPBAR ;  /* 0x00000000000079af */ /* 0x000e220000000000 */
[----:B------:R-:W-:Y:S05]  /*12120*/  BRA `(.L_x_219) ;  /* 0x0000000400487947 */ /* 0x000fea0003800000 */
.L_x_218:
[----:B------:R-:W-:-:S04]  /*12130*/  ISETP.GT.AND P0, PT, R17, R0, PT ;  /* 0x000000001100720c */ /* 0x000fc80003f04270 */
[----:B------:R-:W-:-:S13]  /*12140*/  ISETP.GE.OR P0, PT, R19, R18, !P0 ;  /* 0x000000121300720c */ /* 0x000fda0004706670 */
[----:B------:R-:W-:Y:S05]  /*12150*/  @P0 BRA `(.L_x_219) ;  /* 0x00000004003c0947 */ /* 0x000fea0003800000 */
[----:B------:R-:W2:Y:S04]  /*12160*/  LDL R15, [R1+0x64] ;  /* 0x00006400010f7983 */ /* 0x000ea80000100800 */
[----:B------:R-:W5:Y:S04]  /*12170*/  LDL R14, [R1+0x60] ;  /* 0x00006000010e7983 */ /* 0x000f680000100800 */
[----:B------:R-:W3:Y:S04]  /*12180*/  LDL R16, [R1+0x6c] ;  /* 0x00006c0001107983 */ /* 0x000ee80000100800 */
[----:B------:R-:W3:Y:S01]  /*12190*/  LDL R13, [R1+0x68] ;  /* 0x00006800010d7983 */ /* 0x000ee20000100800 */
[----:B------:R-:W-:Y:S01]  /*121a0*/  USHF.R.S32.HI UR5, URZ, 0x1f, UR44 ;  /* 0x0000001f3f057899 */ /* 0x000fe2000801142c */
[----:B------:R-:W-:Y:S01]  /*121b0*/  IMAD.SHL.U32 R3, R34, 0x8, RZ ;  /* 0x0000000822037824 */ /* 0x000fe200078e00ff */
[C---:B----4-:R-:W-:Y:S01]  /*121c0*/  LOP3.LUT R4, R33.reuse, 0x1c, RZ, 0xc0, !PT ;  /* 0x0000001c21047812 */ /* 0x050fe200078ec0ff */
[----:B------:R-:W-:Y:S01]  /*121d0*/  IMAD.SHL.U32 R5, R33, 0x8, RZ ;  /* 0x0000000821057824 */ /* 0x000fe200078e00ff */
[----:B------:R-:W-:-:S02]  /*121e0*/  ULEA.HI UR5, UR5, UR44, URZ, 0x5 ;  /* 0x0000002c05057291 */ /* 0x000fc4000f8f283f */
[----:B------:R-:W-:Y:S01]  /*121f0*/  LEA.HI R3, R4, R3, RZ, 0x1e ;  /* 0x0000000304037211 */ /* 0x000fe200078ff0ff */
[----:B------:R-:W-:Y:S01]  /*12200*/  IMAD R2, R2, UR45, RZ ;  /* 0x0000002d02027c24 */ /* 0x000fe2000f8e02ff */
[----:B------:R-:W-:Y:S01]  /*12210*/  ULOP3.LUT UR5, UR5, 0xffffffe0, URZ, 0xc0, !UPT ;  /* 0xffffffe005057892 */ /* 0x000fe2000f8ec03f */
[----:B------:R-:W-:Y:S01]  /*12220*/  LOP3.LUT R4, R5, 0x18, RZ, 0xc0, !PT ;  /* 0x0000001805047812 */ /* 0x000fe200078ec0ff */
[----:B------:R-:W-:Y:S01]  /*12230*/  IMAD.MOV.U32 R5, RZ, RZ, RZ ;  /* 0x000000ffff057224 */ /* 0x000fe200078e00ff */
[----:B------:R-:W-:Y:S01]  /*12240*/  ULDC UR4, c[0x0][0x2b4] ;  /* 0x0000ad0000047ab9 */ /* 0x000fe20000000800 */
[----:B------:R-:W-:Y:S01]  /*12250*/  UIADD3 UR5, UR44, -UR5, URZ ;  /* 0x800000052c057290 */ /* 0x000fe2000fffe03f */
[C---:B------:R-:W-:Y:S02]  /*12260*/  IMAD.SHL.U32 R10, R3.reuse, 0x4, RZ ;  /* 0x00000004030a7824 */ /* 0x040fe400078e00ff */
[----:B------:R-:W-:Y:S01]  /*12270*/  IMAD.WIDE.U32 R8, R3, UR45, R4 ;  /* 0x0000002d03087c25 */ /* 0x000fe2000f8e0004 */
[----:B------:R-:W-:Y:S01]  /*12280*/  LOP3.LUT R33, R33, 0x3, RZ, 0xc0, !PT ;  /* 0x0000000321217812 */ /* 0x000fe200078ec0ff */
[----:B------:R-:W-:Y:S01]  /*12290*/  UISETP.NE.AND UP0, UPT, UR5, URZ, UPT ;  /* 0x0000003f0500728c */ /* 0x000fe2000bf05270 */
[----:B------:R-:W-:Y:S01]  /*122a0*/  SHF.R.S32.HI R12, RZ, 0x1f, R2 ;  /* 0x0000001fff0c7819 */ /* 0x000fe20000011402 */
[C---:B------:R-:W-:Y:S01]  /*122b0*/  IMAD R11, R3.reuse, UR50, RZ ;  /* 0x00000032030b7c24 */ /* 0x040fe2000f8e02ff */
[----:B------:R-:W-:Y:S01]  /*122c0*/  IADD3 R8, P0, R2, R8, RZ ;  /* 0x0000000802087210 */ /* 0x000fe20007f1e0ff */
[----:B------:R-:W-:Y:S01]  /*122d0*/  IMAD.WIDE R6, R3, UR4, R4 ;  /* 0x0000000403067c25 */ /* 0x000fe2000f8e0204 */
[----:B------:R-:W-:Y:S01]  /*122e0*/  LOP3.LUT R10, R10, 0x4, R33, 0xe2, !PT ;  /* 0x000000040a0a7812 */ /* 0x000fe200078ee221 */
[----:B------:R-:W-:Y:S01]  /*122f0*/  USEL UR5, UR5, 0x20, UP0 ;  /* 0x0000002005057887 */ /* 0x000fe20008000000 */
[----:B------:R-:W-:Y:S01]  /*12300*/  SHF.R.U32.HI R5, RZ, 0x1, R3 ;  /* 0x00000001ff057819 */ /* 0x000fe20000011603 */
[----:B------:R-:W-:Y:S01]  /*12310*/  IMAD R2, R0, UR4, RZ ;  /* 0x0000000400027c24 */ /* 0x000fe2000f8e02ff */
[----:B------:R-:W-:Y:S01]  /*12320*/  IADD3.X R11, R12, R9, R11, P0, !PT ;  /* 0x000000090c0b7210 */ /* 0x000fe200007fe40b */
[----:B------:R-:W-:Y:S01]  /*12330*/  UISETP.LT.AND UP0, UPT, UR44, UR5, UPT ;  /* 0x000000052c00728c */ /* 0x000fe2000bf01270 */
[----:B------:R-:W-:Y:S01]  /*12340*/  LOP3.LUT R9, R10, 0x3, R5, 0x48, !PT ;  /* 0x000000030a097812 */ /* 0x000fe200078e4805 */
[----:B------:R-:W-:Y:S01]  /*12350*/  UIADD3 UR4, UR44, -0x1, URZ ;  /* 0xffffffff2c047890 */ /* 0x000fe2000fffe03f */
[C---:B------:R-:W-:Y:S01]  /*12360*/  IADD3 R6, P0, R2.reuse, R6, RZ ;  /* 0x0000000602067210 */ /* 0x040fe20007f1e0ff */
[----:B------:R-:W-:Y:S01]  /*12370*/  USEL UR6, UR44, UR5, UP0 ;  /* 0x000000052c067287 */ /* 0x000fe20008000000 */
[----:B------:R-:W-:Y:S01]  /*12380*/  LOP3.LUT R10, R9, 0x4, R10, 0xf8, !PT ;  /* 0x00000004090a7812 */ /* 0x000fe200078ef80a */
[----:B------:R-:W-:Y:S01]  /*12390*/  UISETP.GE.U32.AND UP0, UPT, UR4, 0x20, UPT ;  /* 0x000000200400788c */ /* 0x000fe2000bf06070 */
[----:B------:R-:W-:Y:S01]  /*123a0*/  LEA.HI.X.SX32 R7, R2, R7, 0x1, P0 ;  /* 0x0000000702077211 */ /* 0x000fe200000f0eff */
[----:B------:R-:W-:-:S02]  /*123b0*/  IMAD.IADD R2, R18, 0x1, -R19 ;  /* 0x0000000112027824 */ /* 0x000fc400078e0a13 */
[----:B------:R-:W-:Y:S02]  /*123c0*/  IMAD R10, R5, 0x18, R10 ;  /* 0x00000018050a7824 */ /* 0x000fe400078e020a */
[----:B------:R-:W-:Y:S01]  /*123d0*/  IMAD.IADD R5, R17, 0x1, -R0 ;  /* 0x0000000111057824 */ /* 0x000fe200078e0a00 */
[----:B------:R-:W-:Y:S02]  /*123e0*/  PLOP3.LUT P0, PT, PT, PT, UP0, 0x80, 0x0 ;  /* 0x000000000000781c */ /* 0x000fe40003f0f008 */
[----:B------:R-:W-:Y:S02]  /*123f0*/  ISETP.GE.AND P1, PT, R4, UR6, PT ;  /* 0x0000000604007c0c */ /* 0x000fe4000bf26270 */
[CC--:B------:R-:W-:Y:S02]  /*12400*/  ISETP.GE.OR P5, PT, R3.reuse, R2.reuse, !P0 ;  /* 0x000000020300720c */ /* 0x0c0fe400047a6670 */
[CC--:B------:R-:W-:Y:S02]  /*12410*/  ISETP.GE.OR P4, PT, R3.reuse, R5.reuse, !P0 ;  /* 0x000000050300720c */ /* 0x0c0fe40004786670 */
[C---:B------:R-:W-:Y:S01]  /*12420*/  ISETP.LT.AND P0, PT, R3.reuse, R5, !P1 ;  /* 0x000000050300720c */ /* 0x040fe20004f01270 */
[----:B------:R-:W-:Y:S01]  /*12430*/  UIADD3 UR4, UR44, 0x3e, URZ ;  /* 0x0000003e2c047890 */ /* 0x000fe2000fffe03f */
[----:B------:R-:W-:Y:S01]  /*12440*/  ISETP.LT.AND P3, PT, R3, R2, !P1 ;  /* 0x000000020300720c */ /* 0x000fe20004f61270 */
[----:B------:R-:W-:-:S04]  /*12450*/  IMAD.SHL.U32 R2, R10, 0x8, RZ ;  /* 0x000000080a027824 */ /* 0x000fc800078e00ff */
[----:B------:R-:W-:-:S05]  /*12460*/  IMAD.U32 R0, RZ, RZ, UR4 ;  /* 0x00000004ff007e24 */ /* 0x000fca000f8e00ff */
        /* <DEDUP_REMOVED lines=10> */
[----:B------:R-:W-:Y:S01]  /*12510*/  VIADD R0, R0, UR36 ;  /* 0x0000002400007c36 */ /* 0x000fe20008000000 */
[C---:B--2---:R-:W-:Y:S02]  /*12520*/  R2UR UR12, R14.reuse ;  /* 0x000000000e0c72ca */ /* 0x044fe400000e0000 */
[----:B------:R-:W-:Y:S02]  /*12530*/  R2UR UR13, R15 ;  /* 0x000000000f0d72ca */ /* 0x000fe400000e0000 */
[----:B------:R-:W-:-:S02]  /*12540*/  R2UR UR10, R14 ;  /* 0x000000000e0a72ca */ /* 0x000fc400000e0000 */
[C---:B------:R-:W-:Y:S02]  /*12550*/  R2UR UR11, R15.reuse ;  /* 0x000000000f0b72ca */ /* 0x040fe400000e0000 */
[C---:B------:R-:W-:Y:S02]  /*12560*/  R2UR UR8, R14.reuse ;  /* 0x000000000e0872ca */ /* 0x040fe400000e0000 */
[C---:B------:R-:W-:Y:S02]  /*12570*/  R2UR UR9, R15.reuse ;  /* 0x000000000f0972ca */ /* 0x040fe400000e0000 */
[----:B------:R-:W-:Y:S02]  /*12580*/  R2UR UR6, R14 ;  /* 0x000000000e0672ca */ /* 0x000fe400000e0000 */
[----:B------:R-:W-:Y:S01]  /*12590*/  R2UR UR7, R15 ;  /* 0x000000000f0772ca */ /* 0x000fe200000e0000 */
[C---:B------:R-:W-:Y:S01]  /*125a0*/  IMAD.WIDE R8, R6.reuse, 0x2, R4 ;  /* 0x0000000206087825 */ /* 0x040fe200078e0204 */
[----:B------:R-:W-:Y:S01]  /*125b0*/  @!PT LDS RZ, [RZ] ;  /* 0x00000000fffff984 */ /* 0x000fe20000000800 */
[----:B------:R-:W-:Y:S01]  /*125c0*/  @!PT LDS RZ, [RZ] ;  /* 0x00000000fffff984 */ /* 0x000fe20000000800 */
[----:B------:R-:W-:Y:S01]  /*125d0*/  @!PT LDS RZ, [RZ] ;  /* 0x00000000fffff984 */ /* 0x000fe20000000800 */
[----:B------:R2:W-:Y:S03]  /*125e0*/  LDGSTS.E.BYPASS.LTC128B.128 [R0+0x200], desc[UR12][R4.64], P2 ;  /* 0x0020000004007fae */ /* 0x0005e60009101d4c */
[----:B------:R-:W-:Y:S01]  /*125f0*/  IMAD.WIDE R6, R6, 0x2, R2 ;  /* 0x0000000206067825 */ /* 0x000fe200078e0202 */
[----:B------:R2:W-:Y:S04]  /*12600*/  LDGSTS.E.BYPASS.LTC128B.128 [R0+0x6200], desc[UR10][R2.64], P0 ;  /* 0x0620000002007fae */ /* 0x0005e80008101d4a */
[----:B------:R-:W0:Y:S04]  /*12610*/  LDGDEPBAR ;  /* 0x00000000000079af */ /* 0x000e280000000000 */
[----:B------:R2:W-:Y:S04]  /*12620*/  LDGSTS.E.BYPASS.LTC128B.128 [R0+0x280], desc[UR8][R8.64], !P5 ;  /* 0x0028000008007fae */ /* 0x0005e8000e901d48 */
[----:B------:R2:W-:Y:S04]  /*12630*/  LDGSTS.E.BYPASS.LTC128B.128 [R0+0x6280], desc[UR6][R6.64], !P4 ;  /* 0x0628000006007fae */ /* 0x0005e8000e101d46 */
[----:B------:R-:W0:Y:S02]  /*12640*/  LDGDEPBAR ;  /* 0x00000000000079af */ /* 0x000e240000000000 */
.L_x_219:
[----:B------:R-:W-:Y:S01]  /*12650*/  UIADD3 UR43, UR43, 0x80, URZ ;  /* 0x000000802b2b7890 */ /* 0x000fe2000fffe03f */
[----:B------:R-:W-:Y:S05]  /*12660*/  BRA `(.L_x_220) ;  /* 0xffffff3400007947 */ /* 0x000fea000383ffff */
.L_x_177:
[----:B------:R-:W2:Y:S01]  /*12670*/  LDL R6, [R1+0x44] ;  /* 0x0000440001067983 */ /* 0x000ea20000100800 */
[----:B------:R-:W1:Y:S03]  /*12680*/  LDC.U8 R7, c[0x0][0x2cc] ;  /* 0x0000b300ff077b82 */ /* 0x000e660000000000 */
[----:B------:R-:W3:Y:S01]  /*12690*/  LDL.LU R27, [R1+0x30] ;  /* 0x00003000011b7983 */ /* 0x000ee20000300800 */
[----:B------:R-:W-:Y:S01]  /*126a0*/  USHF.R.U32.HI UR8, URZ, 0x4, UR7 ;  /* 0x000000043f087899 */ /* 0x000fe20008011607 */
[----:B------:R-:W-:Y:S01]  /*126b0*/  IMAD.U32 R4, RZ, RZ, UR7 ;  /* 0x00000007ff047e24 */ /* 0x000fe2000f8e00ff */
[----:B------:R-:W-:Y:S01]  /*126c0*/  USHF.L.U32 UR6, UR7, 0x5, URZ ;  /* 0x0000000507067899 */ /* 0x000fe2000800063f */
[----:B------:R-:W4:Y:S01]  /*126d0*/  S2R R2, SR_TID.X ;  /* 0x0000000000027919 */ /* 0x000f220000002100 */
[----:B------:R-:W5:Y:S01]  /*126e0*/  S2UR UR4, SR_CgaCtaId ;  /* 0x00000000000479c3 */ /* 0x000f620000008800 */
[----:B------:R-:W-:Y:S01]  /*126f0*/  USHF.L.U32 UR5, UR7, 0x2, URZ ;  /* 0x0000000207057899 */ /* 0x000fe2000800063f */
[----:B------:R-:W-:Y:S01]  /*12700*/  IMAD.SHL.U32 R4, R4, 0x20, RZ ;  /* 0x0000002004047824 */ /* 0x000fe200078e00ff */
[----:B------:R-:W-:Y:S01]  /*12710*/  USHF.L.U32 UR8, UR8, 0x2, URZ ;  /* 0x0000000208087899 */ /* 0x000fe2000800063f */
[----:B------:R-:W3:Y:S01]  /*12720*/  LDL.64 R30, [R1+0xc0] ;  /* 0x0000c000011e7983 */ /* 0x000ee20000100a00 */
[----:B------:R-:W-:-:S02]  /*12730*/  USHF.R.U32.HI UR6, URZ, 0x9, UR6 ;  /* 0x000000093f067899 */ /* 0x000fc40008011606 */
[----:B------:R-:W-:Y:S02]  /*12740*/  ULOP3.LUT UR5, UR5, 0x30, URZ, 0xc0, !UPT ;  /* 0x0000003005057892 */ /* 0x000fe4000f8ec03f */
[----:B------:R-:W-:Y:S02]  /*12750*/  ULOP3.LUT UR8, UR8, 0xfffffffc, UR7, 0xe2, !UPT ;  /* 0xfffffffc08087892 */ /* 0x000fe4000f8ee207 */
[----:B------:R-:W-:Y:S02]  /*12760*/  USHF.L.U32 UR9, UR6, 0x7, URZ ;  /* 0x0000000706097899 */ /* 0x000fe4000800063f */
[----:B------:R-:W-:Y:S01]  /*12770*/  UIMAD UR5, UR8, 0x220, UR5 ;  /* 0x00000220080578a4 */ /* 0x000fe2000f8e0205 */
[----:B------:R-:W-:Y:S01]  /*12780*/  UMOV UR7, 0x400 ;  /* 0x0000040000077882 */ /* 0x000fe20000000000 */
[----:B-1----:R-:W-:Y:S02]  /*12790*/  PRMT R7, R7, 0x8880, RZ ;  /* 0x0000888007077816 */ /* 0x002fe400000000ff */
[----:B----4-:R-:W-:-:S02]  /*127a0*/  LOP3.LUT R0, R2, 0x1f, RZ, 0xc0, !PT ;  /* 0x0000001f02007812 */ /* 0x010fc400078ec0ff */
[----:B------:R-:W-:Y:S02]  /*127b0*/  LOP3.LUT R3, R2, 0x3, RZ, 0xc0, !PT ;  /* 0x0000000302037812 */ /* 0x000fe400078ec0ff */
[--C-:B------:R-:W-:Y:S02]  /*127c0*/  SHF.R.U32.HI R2, RZ, 0x2, R0.reuse ;  /* 0x00000002ff027819 */ /* 0x100fe40000011600 */
[----:B------:R-:W-:Y:S01]  /*127d0*/  LOP3.LUT R4, R4, 0xffffffe0, R0, 0xe2, !PT ;  /* 0xffffffe004047812 */ /* 0x000fe200078ee200 */
[----:B------:R-:W-:Y:S01]  /*127e0*/  IMAD.U32 R0, RZ, RZ, UR6 ;  /* 0x00000006ff007e24 */ /* 0x000fe2000f8e00ff */
[----:B------:R-:W-:Y:S01]  /*127f0*/  R2UR UR6, R7 ;  /* 0x00000000070672ca */ /* 0x000fe200000e0000 */
[----:B------:R-:W-:Y:S01]  /*12800*/  IMAD R2, R2, 0x44, R3 ;  /* 0x0000004402027824 */ /* 0x000fe200078e0203 */
[----:B------:R-:W-:Y:S01]  /*12810*/  LOP3.LUT R5, R4, 0x1f, RZ, 0xc0, !PT ;  /* 0x0000001f04057812 */ /* 0x000fe200078ec0ff */
[----:B-----5:R-:W-:Y:S01]  /*12820*/  ULEA UR4, UR4, UR7, 0x18 ;  /* 0x0000000704047291 */ /* 0x020fe2000f8ec03f */
[----:B------:R-:W-:Y:S01]  /*12830*/  SHF.R.U32.HI R3, RZ, 0x4, R4 ;  /* 0x00000004ff037819 */ /* 0x000fe20000011604 */
[----:B------:R-:W-:Y:S01]  /*12840*/  VIADD R7, R2, UR5 ;  /* 0x0000000502077c36 */ /* 0x000fe20008000000 */
[----:B------:R-:W-:Y:S01]  /*12850*/  LEA.HI R5, R5, UR9, RZ, 0x1c ;  /* 0x0000000905057c11 */ /* 0x000fe2000f8fe0ff */
[----:B------:R-:W-:Y:S01]  /*12860*/  IMAD.SHL.U32 R8, R4, 0x20, RZ ;  /* 0x0000002004087824 */ /* 0x000fe200078e00ff */
[----:B------:R-:W-:-:S03]  /*12870*/  ULDC UR7, c[0x0][0x2ac] ;  /* 0x0000ab0000077ab9 */ /* 0x000fc60000000800 */
[----:B------:R-:W-:Y:S01]  /*12880*/  IMAD R2, R0, -0x60, R5 ;  /* 0xffffffa000027824 */ /* 0x000fe200078e0205 */
[----:B------:R-:W-:Y:S01]  /*12890*/  LEA R0, R7, UR4, 0x3 ;  /* 0x0000000407007c11 */ /* 0x000fe2000f8e18ff */
[----:B------:R-:W-:Y:S01]  /*128a0*/  BAR.SYNC.DEFER_BLOCKING 0x0 ;  /* 0x0000000000007b1d */ /* 0x000fe20000010000 */
[----:B------:R-:W-:Y:S01]  /*128b0*/  LOP3.LUT R9, R3, 0x6, RZ, 0xc0, !PT ;  /* 0x0000000603097812 */ /* 0x000fe200078ec0ff */
[----:B------:R-:W-:-:S04]  /*128c0*/  UIMAD UR7, UR6, UR7, URZ ;  /* 0x00000007060772a4 */ /* 0x000fc8000f8e023f */
[----:B------:R-:W-:Y:S01]  /*128d0*/  ULDC UR6, c[0x0][0x2a0] ;  /* 0x0000a80000067ab9 */ /* 0x000fe20000000800 */
[----:B------:R-:W-:Y:S04]  /*128e0*/  STS.64 [R0+0x10600], R40 ;  /* 0x0106002800007388 */ /* 0x000fe80000000a00 */
[----:B------:R-:W-:Y:S04]  /*128f0*/  STS.64 [R0+0x10620], R44 ;  /* 0x0106202c00007388 */ /* 0x000fe80000000a00 */
[----:B------:R-:W-:Y:S04]  /*12900*/  STS.64 [R0+0x10640], R48 ;  /* 0x0106403000007388 */ /* 0x000fe80000000a00 */
[----:B------:R-:W-:Y:S01]  /*12910*/  STS.64 [R0+0x10660], R52 ;  /* 0x0106603400007388 */ /* 0x000fe20000000a00 */
[----:B------:R-:W-:Y:S01]  /*12920*/  UIMAD UR8, UR7, UR6, URZ ;  /* 0x00000006070872a4 */ /* 0x000fe2000f8e023f */
[----:B------:R-:W-:Y:S01]  /*12930*/  IMAD.SHL.U32 R7, R4, 0x8, RZ ;  /* 0x0000000804077824 */ /* 0x000fe200078e00ff */
[----:B------:R-:W1:Y:S04]  /*12940*/  LDC.64 R28, c[0x0][0x208] ;  /* 0x00008200ff1c7b82 */ /* 0x000e680000000a00 */
[----:B------:R-:W-:Y:S01]  /*12950*/  LOP3.LUT R24, R7, 0x78, RZ, 0xc0, !PT ;  /* 0x0000007807187812 */ /* 0x000fe200078ec0ff */
[----:B--2---:R-:W-:Y:S01]  /*12960*/  IMAD.MOV.U32 R26, RZ, RZ, R6 ;  /* 0x000000ffff1a7224 */ /* 0x004fe200078e0006 */
[----:B------:R-:W-:-:S02]  /*12970*/  LOP3.LUT R6, R3, 0x18, RZ, 0xc0, !PT ;  /* 0x0000001803067812 */ /* 0x000fc400078ec0ff */
[----:B---3--:R-:W-:Y:S02]  /*12980*/  R2UR UR5, R27 ;  /* 0x000000001b0572ca */ /* 0x008fe400000e0000 */
[----:B------:R-:W-:Y:S02]  /*12990*/  IADD3 R6, R9, R2, R6 ;  /* 0x0000000209067210 */ /* 0x000fe40007ffe006 */
[----:B------:R-:W-:-:S05]  /*129a0*/  LOP3.LUT R2, R8, 0x1e0, RZ, 0xc0, !PT ;  /* 0x000001e008027812 */ /* 0x000fca00078ec0ff */
[----:B------:R-:W-:Y:S01]  /*129b0*/  IMAD R2, R6, 0x220, R2 ;  /* 0x0000022006027824 */ /* 0x000fe200078e0202 */
[----:B------:R-:W-:Y:S03]  /*129c0*/  BAR.SYNC.DEFER_BLOCKING 0x0 ;  /* 0x0000000000007b1d */ /* 0x000fe60000010000 */
[----:B------:R-:W-:-:S04]  /*129d0*/  UIMAD UR5, UR8, UR5, URZ ;  /* 0x00000005080572a4 */ /* 0x000fc8000f8e023f */
[----:B------:R-:W-:Y:S01]  /*129e0*/  UIMAD.WIDE UR10, UR5, 0x2, UR46 ;  /* 0x00000002050a78a5 */ /* 0x000fe2000f8e022e */
[----:B------:R-:W-:-:S05]  /*129f0*/  SHF.R.U32.HI R6, RZ, 0x2, R4 ;  /* 0x00000002ff067819 */ /* 0x000fca0000011604 */
[----:B------:R-:W-:Y:S01]  /*12a00*/  ISETP.NE.U32.AND P0, PT, RZ, UR10, PT ;  /* 0x0000000aff007c0c */ /* 0x000fe2000bf05070 */
[----:B------:R-:W2:Y:S04]  /*12a10*/  LDS.128 R8, [R2+UR4+0x10600] ;  /* 0x0106000402087984 */ /* 0x000ea80008000c00 */
[----:B------:R-:W3:Y:S01]  /*12a20*/  LDS.128 R12, [R2+UR4+0x10610] ;  /* 0x01061004020c7984 */ /* 0x000ee20008000c00 */
[----:B------:R-:W-:Y:S02]  /*12a30*/  LOP3.LUT R5, R5, 0x60, R6, 0xf8, !PT ;  /* 0x0000006005057812 */ /* 0x000fe400078ef806 */
[----:B------:R-:W-:Y:S02]  /*12a40*/  ISETP.NE.AND.EX P0, PT, RZ, UR11, PT, P0 ;  /* 0x0000000bff007c0c */ /* 0x000fe4000bf05300 */
[----:B------:R-:W-:-:S02]  /*12a50*/  LOP3.LUT R3, R5, 0x6, R3, 0xf8, !PT ;  /* 0x0000000605037812 */ /* 0x000fc400078ef803 */
[----:B------:R-:W-:Y:S02]  /*12a60*/  VIADDMNMX R25, R26, -R27, 0x80, PT ;  /* 0x000000801a197446 */ /* 0x000fe4000380091b */
[----:B------:R-:W-:Y:S01]  /*12a70*/  ISETP.LT.AND P1, PT, R24, UR6, P0 ;  /* 0x0000000618007c0c */ /* 0x000fe20008721270 */
[----:B------:R-:W-:-:S03]  /*12a80*/  IMAD.SHL.U32 R6, R4, 0x10, RZ ;  /* 0x0000001004067824 */ /* 0x000fc600078e00ff */
[C---:B------:R-:W-:Y:S01]  /*12a90*/  ISETP.LT.AND P2, PT, R3.reuse, R25, P1 ;  /* 0x000000190300720c */ /* 0x040fe20000f41270 */
[----:B------:R-:W-:Y:S01]  /*12aa0*/  IMAD.WIDE R4, R3, UR8, RZ ;  /* 0x0000000803047c25 */ /* 0x000fe2000f8e02ff */
[----:B------:R-:W-:-:S04]  /*12ab0*/  LOP3.LUT R23, R6, 0xf0, RZ, 0xc0, !PT ;  /* 0x000000f006177812 */ /* 0x000fc800078ec0ff */
[----:B------:R-:W-:-:S04]  /*12ac0*/  LEA R6, P0, R4, R23, 0x1 ;  /* 0x0000001704067211 */ /* 0x000fc800078008ff */
[----:B------:R-:W-:-:S03]  /*12ad0*/  LEA.HI.X R4, R4, RZ, R5, 0x1, P0 ;  /* 0x000000ff04047211 */ /* 0x000fc600000f0c05 */
[----:B-1----:R-:W-:Y:S02]  /*12ae0*/  @P2 R2UR UR12, R28 ;  /* 0x000000001c0c22ca */ /* 0x002fe400000e0000 */
[----:B------:R-:W-:Y:S02]  /*12af0*/  @P2 R2UR UR13, R29 ;  /* 0x000000001d0d22ca */ /* 0x000fe400000e0000 */
[----:B------:R-:W-:-:S04]  /*12b00*/  IADD3 R6, P0, R6, UR10, RZ ;  /* 0x0000000a06067c10 */ /* 0x000fc8000ff1e0ff */
[----:B------:R-:W-:Y:S02]  /*12b10*/  IADD3.X R7, R4, UR11, RZ, P0, !PT ;  /* 0x0000000b04077c10 */ /* 0x000fe400087fe4ff */
[----:B--2---:R-:W-:Y:S02]  /*12b20*/  F2FP.BF16.F32.PACK_AB R8, R9, R8 ;  /* 0x000000080908723e */ /* 0x004fe400000010ff */
[----:B------:R-:W-:Y:S02]  /*12b30*/  F2FP.BF16.F32.PACK_AB R9, R11, R10 ;  /* 0x0000000a0b09723e */ /* 0x000fe400000010ff */
[----:B---3--:R-:W-:Y:S02]  /*12b40*/  F2FP.BF16.F32.PACK_AB R10, R13, R12 ;  /* 0x0000000c0d0a723e */ /* 0x008fe400000010ff */
        /* <DEDUP_REMOVED lines=9> */
[----:B------:R-:W2:Y:S04]  /*12be0*/  LDS.128 R8, [R2+UR4+0x10600] ;  /* 0x0106000402087984 */ /* 0x000ea80008000c00 */
[----:B------:R-:W3:Y:S01]  /*12bf0*/  LDS.128 R12, [R2+UR4+0x10610] ;  /* 0x01061004020c7984 */ /* 0x000ee20008000c00 */
[----:B------:R-:W-:Y:S01]  /*12c00*/  ISETP.LT.AND P0, PT, R22, R25, P1 ;  /* 0x000000191600720c */ /* 0x000fe20000f01270 */
[----:B------:R-:W-:-:S04]  /*12c10*/  IMAD.U32 R4, RZ, RZ, UR8 ;  /* 0x00000008ff047e24 */ /* 0x000fc8000f8e00ff */
[----:B-1----:R-:W-:-:S08]  /*12c20*/  IMAD.WIDE R6, R4, 0x10, R6 ;  /* 0x0000001004067825 */ /* 0x002fd000078e0206 */
[----:B------:R-:W-:Y:S02]  /*12c30*/  @P0 R2UR UR10, R28 ;  /* 0x000000001c0a02ca */ /* 0x000fe400000e0000 */
[----:B------:R-:W-:Y:S02]  /*12c40*/  @P0 R2UR UR11, R29 ;  /* 0x000000001d0b02ca */ /* 0x000fe400000e0000 */
        /* <DEDUP_REMOVED lines=15> */
[----:B-1----:R-:W-:-:S12]  /*12d40*/  IMAD.WIDE R6, R4, 0x10, R6 ;  /* 0x0000001004067825 */ /* 0x002fd800078e0206 */
        /* <DEDUP_REMOVED lines=13> */
[----:B------:R-:W-:-:S04]  /*12e20*/  LOP3.LUT R20, R3, 0x18, RZ, 0xfc, !PT ;  /* 0x0000001803147812 */ /* 0x000fc800078efcff */
[----:B------:R-:W-:Y:S01]  /*12e30*/  ISETP.LT.AND P0, PT, R20, R25, P1 ;  /* 0x000000191400720c */ /* 0x000fe20000f01270 */
[----:B------:R-:W2:Y:S04]  /*12e40*/  LDS.128 R12, [R2+UR4+0x10600] ;  /* 0x01060004020c7984 */ /* 0x000ea80008000c00 */
[----:B------:R-:W3:Y:S08]  /*12e50*/  LDS.128 R16, [R2+UR4+0x10610] ;  /* 0x0106100402107984 */ /* 0x000ef00008000c00 */
[----:B------:R-:W-:-:S02]  /*12e60*/  @P0 R2UR UR8, R28 ;  /* 0x000000001c0802ca */ /* 0x000fc400000e0000 */
[----:B------:R-:W-:Y:S01]  /*12e70*/  @P0 R2UR UR9, R29 ;  /* 0x000000001d0902ca */ /* 0x000fe200000e0000 */
[----:B-1----:R-:W-:Y:S01]  /*12e80*/  IMAD.WIDE R8, R4, 0x10, R6 ;  /* 0x0000001004087825 */ /* 0x002fe200078e0206 */
[----:B--2---:R-:W-:Y:S02]  /*12e90*/  F2FP.BF16.F32.PACK_AB R4, R13, R12 ;  /* 0x0000000c0d04723e */ /* 0x004fe400000010ff */
[----:B------:R-:W-:Y:S02]  /*12ea0*/  F2FP.BF16.F32.PACK_AB R5, R15, R14 ;  /* 0x0000000e0f05723e */ /* 0x000fe400000010ff */
[----:B---3--:R-:W-:Y:S02]  /*12eb0*/  F2FP.BF16.F32.PACK_AB R6, R17, R16 ;  /* 0x000000101106723e */ /* 0x008fe400000010ff */
[----:B------:R-:W-:-:S05]  /*12ec0*/  F2FP.BF16.F32.PACK_AB R7, R19, R18 ;  /* 0x000000121307723e */ /* 0x000fca00000010ff */
[----:B------:R1:W-:Y:S01]  /*12ed0*/  @P0 STG.E.128 desc[UR8][R8.64], R4 ;  /* 0x0000000408000986 */ /* 0x0003e2000c101d08 */
[----:B------:R-:W-:Y:S01]  /*12ee0*/  BAR.SYNC.DEFER_BLOCKING 0x0 ;  /* 0x0000000000007b1d */ /* 0x000fe20000010000 */
[----:B------:R-:W-:-:S05]  /*12ef0*/  UIMAD UR7, UR44, UR7, URZ ;  /* 0x000000072c0772a4 */ /* 0x000fca000f8e023f */
[----:B------:R-:W-:Y:S04]  /*12f00*/  STS.64 [R0+0xc200], R84 ;  /* 0x00c2005400007388 */ /* 0x000fe80000000a00 */
[----:B------:R-:W-:Y:S04]  /*12f10*/  STS.64 [R0+0xc220], R88 ;  /* 0x00c2205800007388 */ /* 0x000fe80000000a00 */
[----:B------:R-:W-:Y:S04]  /*12f20*/  STS.64 [R0+0xc240], R92 ;  /* 0x00c2405c00007388 */ /* 0x000fe80000000a00 */
[----:B------:R-:W-:Y:S01]  /*12f30*/  STS.64 [R0+0xc260], R96 ;  /* 0x00c2606000007388 */ /* 0x000fe20000000a00 */
[----:B------:R-:W-:Y:S01]  /*12f40*/  BAR.SYNC.DEFER_BLOCKING 0x0 ;  /* 0x0000000000007b1d */ /* 0x000fe20000010000 */
[----:B-1----:R-:W-:-:S04]  /*12f50*/  IMAD R4, R27, UR7, RZ ;  /* 0x000000071b047c24 */ /* 0x002fc8000f8e02ff */
[----:B------:R-:W-:-:S03]  /*12f60*/  IMAD.WIDE R4, R4, 0x2, R30 ;  /* 0x0000000204047825 */ /* 0x000fc600078e021e */
[----:B------:R-:W-:Y:S01]  /*12f70*/  ISETP.NE.U32.AND P0, PT, R4, RZ, PT ;  /* 0x000000ff0400720c */ /* 0x000fe20003f05070 */
[----:B------:R-:W1:Y:S04]  /*12f80*/  LDS.128 R12, [R2+UR4+0xc200] ;  /* 0x00c20004020c7984 */ /* 0x000e680008000c00 */
[----:B------:R-:W2:Y:S01]  /*12f90*/  LDS.128 R16, [R2+UR4+0xc210] ;  /* 0x00c2100402107984 */ /* 0x000ea20008000c00 */
[----:B------:R-:W-:-:S04]  /*12fa0*/  ISETP.NE.AND.EX P0, PT, R5, RZ, PT, P0 ;  /* 0x000000ff0500720c */ /* 0x000fc80003f05300 */
[----:B------:R-:W-:-:S04]  /*12fb0*/  ISETP.LT.AND P1, PT, R24, UR44, P0 ;  /* 0x0000002c18007c0c */ /* 0x000fc80008721270 */
[C---:B------:R-:W-:Y:S01]  /*12fc0*/  ISETP.LT.AND P2, PT, R3.reuse, R25, P1 ;  /* 0x000000190300720c */ /* 0x040fe20000f41270 */
[----:B------:R-:W-:-:S03]  /*12fd0*/  IMAD.WIDE R6, R3, UR7, RZ ;  /* 0x0000000703067c25 */ /* 0x000fc6000f8e02ff */
[----:B------:R-:W-:-:S04]  /*12fe0*/  LEA R8, P0, R6, R23, 0x1 ;  /* 0x0000001706087211 */ /* 0x000fc800078008ff */
[----:B------:R-:W-:-:S05]  /*12ff0*/  LEA.HI.X R3, R6, RZ, R7, 0x1, P0 ;  /* 0x000000ff06037211 */ /* 0x000fca00000f0c07 */
[----:B------:R-:W-:Y:S02]  /*13000*/  @P2 R2UR UR8, R28 ;  /* 0x000000001c0822ca */ /* 0x000fe400000e0000 */
[----:B------:R-:W-:Y:S02]  /*13010*/  @P2 R2UR UR9, R29 ;  /* 0x000000001d0922ca */ /* 0x000fe400000e0000 */
[----:B------:R-:W-:-:S05]  /*13020*/  IADD3 R4, P0, R4, R8, RZ ;  /* 0x0000000804047210 */ /* 0x000fca0007f1e0ff */
[----:B------:R-:W-:Y:S01]  /*13030*/  IMAD.X R5, R5, 0x1, R3, P0 ;  /* 0x0000000105057824 */ /* 0x000fe200000e0603 */
[----:B-1----:R-:W-:Y:S02]  /*13040*/  F2FP.BF16.F32.PACK_AB R8, R13, R12 ;  /* 0x0000000c0d08723e */ /* 0x002fe400000010ff */
[----:B------:R-:W-:Y:S02]  /*13050*/  F2FP.BF16.F32.PACK_AB R9, R15, R14 ;  /* 0x0000000e0f09723e */ /* 0x000fe400000010ff */
[----:B--2---:R-:W-:Y:S02]  /*13060*/  F2FP.BF16.F32.PACK_AB R10, R17, R16 ;  /* 0x00000010110a723e */ /* 0x004fe400000010ff */
[----:B------:R-:W-:-:S05]  /*13070*/  F2FP.BF16.F32.PACK_AB R11, R19, R18 ;  /* 0x00000012130b723e */ /* 0x000fca00000010ff */
[----:B------:R-:W-:Y:S01]  /*13080*/  @P2 STG.E.128 desc[UR8][R4.64], R8 ;  /* 0x0000000804002986 */ /* 0x000fe2000c101d08 */
[----:B------:R-:W-:Y:S06]  /*13090*/  BAR.SYNC.DEFER_BLOCKING 0x0 ;  /* 0x0000000000007b1d */ /* 0x000fec0000010000 */
[----:B------:R-:W-:Y:S04]  /*130a0*/  STS.64 [R0+0xc200], R86 ;  /* 0x00c2005600007388 */ /* 0x000fe80000000a00 */
[----:B------:R-:W-:Y:S04]  /*130b0*/  STS.64 [R0+0xc220], R90 ;  /* 0x00c2205a00007388 */ /* 0x000fe80000000a00 */
[----:B------:R-:W-:Y:S04]  /*130c0*/  STS.64 [R0+0xc240], R94 ;  /* 0x00c2405e00007388 */ /* 0x000fe80000000a00 */
[----:B------:R-:W-:Y:S01]  /*130d0*/  STS.64 [R0+0xc260], R98 ;  /* 0x00c2606200007388 */ /* 0x000fe20000000a00 */
[----:B------:R-:W-:Y:S01]  /*130e0*/  BAR.SYNC.DEFER_BLOCKING 0x0 ;  /* 0x0000000000007b1d */ /* 0x000fe20000010000 */
[----:B------:R-:W-:-:S05]  /*130f0*/  ISETP.LT.AND P0, PT, R22, R25, P1 ;  /* 0x000000191600720c */ /* 0x000fca0000f01270 */
[----:B------:R-:W1:Y:S04]  /*13100*/  LDS.128 R8, [R2+UR4+0xc200] ;  /* 0x00c2000402087984 */ /* 0x000e680008000c00 */
[----:B------:R-:W2:Y:S04]  /*13110*/  LDS.128 R12, [R2+UR4+0xc210] ;  /* 0x00c21004020c7984 */ /* 0x000ea80008000c00 */
[----:B------:R-:W-:Y:S02]  /*13120*/  @P0 R2UR UR8, R28 ;  /* 0x000000001c0802ca */ /* 0x000fe400000e0000 */
[----:B------:R-:W-:Y:S01]  /*13130*/  @P0 R2UR UR9, R29 ;  /* 0x000000001d0902ca */ /* 0x000fe200000e0000 */
[----:B------:R-:W-:Y:S01]  /*13140*/  IMAD.U32 R3, RZ, RZ, UR7 ;  /* 0x00000007ff037e24 */ /* 0x000fe2000f8e00ff */
[----:B-1----:R-:W-:-:S02]  /*13150*/  F2FP.BF16.F32.PACK_AB R8, R9, R8 ;  /* 0x000000080908723e */ /* 0x002fc400000010ff */
[----:B------:R-:W-:Y:S02]  /*13160*/  F2FP.BF16.F32.PACK_AB R9, R11, R10 ;  /* 0x0000000a0b09723e */ /* 0x000fe400000010ff */
[----:B--2---:R-:W-:Y:S01]  /*13170*/  F2FP.BF16.F32.PACK_AB R10, R13, R12 ;  /* 0x0000000c0d0a723e */ /* 0x004fe200000010ff */
[----:B------:R-:W-:Y:S01]  /*13180*/  IMAD.WIDE R12, R3, 0x10, R4 ;  /* 0x00000010030c7825 */ /* 0x000fe200078e0204 */
        /* <DEDUP_REMOVED lines=12> */
[----:B------:R-:W-:-:S02]  /*13250*/  @P0 R2UR UR7, R29 ;  /* 0x000000001d0702ca */ /* 0x000fc400000e0000 */
[----:B-1----:R-:W-:Y:S02]  /*13260*/  F2FP.BF16.F32.PACK_AB R4, R5, R4 ;  /* 0x000000040504723e */ /* 0x002fe400000010ff */
        /* <DEDUP_REMOVED lines=9> */
[----:B------:R1:W-:Y:S01]  /*13300*/  STS.64 [R0+0xc260], R102 ;  /* 0x00c2606600007388 */ /* 0x0003e20000000a00 */
[----:B------:R-:W-:Y:S01]  /*13310*/  BAR.SYNC.DEFER_BLOCKING 0x0 ;  /* 0x0000000000007b1d */ /* 0x000fe20000010000 */
[----:B------:R-:W-:-:S05]  /*13320*/  ISETP.LT.AND P0, PT, R20, R25, P1 ;  /* 0x000000191400720c */ /* 0x000fca0000f01270 */
[----:B------:R-:W2:Y:S04]  /*13330*/  LDS.128 R4, [R2+UR4+0xc200] ;  /* 0x00c2000402047984 */ /* 0x000ea80008000c00 */
[----:B------:R3:W4:Y:S01]  /*13340*/  LDS.128 R12, [R2+UR4+0xc210] ;  /* 0x00c21004020c7984 */ /* 0x0007220008000c00 */
[----:B-1----:R-:W1:Y:S03]  /*13350*/  LDC R0, c[0x0][0xc] ;  /* 0x00000300ff007b82 */ /* 0x002e660000000800 */
[----:B------:R-:W-:Y:S02]  /*13360*/  @P0 R2UR UR4, R28 ;  /* 0x000000001c0402ca */ /* 0x000fe400000e0000 */
[----:B------:R-:W-:Y:S01]  /*13370*/  @P0 R2UR UR5, R29 ;  /* 0x000000001d0502ca */ /* 0x000fe200000e0000 */
[----:B-1----:R-:W-:-:S05]  /*13380*/  IMAD.U32 R0, R0, 0x10000, RZ ;  /* 0x0001000000007824 */ /* 0x002fca00078e00ff */
[----:B------:R-:W-:Y:S01]  /*13390*/  LEA.HI.SX32 R0, R0, R27, 0x17 ;  /* 0x0000001b00007211 */ /* 0x000fe200078fbaff */
[----:B---3--:R-:W-:Y:S01]  /*133a0*/  IMAD.WIDE R2, R3, 0x10, R8 ;  /* 0x0000001003027825 */ /* 0x008fe200078e0208 */
[----:B--2---:R-:W-:Y:S02]  /*133b0*/  F2FP.BF16.F32.PACK_AB R4, R5, R4 ;  /* 0x000000040504723e */ /* 0x004fe400000010ff */
[----:B------:R-:W-:Y:S01]  /*133c0*/  F2FP.BF16.F32.PACK_AB R5, R7, R6 ;  /* 0x000000060705723e */ /* 0x000fe200000010ff */
[----:B------:R1:W-:Y:S01]  /*133d0*/  STL [R1+0x30], R0 ;  /* 0x0000300001007387 */ /* 0x0003e20000100800 */
[----:B----4-:R-:W-:Y:S02]  /*133e0*/  F2FP.BF16.F32.PACK_AB R6, R13, R12 ;  /* 0x0000000c0d06723e */ /* 0x010fe400000010ff */
[----:B------:R-:W-:-:S05]  /*133f0*/  F2FP.BF16.F32.PACK_AB R7, R15, R14 ;  /* 0x0000000e0f07723e */ /* 0x000fca00000010ff */
[----:B------:R1:W-:Y:S01]  /*13400*/  @P0 STG.E.128 desc[UR4][R2.64], R4 ;  /* 0x0000000402000986 */ /* 0x0003e2000c101d04 */
[----:B------:R-:W-:Y:S01]  /*13410*/  BAR.SYNC.DEFER_BLOCKING 0x0 ;  /* 0x0000000000007b1d */ /* 0x000fe20000010000 */
[----:B------:R-:W-:-:S13]  /*13420*/  ISETP.GE.AND P0, PT, R0, R26, PT ;  /* 0x0000001a0000720c */ /* 0x000fda0003f06270 */
[----:B------:R-:W-:Y:S05]  /*13430*/  @P0 BRA `(.L_x_221) ;  /* 0x0000000000040947 */ /* 0x000fea0003800000 */
[----:B------:R-:W-:Y:S05]  /*13440*/  BRA `(.L_x_222) ;  /* 0xffffff2000007947 */ /* 0x000fea000383ffff */
.L_x_221:
[----:B------:R-:W-:Y:S05]  /*13450*/  EXIT ;  /* 0x000000000000794d */ /* 0x000fea0003800000 */
.L_x_152:
[----:B------:R-:W-:Y:S01]  /*13460*/  IMAD.MOV.U32 R12, RZ, RZ, RZ ;  /* 0x000000ffff0c7224 */ /* 0x000fe200078e00ff */
[----:B------:R-:W-:Y:S01]  /*13470*/  MOV R15, 0xffffffff ;  /* 0xffffffff000f7802 */ /* 0x000fe20000000f00 */
[----:B------:R-:W-:-:S07]  /*13480*/  IMAD.MOV.U32 R11, RZ, RZ, 0x1f ;  /* 0x0000001fff0b7424 */ /* 0x000fce00078e00ff */
[----:B------:R-:W-:Y:S05]  /*13490*/  WARPSYNC.COLLECTIVE R15, `(.L_x_223) ;  /* 0x000000000f087348 */ /* 0x000fea0003c00000 */
[----:B------:R1:W2:Y:S02]  /*134a0*/  SHFL.IDX P6, R14, R13, R12, R11 ;  /* 0x0000000c0d0e7389 */ /* 0x0002a400000c000b */
[----:B-12---:R-:W-:Y:S01]  /*134b0*/  ENDCOLLECTIVE ;  /* 0x000000000000791b */ /* 0x006fe20003800000 */
.L_x_223:
[----:B------:R-:W-:Y:S01]  /*134c0*/  MOV R13, R0 ;  /* 0x00000000000d7202 */ /* 0x000fe20000000f00 */
[----:B------:R1:W-:Y:S06]  /*134d0*/  STL [R1+0x7c], R14 ;  /* 0x00007c0e01007387 */ /* 0x0003ec0000100800 */
[----:B-1----:R-:W-:Y:S05]  /*134e0*/  WARPSYNC.COLLECTIVE R15, `(.L_x_224) ;  /* 0x000000000f087348 */ /* 0x002fea0003c00000 */
[----:B-1----:R1:W2:Y:S02]  /*134f0*/  SHFL.IDX P6, R14, R13, R12, R11 ;  /* 0x0000000c0d0e7389 */ /* 0x0022a400000c000b */
[----:B-12---:R-:W-:Y:S01]  /*13500*/  ENDCOLLECTIVE ;  /* 0x000000000000791b */ /* 0x006fe20003800000 */
.L_x_224:
[----:B------:R1:W-:Y:S01]  /*13510*/  STL [R1+0x78], R14 ;  /* 0x0000780e01007387 */ /* 0x0003e20000100800 */
[----:B------:R-:W-:Y:S05]  /*13520*/  BRA `(.L_x_225) ;  /* 0xfffffed000607947 */ /* 0x000fea000383ffff */
.L_x_161:
[----:B------:R-:W4:Y:S01]  /*13530*/  S2R R0, SR_TID.X ;  /* 0x0000000000007919 */ /* 0x000f220000002100 */
[----:B------:R-:W-:Y:S01]  /*13540*/  BSSY B0, `(.L_x_226) ;  /* 0x0000009000007945 */ /* 0x000fe20003800000 */
[----:B------:R-:W-:Y:S01]  /*13550*/  IMAD.MOV.U32 R13, RZ, RZ, R49 ;  /* 0x000000ffff0d7224 */ /* 0x000fe200078e0031 */
[----:B------:R-:W-:Y:S01]  /*13560*/  MOV R11, 0x1f ;  /* 0x0000001f000b7802 */ /* 0x000fe20000000f00 */
[----:B------:R-:W-:Y:S01]  /*13570*/  IMAD.MOV.U32 R12, RZ, RZ, RZ ;  /* 0x000000ffff0c7224 */ /* 0x000fe200078e00ff */
[----:B------:R-:W-:Y:S02]  /*13580*/  MOV R15, 0xffffffff ;  /* 0xffffffff000f7802 */ /* 0x000fe40000000f00 */
[----:B----4-:R-:W-:-:S07]  /*13590*/  LOP3.LUT R0, R0, 0xffe0, RZ, 0xc0, !PT ;  /* 0x0000ffe000007812 */ /* 0x010fce00078ec0ff */
[----:B-123--:R-:W-:Y:S05]  /*135a0*/  WARPSYNC.COLLECTIVE R15, `(.L_x_227) ;  /* 0x000000000f087348 */ /* 0x00efea0003c00000 */
[----:B------:R4:W1:Y:S02]  /*135b0*/  SHFL.IDX P6, R14, R13, R12, R11 ;  /* 0x0000000c0d0e7389 */ /* 0x00086400000c000b */
[----:B-1234-:R-:W-:Y:S01]  /*135c0*/  ENDCOLLECTIVE ;  /* 0x000000000000791b */ /* 0x01efe20003800000 */
.L_x_227:
[----:B------:R-:W-:Y:S05]  /*135d0*/  BSYNC B0 ;  /* 0x0000000000007941 */ /* 0x000fea0003800000 */
.L_x_226:
[----:B------:R-:W-:Y:S01]  /*135e0*/  IMAD.MOV.U32 R13, RZ, RZ, R45 ;  /* 0x000000ffff0d7224 */ /* 0x000fe200078e002d */
[----:B------:R-:W-:Y:S01]  /*135f0*/  MOV R11, 0x1f ;  /* 0x0000001f000b7802 */ /* 0x000fe20000000f00 */
[----:B------:R-:W-:Y:S01]  /*13600*/  IMAD.MOV.U32 R12, RZ, RZ, RZ ;  /* 0x000000ffff0c7224 */ /* 0x000fe200078e00ff */
[----:B------:R1:W-:Y:S01]  /*13610*/  STL [R1+0x4c], R14 ;  /* 0x00004c0e01007387 */ /* 0x0003e20000100800 */
[----:B------:R-:W-:Y:S01]  /*13620*/  IMAD.MOV.U32 R15, RZ, RZ, -0x1 ;  /* 0xffffffffff0f7424 */ /* 0x000fe200078e00ff */
[----:B------:R-:W-:-:S07]  /*13630*/  SHF.R.U32.HI R0, RZ, 0x5, R0 ;  /* 0x00000005ff007819 */ /* 0x000fce0000011600 */
[----:B-1----:R-:W-:Y:S05]  /*13640*/  WARPSYNC.COLLECTIVE R15, `(.L_x_228) ;  /* 0x000000000f087348 */ /* 0x002fea0003c00000 */
[----:B-1----:R1:W2:Y:S02]  /*13650*/  SHFL.IDX P6, R14, R13, R12, R11 ;  /* 0x0000000c0d0e7389 */ /* 0x0022a400000c000b */
[----:B-12---:R-:W-:Y:S01]  /*13660*/  ENDCOLLECTIVE ;  /* 0x000000000000791b */ /* 0x006fe20003800000 */
.L_x_228:
[----:B------:R-:W-:Y:S01]  /*13670*/  IMAD.MOV.U32 R13, RZ, RZ, R31 ;  /* 0x000000ffff0d7224 */ /* 0x000fe200078e001f */
[----:B------:R1:W-:Y:S06]  /*13680*/  STL [R1+0x44], R14 ;  /* 0x0000440e01007387 */ /* 0x0003ec0000100800 */
[----:B-1----:R-:W-:Y:S05]  /*13690*/  WARPSYNC.COLLECTIVE R15, `(.L_x_229) ;  /* 0x000000000f087348 */ /* 0x002fea0003c00000 */
[----:B-1----:R1:W2:Y:S02]  /*136a0*/  SHFL.IDX P6, R14, R13, R12, R11 ;  /* 0x0000000c0d0e7389 */ /* 0x0022a400000c000b */
[----:B-12---:R-:W-:Y:S01]  /*136b0*/  ENDCOLLECTIVE ;  /* 0x000000000000791b */ /* 0x006fe20003800000 */
.L_x_229:
[----:B------:R-:W-:Y:S01]  /*136c0*/  MOV R13, R43 ;  /* 0x0000002b000d7202 */ /* 0x000fe20000000f00 */
[----:B------:R1:W-:Y:S06]  /*136d0*/  STL [R1+0xac], R14 ;  /* 0x0000ac0e01007387 */ /* 0x0003ec0000100800 */
[----:B-1----:R-:W-:Y:S05]  /*136e0*/  WARPSYNC.COLLECTIVE R15, `(.L_x_230) ;  /* 0x000000000f087348 */ /* 0x002fea0003c00000 */
[----:B-1----:R1:W2:Y:S02]  /*136f0*/  SHFL.IDX P6, R14, R13, R12, R11 ;  /* 0x0000000c0d0e7389 */ /* 0x0022a400000c000b */
[----:B-12---:R-:W-:Y:S01]  /*13700*/  ENDCOLLECTIVE ;  /* 0x000000000000791b */ /* 0x006fe20003800000 */
.L_x_230:
[----:B------:R-:W-:Y:S01]  /*13710*/  IMAD.MOV.U32 R13, RZ, RZ, R42 ;  /* 0x000000ffff0d7224 */ /* 0x000fe200078e002a */
[----:B------:R1:W-:Y:S06]  /*13720*/  STL [R1+0x6c], R14 ;  /* 0x00006c0e01007387 */ /* 0x0003ec0000100800 */
[----:B-1----:R-:W-:Y:S05]  /*13730*/  WARPSYNC.COLLECTIVE R15, `(.L_x_231) ;  /* 0x000000000f087348 */ /* 0x002fea0003c00000 */
[----:B-1----:R1:W2:Y:S02]  /*13740*/  SHFL.IDX P6, R14, R13, R12, R11 ;  /* 0x0000000c0d0e7389 */ /* 0x0022a400000c000b */
[----:B-12---:R-:W-:Y:S01]  /*13750*/  ENDCOLLECTIVE ;  /* 0x000000000000791b */ /* 0x006fe20003800000 */
.L_x_231:
[----:B------:R-:W-:Y:S01]  /*13760*/  IMAD.MOV.U32 R13, RZ, RZ, R44 ;  /* 0x000000ffff0d7224 */ /* 0x000fe200078e002c */
[----:B------:R1:W-:Y:S06]  /*13770*/  STL [R1+0x68], R14 ;  /* 0x0000680e01007387 */ /* 0x0003ec0000100800 */
[----:B-1----:R-:W-:Y:S05]  /*13780*/  WARPSYNC.COLLECTIVE R15, `(.L_x_232) ;  /* 0x000000000f087348 */ /* 0x002fea0003c00000 */
[----:B-1----:R1:W2:Y:S02]  /*13790*/  SHFL.IDX P6, R14, R13, R12, R11 ;  /* 0x0000000c0d0e7389 */ /* 0x0022a400000c000b */
[----:B-12---:R-:W-:Y:S01]  /*137a0*/  ENDCOLLECTIVE ;  /* 0x000000000000791b */ /* 0x006fe20003800000 */
.L_x_232:
[----:B------:R-:W-:Y:S01]  /*137b0*/  MOV R13, R41 ;  /* 0x00000029000d7202 */ /* 0x000fe20000000f00 */
[----:B------:R1:W-:Y:S06]  /*137c0*/  STL [R1+0x64], R14 ;  /* 0x0000640e01007387 */ /* 0x0003ec0000100800 */
[----:B-1----:R-:W-:Y:S05]  /*137d0*/  WARPSYNC.COLLECTIVE R15, `(.L_x_233) ;  /* 0x000000000f087348 */ /* 0x002fea0003c00000 */
[----:B-1----:R1:W2:Y:S02]  /*137e0*/  SHFL.IDX P6, R14, R13, R12, R11 ;  /* 0x0000000c0d0e7389 */ /* 0x0022a400000c000b */
[----:B-12---:R-:W-:Y:S01]  /*137f0*/  ENDCOLLECTIVE ;  /* 0x000000000000791b */ /* 0x006fe20003800000 */
.L_x_233:
[----:B------:R-:W-:Y:S01]  /*13800*/  IMAD.MOV.U32 R13, RZ, RZ, R46 ;  /* 0x000000ffff0d7224 */ /* 0x000fe200078e002e */
[----:B------:R1:W-:Y:S06]  /*13810*/  STL [R1+0x60], R14 ;  /* 0x0000600e01007387 */ /* 0x0003ec0000100800 */
[----:B-1----:R-:W-:Y:S05]  /*13820*/  WARPSYNC.COLLECTIVE R15, `(.L_x_234) ;  /* 0x000000000f087348 */ /* 0x002fea0003c00000 */
[----:B-1----:R1:W2:Y:S02]  /*13830*/  SHFL.IDX P6, R14, R13, R12, R11 ;  /* 0x0000000c0d0e7389 */ /* 0x0022a400000c000b */
[----:B-12---:R-:W-:Y:S01]  /*13840*/  ENDCOLLECTIVE ;  /* 0x000000000000791b */ /* 0x006fe20003800000 */
.L_x_234:
[----:B------:R-:W-:Y:S01]  /*13850*/  IMAD.MOV.U32 R13, RZ, RZ, R40 ;  /* 0x000000ffff0d7224 */ /* 0x000fe200078e0028 */
[----:B------:R1:W-:Y:S06]  /*13860*/  STL [R1+0x9c], R14 ;  /* 0x00009c0e01007387 */ /* 0x0003ec0000100800 */
[----:B-1----:R-:W-:Y:S05]  /*13870*/  WARPSYNC.COLLECTIVE R15, `(.L_x_235) ;  /* 0x000000000f087348 */ /* 0x002fea0003c00000 */
[----:B-1----:R1:W2:Y:S02]  /*13880*/  SHFL.IDX P6, R14, R13, R12, R11 ;  /* 0x0000000c0d0e7389 */ /* 0x0022a400000c000b */
[----:B-12---:R-:W-:Y:S01]  /*13890*/  ENDCOLLECTIVE ;  /* 0x000000000000791b */ /* 0x006fe20003800000 */
.L_x_235:
[----:B------:R-:W-:Y:S01]  /*138a0*/  MOV R13, R32 ;  /* 0x00000020000d7202 */ /* 0x000fe20000000f00 */
[----:B------:R1:W-:Y:S06]  /*138b0*/  STL [R1+0x98], R14 ;  /* 0x0000980e01007387 */ /* 0x0003ec0000100800 */
[----:B-1----:R-:W-:Y:S05]  /*138c0*/  WARPSYNC.COLLECTIVE R15, `(.L_x_236) ;  /* 0x000000000f087348 */ /* 0x002fea0003c00000 */
[----:B-1----:R1:W2:Y:S02]  /*138d0*/  SHFL.IDX P6, R14, R13, R12, R11 ;  /* 0x0000000c0d0e7389 */ /* 0x0022a400000c000b */
[----:B-12---:R-:W-:Y:S01]  /*138e0*/  ENDCOLLECTIVE ;  /* 0x000000000000791b */ /* 0x006fe20003800000 */
.L_x_236:
[----:B------:R-:W-:Y:S01]  /*138f0*/  IMAD.MOV.U32 R13, RZ, RZ, R28 ;  /* 0x000000ffff0d7224 */ /* 0x000fe200078e001c */
[----:B------:R1:W-:Y:S06]  /*13900*/  STL [R1+0x88], R14 ;  /* 0x0000880e01007387 */ /* 0x0003ec0000100800 */
[----:B-1----:R-:W-:Y:S05]  /*13910*/  WARPSYNC.COLLECTIVE R15, `(.L_x_237) ;  /* 0x000000000f087348 */ /* 0x002fea0003c00000 */
[----:B-1----:R1:W2:Y:S02]  /*13920*/  SHFL.IDX P6, R14, R13, R12, R11 ;  /* 0x0000000c0d0e7389 */ /* 0x0022a400000c000b */
[----:B-12---:R-:W-:Y:S01]  /*13930*/  ENDCOLLECTIVE ;  /* 0x000000000000791b */ /* 0x006fe20003800000 */
.L_x_237:
[----:B------:R-:W-:Y:S01]  /*13940*/  IMAD.MOV.U32 R13, RZ, RZ, R51 ;  /* 0x000000ffff0d7224 */ /* 0x000fe200078e0033 */
[----:B------:R1:W-:Y:S06]  /*13950*/  STL [R1+0x94], R14 ;  /* 0x0000940e01007387 */ /* 0x0003ec0000100800 */
[----:B-1----:R-:W-:Y:S05]  /*13960*/  WARPSYNC.COLLECTIVE R15, `(.L_x_238) ;  /* 0x000000000f087348 */ /* 0x002fea0003c00000 */
[----:B-1----:R1:W2:Y:S02]  /*13970*/  SHFL.IDX P6, R14, R13, R12, R11 ;  /* 0x0000000c0d0e7389 */ /* 0x0022a400000c000b */
[----:B-12---:R-:W-:Y:S01]  /*13980*/  ENDCOLLECTIVE ;  /* 0x000000000000791b */ /* 0x006fe20003800000 */
.L_x_238:
[----:B------:R-:W-:Y:S01]  /*13990*/  IMAD.MOV.U32 R13, RZ, RZ, R50 ;  /* 0x000000ffff0d7224 */ /* 0x000fe200078e0032 */
[----:B------:R-:W-:-:S07]  /*139a0*/  MOV R9, R14 ;  /* 0x0000000e00097202 */ /* 0x000fce0000000f00 */
[----:B------:R-:W-:Y:S05]  /*139b0*/  WARPSYNC.COLLECTIVE R15, `(.L_x_239) ;  /* 0x000000000f087348 */ /* 0x000fea0003c00000 */
[----:B------:R1:W2:Y:S02]  /*139c0*/  SHFL.IDX P6, R14, R13, R12, R11 ;  /* 0x0000000c0d0e7389 */ /* 0x0002a400000c000b */
[----:B-12---:R-:W-:Y:S01]  /*139d0*/  ENDCOLLECTIVE ;  /* 0x000000000000791b */ /* 0x006fe20003800000 */
.L_x_239:
[----:B------:R-:W-:Y:S01]  /*139e0*/  MOV R13, R29 ;  /* 0x0000001d000d7202 */ /* 0x000fe20000000f00 */
[----:B------:R-:W-:-:S07]  /*139f0*/  IMAD.MOV.U32 R8, RZ, RZ, R14 ;  /* 0x000000ffff087224 */ /* 0x000fce00078e000e */
[----:B------:R-:W-:Y:S05]  /*13a00*/  WARPSYNC.COLLECTIVE R15, `(.L_x_240) ;  /* 0x000000000f087348 */ /* 0x000fea0003c00000 */
[----:B------:R1:W2:Y:S02]  /*13a10*/  SHFL.IDX P6, R14, R13, R12, R11 ;  /* 0x0000000c0d0e7389 */ /* 0x0002a400000c000b */
[----:B-12---:R-:W-:Y:S01]  /*13a20*/  ENDCOLLECTIVE ;  /* 0x000000000000791b */ /* 0x006fe20003800000 */
.L_x_240:
[----:B------:R-:W-:-:S04]  /*13a30*/  LOP3.LUT R9, R9, R8, RZ, 0x3c, !PT ;  /* 0x0000000809097212 */ /* 0x000fc800078e3cff */
[----:B------:R-:W-:-:S04]  /*13a40*/  LOP3.LUT R8, R9, R8, RZ, 0x3c, !PT ;  /* 0x0000000809087212 */ /* 0x000fc800078e3cff */
[----:B------:R-:W-:Y:S01]  /*13a50*/  LOP3.LUT R9, R9, R8, RZ, 0x3c, !PT ;  /* 0x0000000809097212 */ /* 0x000fe200078e3cff */
[----:B------:R-:W-:Y:S02]  /*13a60*/  IMAD.MOV.U32 R13, RZ, RZ, R54 ;  /* 0x000000ffff0d7224 */ /* 0x000fe400078e0036 */
[----:B------:R-:W-:-:S07]  /*13a70*/  IMAD.MOV.U32 R55, RZ, RZ, R14 ;  /* 0x000000ffff377224 */ /* 0x000fce00078e000e */
[----:B------:R-:W-:Y:S05]  /*13a80*/  WARPSYNC.COLLECTIVE R15, `(.L_x_241) ;  /* 0x000000000f087348 */ /* 0x000fea0003c00000 */
[----:B------:R1:W2:Y:S02]  /*13a90*/  SHFL.IDX P6, R14, R13, R12, R11 ;  /* 0x0000000c0d0e7389 */ /* 0x0002a400000c000b */
[----:B-12---:R-:W-:Y:S01]  /*13aa0*/  ENDCOLLECTIVE ;  /* 0x000000000000791b */ /* 0x006fe20003800000 */
.L_x_241:
[----:B------:R-:W-:Y:S01]  /*13ab0*/  IMAD.MOV.U32 R13, RZ, RZ, R30 ;  /* 0x000000ffff0d7224 */ /* 0x000fe200078e001e */
[----:B------:R-:W-:-:S07]  /*13ac0*/  MOV R54, R14 ;  /* 0x0000000e00367202 */ /* 0x000fce0000000f00 */
[----:B------:R-:W-:Y:S05]  /*13ad0*/  WARPSYNC.COLLECTIVE R15, `(.L_x_242) ;  /* 0x000000000f087348 */ /* 0x000fea0003c00000 */
[----:B------:R1:W2:Y:S02]  /*13ae0*/  SHFL.IDX P6, R14, R13, R12, R11 ;  /* 0x0000000c0d0e7389 */ /* 0x0002a400000c000b */
[----:B-12---:R-:W-:Y:S01]  /*13af0*/  ENDCOLLECTIVE ;  /* 0x000000000000791b */ /* 0x006fe20003800000 */
.L_x_242:
[----:B------:R-:W-:Y:S01]  /*13b00*/  IMAD.MOV.U32 R13, RZ, RZ, R27 ;  /* 0x000000ffff0d7224 */ /* 0x000fe200078e001b */
[----:B------:R1:W-:Y:S06]  /*13b10*/  STL [R1+0x74], R14 ;  /* 0x0000740e01007387 */ /* 0x0003ec0000100800 */
[----:B-1----:R-:W-:Y:S05]  /*13b20*/  WARPSYNC.COLLECTIVE R15, `(.L_x_243) ;  /* 0x000000000f087348 */ /* 0x002fea0003c00000 */
[----:B-1----:R1:W2:Y:S02]  /*13b30*/  SHFL.IDX P6, R14, R13, R12, R11 ;  /* 0x0000000c0d0e7389 */ /* 0x0022a400000c000b */
[----:B-12---:R-:W-:Y:S01]  /*13b40*/  ENDCOLLECTIVE ;  /* 0x000000000000791b */ /* 0x006fe20003800000 */
.L_x_243:
[----:B------:R-:W-:Y:S01]  /*13b50*/  MOV R13, R23 ;  /* 0x00000017000d7202 */ /* 0x000fe20000000f00 */
[----:B------:R1:W-:Y:S06]  /*13b60*/  STL [R1+0x70], R14 ;  /* 0x0000700e01007387 */ /* 0x0003ec0000100800 */
[----:B-1----:R-:W-:Y:S05]  /*13b70*/  WARPSYNC.COLLECTIVE R15, `(.L_x_244) ;  /* 0x000000000f087348 */ /* 0x002fea0003c00000 */
[----:B-1----:R1:W2:Y:S02]  /*13b80*/  SHFL.IDX P6, R14, R13, R12, R11 ;  /* 0x0000000c0d0e7389 */ /* 0x0022a400000c000b */
[----:B-12---:R-:W-:Y:S01]  /*13b90*/  ENDCOLLECTIVE ;  /* 0x000000000000791b */ /* 0x006fe20003800000 */
.L_x_244:
[----:B------:R-:W-:Y:S02]  /*13ba0*/  IMAD.MOV.U32 R13, RZ, RZ, R6 ;  /* 0x000000ffff0d7224 */ /* 0x000fe400078e0006 */
[----:B------:R-:W-:-:S07]  /*13bb0*/  IMAD.MOV.U32 R7, RZ, RZ, R14 ;  /* 0x000000ffff077224 */ /* 0x000fce00078e000e */
[----:B------:R-:W-:Y:S05]  /*13bc0*/  WARPSYNC.COLLECTIVE R15, `(.L_x_245) ;  /* 0x000000000f087348 */ /* 0x000fea0003c00000 */
[----:B------:R1:W2:Y:S02]  /*13bd0*/  SHFL.IDX P6, R14, R13, R12, R11 ;  /* 0x0000000c0d0e7389 */ /* 0x0002a400000c000b */
[----:B-12---:R-:W-:Y:S01]  /*13be0*/  ENDCOLLECTIVE ;  /* 0x000000000000791b */ /* 0x006fe20003800000 */
.L_x_245:
[----:B------:R-:W-:Y:S01]  /*13bf0*/  IMAD.MOV.U32 R13, RZ, RZ, R24 ;  /* 0x000000ffff0d7224 */ /* 0x000fe200078e0018 */
[----:B------:R-:W-:-:S07]  /*13c00*/  MOV R6, R14 ;  /* 0x0000000e00067202 */ /* 0x000fce0000000f00 */
[----:B------:R-:W-:Y:S05]  /*13c10*/  WARPSYNC.COLLECTIVE R15, `(.L_x_246) ;  /* 0x000000000f087348 */ /* 0x000fea0003c00000 */
[----:B------:R1:W2:Y:S02]  /*13c20*/  SHFL.IDX P6, R14, R13, R12, R11 ;  /* 0x0000000c0d0e7389 */ /* 0x0002a400000c000b */
[----:B-12---:R-:W-:Y:S01]  /*13c30*/  ENDCOLLECTIVE ;  /* 0x000000000000791b */ /* 0x006fe20003800000 */
.L_x_246:
[----:B------:R-:W-:-:S04]  /*13c40*/  LOP3.LUT R7, R7, R6, RZ, 0x3c, !PT ;  /* 0x0000000607077212 */ /* 0x000fc800078e3cff */
[----:B------:R-:W-:-:S04]  /*13c50*/  LOP3.LUT R6, R7, R6, RZ, 0x3c, !PT ;  /* 0x0000000607067212 */ /* 0x000fc800078e3cff */
[----:B------:R-:W-:Y:S02]  /*13c60*/  LOP3.LUT R7, R7, R6, RZ, 0x3c, !PT ;  /* 0x0000000607077212 */ /* 0x000fe400078e3cff */
[----:B------:R-:W-:Y:S01]  /*13c70*/  MOV R13, R22 ;  /* 0x00000016000d7202 */ /* 0x000fe20000000f00 */
[----:B------:R-:W-:-:S07]  /*13c80*/  IMAD.MOV.U32 R5, RZ, RZ, R14 ;  /* 0x000000ffff057224 */ /* 0x000fce00078e000e */
[----:B------:R-:W-:Y:S05]  /*13c90*/  WARPSYNC.COLLECTIVE R15, `(.L_x_247) ;  /* 0x000000000f087348 */ /* 0x000fea0003c00000 */
[----:B------:R1:W2:Y:S02]  /*13ca0*/  SHFL.IDX P6, R14, R13, R12, R11 ;  /* 0x0000000c0d0e7389 */ /* 0x0002a400000c000b */
[----:B-12---:R-:W-:Y:S01]  /*13cb0*/  ENDCOLLECTIVE ;  /* 0x000000000000791b */ /* 0x006fe20003800000 */
.L_x_247:
[----:B------:R-:W-:Y:S02]  /*13cc0*/  IMAD.MOV.U32 R13, RZ, RZ, R25 ;  /* 0x000000ffff0d7224 */ /* 0x000fe400078e0019 */
[----:B------:R-:W-:-:S07]  /*13cd0*/  IMAD.MOV.U32 R4, RZ, RZ, R14 ;  /* 0x000000ffff047224 */ /* 0x000fce00078e000e */
[----:B------:R-:W-:Y:S05]  /*13ce0*/  WARPSYNC.COLLECTIVE R15, `(.L_x_248) ;  /* 0x000000000f087348 */ /* 0x000fea0003c00000 */
[----:B------:R1:W2:Y:S02]  /*13cf0*/  SHFL.IDX P6, R14, R13, R12, R11 ;  /* 0x0000000c0d0e7389 */ /* 0x0002a400000c000b */
[----:B-12---:R-:W-:Y:S01]  /*13d00*/  ENDCOLLECTIVE ;  /* 0x000000000000791b */ /* 0x006fe20003800000 */
.L_x_248:
[----:B------:R-:W-:-:S04]  /*13d10*/  LOP3.LUT R5, R5, R4, RZ, 0x3c, !PT ;  /* 0x0000000405057212 */ /* 0x000fc800078e3cff */
[----:B------:R-:W-:-:S04]  /*13d20*/  LOP3.LUT R4, R5, R4, RZ, 0x3c, !PT ;  /* 0x0000000405047212 */ /* 0x000fc800078e3cff */
[----:B------:R-:W-:Y:S01]  /*13d30*/  LOP3.LUT R5, R5, R4, RZ, 0x3c, !PT ;  /* 0x0000000405057212 */ /* 0x000fe200078e3cff */
[----:B------:R-:W-:Y:S01]  /*13d40*/  IMAD.MOV.U32 R13, RZ, RZ, R21 ;  /* 0x000000ffff0d7224 */ /* 0x000fe200078e0015 */
[----:B------:R-:W-:-:S07]  /*13d50*/  MOV R3, R14 ;  /* 0x0000000e00037202 */ /* 0x000fce0000000f00 */
[----:B------:R-:W-:Y:S05]  /*13d60*/  WARPSYNC.COLLECTIVE R15, `(.L_x_249) ;  /* 0x000000000f087348 */ /* 0x000fea0003c00000 */
[----:B------:R1:W2:Y:S02]  /*13d70*/  SHFL.IDX P6, R14, R13, R12, R11 ;  /* 0x0000000c0d0e7389 */ /* 0x0002a400000c000b */
[----:B-12---:R-:W-:Y:S01]  /*13d80*/  ENDCOLLECTIVE ;  /* 0x000000000000791b */ /* 0x006fe20003800000 */
.L_x_249:
[----:B------:R-:W-:Y:S01]  /*13d90*/  IMAD.MOV.U32 R13, RZ, RZ, R26 ;  /* 0x000000ffff0d7224 */ /* 0x000fe200078e001a */
[----:B------:R-:W-:-:S07]  /*13da0*/  MOV R2, R14 ;  /* 0x0000000e00027202 */ /* 0x000fce0000000f00 */
[----:B------:R-:W-:Y:S05]  /*13db0*/  WARPSYNC.COLLECTIVE R15, `(.L_x_250) ;  /* 0x000000000f087348 */ /* 0x000fea0003c00000 */
[----:B------:R1:W2:Y:S02]  /*13dc0*/  SHFL.IDX P6, R14, R13, R12, R11 ;  /* 0x0000000c0d0e7389 */ /* 0x0002a400000c000b */
[----:B-12---:R-:W-:Y:S01]  /*13dd0*/  ENDCOLLECTIVE ;  /* 0x000000000000791b */ /* 0x006fe20003800000 */
.L_x_250:
        /* <DEDUP_REMOVED lines=8> */
.L_x_251:
[----:B------:R-:W-:Y:S01]  /*13e60*/  IMAD.MOV.U32 R13, RZ, RZ, R19 ;  /* 0x000000ffff0d7224 */ /* 0x000fe200078e0013 */
[----:B------:R-:W-:-:S07]  /*13e70*/  MOV R91, R14 ;  /* 0x0000000e005b7202 */ /* 0x000fce0000000f00 */
[----:B------:R-:W-:Y:S05]  /*13e80*/  WARPSYNC.COLLECTIVE R15, `(.L_x_252) ;  /* 0x000000000f087348 */ /* 0x000fea0003c00000 */
[----:B------:R1:W2:Y:S02]  /*13e90*/  SHFL.IDX P6, R14, R13, R12, R11 ;  /* 0x0000000c0d0e7389 */ /* 0x0002a400000c000b */
[----:B-12---:R-:W-:Y:S01]  /*13ea0*/  ENDCOLLECTIVE ;  /* 0x000000000000791b */ /* 0x006fe20003800000 */
.L_x_252:
[----:B------:R-:W-:Y:S01]  /*13eb0*/  MOV R13, R10 ;  /* 0x0000000a000d7202 */ /* 0x000fe20000000f00 */
[----:B------:R1:W-:Y:S06]  /*13ec0*/  STL [R1+0x84], R14 ;  /* 0x0000840e01007387 */ /* 0x0003ec0000100800 */
[----:B-1----:R-:W-:Y:S05]  /*13ed0*/  WARPSYNC.COLLECTIVE R15, `(.L_x_253) ;  /* 0x000000000f087348 */ /* 0x002fea0003c00000 */
[----:B-1----:R1:W2:Y:S02]  /*13ee0*/  SHFL.IDX P6, R14, R13, R12, R11 ;  /* 0x0000000c0d0e7389 */ /* 0x0022a400000c000b */
[----:B-12---:R-:W-:Y:S01]  /*13ef0*/  ENDCOLLECTIVE ;  /* 0x000000000000791b */ /* 0x006fe20003800000 */
.L_x_253:
[----:B------:R-:W-:Y:S01]  /*13f00*/  IMAD.MOV.U32 R13, RZ, RZ, R0 ;  /* 0x000000ffff0d7224 */ /* 0x000fe200078e0000 */
[----:B------:R1:W-:Y:S06]  /*13f10*/  STL [R1+0x90], R14 ;  /* 0x0000900e01007387 */ /* 0x0003ec0000100800 */
[----:B-1----:R-:W-:Y:S05]  /*13f20*/  WARPSYNC.COLLECTIVE R15, `(.L_x_254) ;  /* 0x000000000f087348 */ /* 0x002fea0003c00000 */
[----:B-1----:R1:W2:Y:S02]  /*13f30*/  SHFL.IDX P6, R14, R13, R12, R11 ;  /* 0x0000000c0d0e7389 */ /* 0x0022a400000c000b */
[----:B-12---:R-:W-:Y:S01]  /*13f40*/  ENDCOLLECTIVE ;  /* 0x000000000000791b */ /* 0x006fe20003800000 */
.L_x_254:
[----:B------:R1:W-:Y:S04]  /*13f50*/  STL.64 [R1+0xb8], R8 ;  /* 0x0000b80801007387 */ /* 0x0003e80000100a00 */
[----:B------:R1:W-:Y:S04]  /*13f60*/  STL.64 [R1+0xa0], R6 ;  /* 0x0000a00601007387 */ /* 0x0003e80000100a00 */
[----:B------:R1:W-:Y:S04]  /*13f70*/  STL.64 [R1+0xc0], R2 ;  /* 0x0000c00201007387 */ /* 0x0003e80000100a00 */
[----:B------:R1:W-:Y:S01]  /*13f80*/  STL.64 [R1+0xb0], R4 ;  /* 0x0000b00401007387 */ /* 0x0003e20000100a00 */
[----:B------:R-:W-:Y:S01]  /*13f90*/  MOV R61, R14 ;  /* 0x0000000e003d7202 */ /* 0x000fe20000000f00 */
[----:B------:R-:W-:Y:S06]  /*13fa0*/  BRA `(.L_x_255) ;  /* 0xfffffedc00fc7947 */ /* 0x000fec000383ffff */
.L_x_168:
[----:B------:R-:W-:Y:S01]  /*13fb0*/  BSSY B0, `(.L_x_256) ;  /* 0x0000008000007945 */ /* 0x000fe20003800000 */
[----:B------:R-:W-:Y:S01]  /*13fc0*/  IMAD.MOV.U32 R13, RZ, RZ, R2 ;  /* 0x000000ffff0d7224 */ /* 0x000fe200078e0002 */
[----:B------:R-:W-:Y:S01]  /*13fd0*/  MOV R11, 0x1f ;  /* 0x0000001f000b7802 */ /* 0x000fe20000000f00 */
[----:B------:R-:W-:Y:S01]  /*13fe0*/  IMAD.MOV.U32 R12, RZ, RZ, 0x1 ;  /* 0x00000001ff0c7424 */ /* 0x000fe200078e00ff */
[----:B------:R-:W-:-:S07]  /*13ff0*/  MOV R15, 0xffffffff ;  /* 0xffffffff000f7802 */ /* 0x000fce0000000f00 */
[----:B------:R-:W-:Y:S05]  /*14000*/  WARPSYNC.COLLECTIVE R15, `(.L_x_257) ;  /* 0x000000000f087348 */ /* 0x000fea0003c00000 */
[----:B------:R1:W2:Y:S02]  /*14010*/  SHFL.BFLY P6, R14, R13, R12, R11 ;  /* 0x0c00000c0d0e7389 */ /* 0x0002a400000c000b */
[----:B-12---:R-:W-:Y:S01]  /*14020*/  ENDCOLLECTIVE ;  /* 0x000000000000791b */ /* 0x006fe20003800000 */
.L_x_257:
[----:B------:R-:W-:Y:S05]  /*14030*/  BSYNC B0 ;  /* 0x0000000000007941 */ /* 0x000fea0003800000 */
.L_x_256:
[----:B------:R-:W-:Y:S01]  /*14040*/  MOV R0, R14 ;  /* 0x0000000e00007202 */ /* 0x000fe20000000f00 */
[----:B------:R-:W-:Y:S01]  /*14050*/  IMAD.MOV.U32 R11, RZ, RZ, 0x1f ;  /* 0x0000001fff0b7424 */ /* 0x000fe200078e00ff */
[----:B------:R-:W-:Y:S02]  /*14060*/  MOV R12, 0x2 ;  /* 0x00000002000c7802 */ /* 0x000fe40000000f00 */
[----:B------:R-:W-:Y:S01]  /*14070*/  MOV R15, 0xffffffff ;  /* 0xffffffff000f7802 */ /* 0x000fe20000000f00 */
[----:B------:R-:W-:-:S05]  /*14080*/  FADD R2, R2, R0 ;  /* 0x0000000002027221 */ /* 0x000fca0000000000 */
[----:B------:R-:W-:-:S07]  /*14090*/  MOV R13, R2 ;  /* 0x00000002000d7202 */ /* 0x000fce0000000f00 */
[----:B------:R-:W-:Y:S05]  /*140a0*/  WARPSYNC.COLLECTIVE R15, `(.L_x_258) ;  /* 0x000000000f087348 */ /* 0x000fea0003c00000 */
[----:B------:R1:W2:Y:S02]  /*140b0*/  SHFL.BFLY P6, R14, R13, R12, R11 ;  /* 0x0c00000c0d0e7389 */ /* 0x0002a400000c000b */
[----:B-12---:R-:W-:Y:S01]  /*140c0*/  ENDCOLLECTIVE ;  /* 0x000000000000791b */ /* 0x006fe20003800000 */
.L_x_258:
[----:B------:R-:W-:Y:S01]  /*140d0*/  IMAD.MOV.U32 R0, RZ, RZ, R14 ;  /* 0x000000ffff007224 */ /* 0x000fe200078e000e */
[----:B------:R-:W-:Y:S06]  /*140e0*/  BRA `(.L_x_259) ;  /* 0xffffff0400347947 */ /* 0x000fec000383ffff */
.L_x_171:
        /* <DEDUP_REMOVED lines=8> */
.L_x_261:
[----:B------:R-:W-:Y:S05]  /*14170*/  BSYNC B0 ;  /* 0x0000000000007941 */ /* 0x000fea0003800000 */
.L_x_260:
        /* <DEDUP_REMOVED lines=9> */
.L_x_262:
[----:B------:R-:W-:Y:S01]  /*14210*/  IMAD.MOV.U32 R0, RZ, RZ, R14 ;  /* 0x000000ffff007224 */ /* 0x000fe200078e000e */
[----:B------:R-:W-:Y:S06]  /*14220*/  BRA `(.L_x_263) ;  /* 0xffffff0c00e07947 */ /* 0x000fec000383ffff */
.L_x_208:
[----:B------:R-:W-:Y:S01]  /*14230*/  MOV R13, R0 ;  /* 0x00000000000d7202 */ /* 0x000fe20000000f00 */
[----:B------:R-:W-:Y:S01]  /*14240*/  IMAD.MOV.U32 R11, RZ, RZ, 0x1f ;  /* 0x0000001fff0b7424 */ /* 0x000fe200078e00ff */
[----:B------:R-:W-:Y:S02]  /*14250*/  MOV R12, RZ ;  /* 0x000000ff000c7202 */ /* 0x000fe40000000f00 */
[----:B------:R-:W-:-:S07]  /*14260*/  MOV R15, 0xffffffff ;  /* 0xffffffff000f7802 */ /* 0x000fce0000000f00 */
[----:B-1-3--:R-:W-:Y:S05]  /*14270*/  WARPSYNC.COLLECTIVE R15, `(.L_x_264) ;  /* 0x000000000f087348 */ /* 0x00afea0003c00000 */
[----:B------:R2:W4:Y:S02]  /*14280*/  SHFL.IDX P6, R14, R13, R12, R11 ;  /* 0x0000000c0d0e7389 */ /* 0x00052400000c000b */
[----:B-1234-:R-:W-:Y:S01]  /*14290*/  ENDCOLLECTIVE ;  /* 0x000000000000791b */ /* 0x01efe20003800000 */
.L_x_264:
[----:B------:R-:W-:Y:S01]  /*142a0*/  IMAD.MOV.U32 R0, RZ, RZ, R14 ;  /* 0x000000ffff007224 */ /* 0x000fe200078e000e */
[----:B------:R-:W-:Y:S06]  /*142b0*/  BRA `(.L_x_265) ;  /* 0xffffffc400947947 */ /* 0x000fec000383ffff */
.L_x_266:
        /* <DEDUP_REMOVED lines=12> */
.L_x_384:


//--------------------- .text._Z38attention_kernel_backward_batched_implI23AttentionBackwardKernelIN7cutlass4arch4Sm80ENS1_6half_tELb1ELb0ELb1ELi128ELi128ELi128ELb0ELb1EEEvNT_6ParamsE --------------------------
	.section	.text._Z38attention_kernel_backward_batched_implI23AttentionBackwardKernelIN7cutlass4arch4Sm80ENS1_6half_tELb1ELb0ELb1ELi128ELi128ELi128ELb0ELb1EEEvNT_6ParamsE,"ax",@progbits
	.align	128
        .global         _Z38attention_kernel_backward_batched_implI23AttentionBackwardKernelIN7cutlass4arch4Sm80ENS1_6half_tELb1ELb0ELb1ELi128ELi128ELi128ELb0ELb1EEEvNT_6ParamsE
        .type           _Z38attention_kernel_backward_batched_implI23AttentionBackwardKernelIN7cutlass4arch4Sm80ENS1_6half_tELb1ELb0ELb1ELi128ELi128ELi128ELb0ELb1EEEvNT_6ParamsE,@function
        .size           _Z38attention_kernel_backward_batched_implI23AttentionBackwardKernelIN7cutlass4arch4Sm80ENS1_6half_tELb1ELb0ELb1ELi128ELi128ELi128ELb0ELb1EEEvNT_6ParamsE,(.L_x_385 - _Z38attention_kernel_backward_batched_implI23AttentionBackwardKernelIN7cutlass4arch4Sm80ENS1_6half_tELb1ELb0ELb1ELi128ELi128ELi128ELb0ELb1EEEvNT_6ParamsE)
        .other          _Z38attention_kernel_backward_batched_implI23AttentionBackwardKernelIN7cutlass4arch4Sm80ENS1_6half_tELb1ELb0ELb1ELi128ELi128ELi128ELb0ELb1EEEvNT_6ParamsE,@"STO_CUDA_ENTRY STV_DEFAULT"
_Z38attention_kernel_backward_batched_implI23AttentionBackwardKernelIN7cutlass4arch4Sm80ENS1_6half_tELb1ELb0ELb1ELi128ELi128ELi128ELb0ELb1EEEvNT_6ParamsE:
.text._Z38attention_kernel_backward_batched_implI23AttentionBackwardKernelIN7cutlass4arch4Sm80ENS1_6half_tELb1ELb0ELb1ELi128ELi128ELi128ELb0ELb1EEEvNT_6ParamsE:
        /* <DEDUP_REMOVED lines=84> */
.L_x_267:
        /* <DEDUP_REMOVED lines=23> */
.L_x_341:
        /* <DEDUP_REMOVED lines=42> */
.L_x_270:
        /* <DEDUP_REMOVED lines=44> */
.L_x_271:
        /* <DEDUP_REMOVED lines=23> */
.L_x_272:
        /* <DEDUP_REMOVED lines=24> */
.L_x_273:
        /* <DEDUP_REMOVED lines=20> */
.L_x_274:
        /* <DEDUP_REMOVED lines=40> */
.L_x_269:
        /* <DEDUP_REMOVED lines=47> */
.L_x_275:
        /* <DEDUP_REMOVED lines=95> */
.L_x_276:
        /* <DEDUP_REMOVED lines=64> */
.L_x_371:
        /* <DEDUP_REMOVED lines=22> */
.L_x_278:
        /* <DEDUP_REMOVED lines=33> */
.L_x_279:
        /* <DEDUP_REMOVED lines=85> */
.L_x_280:
        /* <DEDUP_REMOVED lines=45> */
.L_x_286:
        /* <DEDUP_REMOVED lines=144> */
[----:B--2---:R-:W-:Y:S02]  /*3430*/  HADD2.F32 R10, -RZ, R10.H0_H0 ;  /* 0x2000000aff0a7230 */ /* 0x004fe40000004100 */
[----:B---3--:R-:W-:Y:S02]  /*3440*/  HADD2.F32 R8, -RZ, R8.H0_H0 ;  /* 0x20000008ff087230 */ /* 0x008fe40000004100 */
[----:B-----5:R-:W-:-:S05]  /*3450*/  HADD2.F32 R9, -RZ, R9.H0_H0 ;  /* 0x20000009ff097230 */ /* 0x020fca0000004100 */
[----:B------:R-:W-:Y:S01]  /*3460*/  FFMA R9, R9, R10, RZ ;  /* 0x0000000a09097223 */ /* 0x000fe200000000ff */
[----:B------:R-:W-:-:S05]  /*3470*/  HADD2.F32 R7, -RZ, R7.H0_H0 ;  /* 0x20000007ff077230 */ /* 0x000fca0000004100 */
[----:B------:R-:W-:Y:S01]  /*3480*/  FFMA R8, R7, R8, R9 ;  /* 0x0000000807087223 */ /* 0x000fe20000000009 */
[----:B------:R-:W-:Y:S02]  /*3490*/  HADD2.F32 R6, -RZ, R6.H0_H0 ;  /* 0x20000006ff067230 */ /* 0x000fe40000004100 */
[----:B------:R-:W-:Y:S02]  /*34a0*/  HADD2.F32 R0, -RZ, R0.H0_H0 ;  /* 0x20000000ff007230 */ /* 0x000fe40000004100 */
[----:B------:R-:W-:-:S03]  /*34b0*/  HADD2.F32 R12, -RZ, R12.H0_H0 ;  /* 0x2000000cff0c7230 */ /* 0x000fc60000004100 */
[----:B------:R-:W-:Y:S01]  /*34c0*/  FFMA R8, R0, R6, R8 ;  /* 0x0000000600087223 */ /* 0x000fe20000000008 */
[----:B------:R-:W-:Y:S02]  /*34d0*/  HADD2.F32 R7, -RZ, R11.H0_H0 ;  /* 0x2000000bff077230 */ /* 0x000fe40000004100 */
[----:B------:R-:W-:-:S03]  /*34e0*/  HADD2.F32 R0, -RZ, R13.H0_H0 ;  /* 0x2000000dff007230 */ /* 0x000fc60000004100 */
[----:B------:R-:W-:Y:S01]  /*34f0*/  FFMA R7, R7, R12, R8 ;  /* 0x0000000c07077223 */ /* 0x000fe20000000008 */
[----:B------:R-:W-:Y:S02]  /*3500*/  HADD2.F32 R6, -RZ, R14.H0_H0 ;  /* 0x2000000eff067230 */ /* 0x000fe40000004100 */
[----:B------:R-:W-:-:S03]  /*3510*/  HADD2.F32 R8, -RZ, R15.H0_H0 ;  /* 0x2000000fff087230 */ /* 0x000fc60000004100 */
[----:B------:R-:W-:Y:S01]  /*3520*/  FFMA R0, R6, R0, R7 ;  /* 0x0000000006007223 */ /* 0x000fe20000000007 */
[----:B------:R-:W-:-:S05]  /*3530*/  HADD2.F32 R9, -RZ, R17.H0_H0 ;  /* 0x20000011ff097230 */ /* 0x000fca0000004100 */
        /* <DEDUP_REMOVED lines=18> */
[----:B------:R-:W-:Y:S01]  /*3660*/  HADD2.F32 R6, -RZ, R18.H0_H0 ;  /* 0x20000012ff067230 */ /* 0x000fe20000004100 */
        /* <DEDUP_REMOVED lines=21> */
[----:B------:R-:W-:Y:S01]  /*37c0*/  HADD2.F32 R7, -RZ, R19.H0_H0 ;  /* 0x20000013ff077230 */ /* 0x000fe20000004100 */
        /* <DEDUP_REMOVED lines=95> */
[----:B------:R-:W-:Y:S01]  /*3dc0*/  @P4 R2UR UR5, R95 ;  /* 0x000000005f0542ca */ /* 0x000fe200000e0000 */
[----:B------:R-:W-:Y:S01]  /*3dd0*/  FFMA R0, R7, R6, R0 ;  /* 0x0000000607007223 */ /* 0x000fe20000000000 */
[----:B------:R-:W-:Y:S01]  /*3de0*/  PRMT R49, RZ, 0x7610, R49 ;  /* 0x00007610ff317816 */ /* 0x000fe20000000031 */
[----:B------:R-:W-:Y:S01]  /*3df0*/  HADD2.F32 R6, -RZ, R25.H0_H0 ;  /* 0x20000019ff067230 */ /* 0x000fe20000004100 */
[----:B------:R-:W-:Y:S01]  /*3e00*/  PRMT R44, RZ, 0x7610, R44 ;  /* 0x00007610ff2c7816 */ /* 0x000fe2000000002c */
[----:B------:R-:W-:Y:S01]  /*3e10*/  HADD2.F32 R7, -RZ, R26.H0_H0 ;  /* 0x2000001aff077230 */ /* 0x000fe20000004100 */
[----:B------:R-:W-:-:S02]  /*3e20*/  PRMT R47, RZ, 0x7610, R47 ;  /* 0x00007610ff2f7816 */ /* 0x000fc4000000002f */
[----:B------:R-:W-:Y:S01]  /*3e30*/  PRMT R48, RZ, 0x7610, R48 ;  /* 0x00007610ff307816 */ /* 0x000fe20000000030 */
[----:B------:R-:W5:Y:S01]  /*3e40*/  @P2 LDG.E.LTC128B.U16 R49, desc[UR10][R4.64+0xe0] ;  /* 0x0000e00a04312981 */ /* 0x000f62000c1e1520 */
[----:B------:R-:W-:Y:S02]  /*3e50*/  PRMT R50, RZ, 0x7610, R50 ;  /* 0x00007610ff327816 */ /* 0x000fe40000000032 */
[----:B------:R-:W-:Y:S02]  /*3e60*/  PRMT R51, RZ, 0x7610, R51 ;  /* 0x00007610ff337816 */ /* 0x000fe40000000033 */
[----:B------:R-:W-:Y:S01]  /*3e70*/  PRMT R52, RZ, 0x7610, R52 ;  /* 0x00007610ff347816 */ /* 0x000fe20000000034 */
[----:B------:R-:W-:Y:S01]  /*3e80*/  FFMA R6, R7, R6, R0 ;  /* 0x0000000607067223 */ /* 0x000fe20000000000 */
[----:B------:R-:W5:Y:S01]  /*3e90*/  @P6 LDG.E.LTC128B.U16 R44, desc[UR16][R4.64+0xc8] ;  /* 0x0000c810042c6981 */ /* 0x000f62000c1e1520 */
[C---:B------:R-:W-:Y:S01]  /*3ea0*/  @P6 R2UR UR10, R94.reuse ;  /* 0x000000005e0a62ca */ /* 0x040fe200000e0000 */
[----:B------:R-:W-:Y:S01]  /*3eb0*/  HADD2.F32 R0, -RZ, R29.H0_H0 ;  /* 0x2000001dff007230 */ /* 0x000fe20000004100 */
[----:B------:R-:W-:Y:S01]  /*3ec0*/  @P6 R2UR UR11, R95 ;  /* 0x000000005f0b62ca */ /* 0x000fe200000e0000 */
[----:B------:R-:W5:Y:S04]  /*3ed0*/  @P5 LDG.E.LTC128B.U16 R47, desc[UR14][R4.64+0xd0] ;  /* 0x0000d00e042f5981 */ /* 0x000f68000c1e1520 */
[----:B------:R-:W5:Y:S04]  /*3ee0*/  @P3 LDG.E.LTC128B.U16 R48, desc[UR12][R4.64+0xd8] ;  /* 0x0000d80c04303981 */ /* 0x000f68000c1e1520 */
[----:B------:R-:W5:Y:S01]  /*3ef0*/  @P1 LDG.E.LTC128B.U16 R50, desc[UR8][R4.64+0xe8] ;  /* 0x0000e80804321981 */ /* 0x000f62000c1e1520 */
[----:B------:R-:W-:-:S03]  /*3f00*/  @P5 R2UR UR8, R94 ;  /* 0x000000005e0852ca */ /* 0x000fc600000e0000 */
[----:B------:R-:W5:Y:S01]  /*3f10*/  @P0 LDG.E.LTC128B.U16 R51, desc[UR6][R4.64+0xf0] ;  /* 0x0000f00604330981 */ /* 0x000f62000c1e1520 */
[----:B------:R-:W-:-:S03]  /*3f20*/  @P5 R2UR UR9, R95 ;  /* 0x000000005f0952ca */ /* 0x000fc600000e0000 */
[----:B------:R1:W5:Y:S01]  /*3f30*/  @P4 LDG.E.LTC128B.U16 R52, desc[UR4][R4.64+0xf8] ;  /* 0x0000f80404344981 */ /* 0x000362000c1e1520 */
[C---:B------:R-:W-:Y:S02]  /*3f40*/  @P3 R2UR UR6, R94.reuse ;  /* 0x000000005e0632ca */ /* 0x040fe400000e0000 */
[C---:B------:R-:W-:Y:S02]  /*3f50*/  @P3 R2UR UR7, R95.reuse ;  /* 0x000000005f0732ca */ /* 0x040fe400000e0000 */
[----:B------:R-:W-:Y:S02]  /*3f60*/  PRMT R7, RZ, 0x7610, R7 ;  /* 0x00007610ff077816 */ /* 0x000fe40000000007 */
[----:B------:R-:W-:Y:S02]  /*3f70*/  @P2 R2UR UR4, R94 ;  /* 0x000000005e0422ca */ /* 0x000fe400000e0000 */
[----:B------:R-:W-:Y:S02]  /*3f80*/  @P2 R2UR UR5, R95 ;  /* 0x000000005f0522ca */ /* 0x000fe400000e0000 */
[----:B------:R-:W5:Y:S01]  /*3f90*/  @P5 LDG.E.LTC128B.U16 R7, desc[UR8][R2.64+0xd0] ;  /* 0x0000d00802075981 */ /* 0x000f62000c1e1520 */
[----:B-1----:R-:W-:-:S05]  /*3fa0*/  HADD2.F32 R4, -RZ, R30.H0_H0 ;  /* 0x2000001eff047230 */ /* 0x002fca0000004100 */
[--C-:B------:R-:W-:Y:S01]  /*3fb0*/  FFMA R0, R4, R0, R6.reuse ;  /* 0x0000000004007223 */ /* 0x100fe20000000006 */
[----:B------:R-:W-:Y:S02]  /*3fc0*/  PRMT R6, RZ, 0x7610, R6 ;  /* 0x00007610ff067816 */ /* 0x000fe40000000006 */
[----:B------:R-:W-:-:S04]  /*3fd0*/  PRMT R25, RZ, 0x7610, R25 ;  /* 0x00007610ff197816 */ /* 0x000fc80000000019 */
[----:B------:R-:W5:Y:S01]  /*3fe0*/  @P6 LDG.E.LTC128B.U16 R6, desc[UR10][R2.64+0xc8] ;  /* 0x0000c80a02066981 */ /* 0x000f62000c1e1520 */
[C---:B------:R-:W-:Y:S02]  /*3ff0*/  @P1 R2UR UR8, R94.reuse ;  /* 0x000000005e0812ca */ /* 0x040fe400000e0000 */
[C---:B------:R-:W-:Y:S01]  /*4000*/  @P1 R2UR UR9, R95.reuse ;  /* 0x000000005f0912ca */ /* 0x040fe200000e0000 */
[----:B------:R-:W5:Y:S01]  /*4010*/  @P3 LDG.E.LTC128B.U16 R25, desc[UR6][R2.64+0xd8] ;  /* 0x0000d80602193981 */ /* 0x000f62000c1e1520 */
[----:B------:R-:W-:Y:S02]  /*4020*/  PRMT R26, RZ, 0x7610, R26 ;  /* 0x00007610ff1a7816 */ /* 0x000fe4000000001a */
[C---:B------:R-:W-:Y:S02]  /*4030*/  @P0 R2UR UR6, R94.reuse ;  /* 0x000000005e0602ca */ /* 0x040fe400000e0000 */
[----:B------:R-:W-:Y:S02]  /*4040*/  @P0 R2UR UR7, R95 ;  /* 0x000000005f0702ca */ /* 0x000fe400000e0000 */
[----:B------:R-:W-:Y:S01]  /*4050*/  PRMT R29, RZ, 0x7610, R29 ;  /* 0x00007610ff1d7816 */ /* 0x000fe2000000001d */
[----:B------:R-:W5:Y:S01]  /*4060*/  @P2 LDG.E.LTC128B.U16 R26, desc[UR4][R2.64+0xe0] ;  /* 0x0000e004021a2981 */ /* 0x000f62000c1e1520 */
[----:B------:R-:W-:-:S02]  /*4070*/  @P4 R2UR UR4, R94 ;  /* 0x000000005e0442ca */ /* 0x000fc400000e0000 */
[----:B------:R-:W-:Y:S02]  /*4080*/  @P4 R2UR UR5, R95 ;  /* 0x000000005f0542ca */ /* 0x000fe400000e0000 */
[----:B------:R-:W5:Y:S01]  /*4090*/  @P1 LDG.E.LTC128B.U16 R29, desc[UR8][R2.64+0xe8] ;  /* 0x0000e808021d1981 */ /* 0x000f62000c1e1520 */
[----:B------:R-:W-:Y:S01]  /*40a0*/  PRMT R30, RZ, 0x7610, R30 ;  /* 0x00007610ff1e7816 */ /* 0x000fe2000000001e */
[----:B------:R-:W-:Y:S01]  /*40b0*/  HADD2.F32 R4, -RZ, R31.H0_H0 ;  /* 0x2000001fff047230 */ /* 0x000fe20000004100 */
[----:B------:R-:W-:-:S04]  /*40c0*/  PRMT R31, RZ, 0x7610, R31 ;  /* 0x00007610ff1f7816 */ /* 0x000fc8000000001f */
[----:B------:R-:W5:Y:S04]  /*40d0*/  @P0 LDG.E.LTC128B.U16 R30, desc[UR6][R2.64+0xf0] ;  /* 0x0000f006021e0981 */ /* 0x000f68000c1e1520 */
[----:B------:R3:W5:Y:S01]  /*40e0*/  @P4 LDG.E.LTC128B.U16 R31, desc[UR4][R2.64+0xf8] ;  /* 0x0000f804021f4981 */ /* 0x000762000c1e1520 */
[----:B------:R-:W-:-:S05]  /*40f0*/  HADD2.F32 R5, -RZ, R33.H0_H0 ;  /* 0x20000021ff057230 */ /* 0x000fca0000004100 */
[----:B------:R-:W-:Y:S01]  /*4100*/  FFMA R0, R5, R4, R0 ;  /* 0x0000000405007223 */ /* 0x000fe20000000000 */
[----:B------:R-:W-:Y:S02]  /*4110*/  HADD2.F32 R4, -RZ, R35.H0_H0 ;  /* 0x20000023ff047230 */ /* 0x000fe40000004100 */
[----:B------:R-:W-:-:S05]  /*4120*/  HADD2.F32 R5, -RZ, R37.H0_H0 ;  /* 0x20000025ff057230 */ /* 0x000fca0000004100 */
[----:B------:R-:W-:Y:S01]  /*4130*/  FFMA R4, R5, R4, R0 ;  /* 0x0000000405047223 */ /* 0x000fe20000000000 */
[----:B--2---:R-:W-:Y:S02]  /*4140*/  HADD2.F32 R0, -RZ, R8.H0_H0 ;  /* 0x20000008ff007230 */ /* 0x004fe40000004100 */
[----:B---3--:R-:W-:Y:S02]  /*4150*/  HADD2.F32 R2, -RZ, R9.H0_H0 ;  /* 0x20000009ff027230 */ /* 0x008fe40000004100 */
[----:B----4-:R-:W-:-:S03]  /*4160*/  HADD2.F32 R3, -RZ, R11.H0_H0 ;  /* 0x2000000bff037230 */ /* 0x010fc60000004100 */
[----:B------:R-:W-:Y:S01]  /*4170*/  FFMA R0, R2, R0, R4 ;  /* 0x0000000002007223 */ /* 0x000fe20000000004 */
[----:B------:R-:W-:-:S05]  /*4180*/  HADD2.F32 R2, -RZ, R10.H0_H0 ;  /* 0x2000000aff027230 */ /* 0x000fca0000004100 */
[----:B------:R-:W-:Y:S01]  /*4190*/  FFMA R0, R3, R2, R0 ;  /* 0x0000000203007223 */ /* 0x000fe20000000000 */
[----:B-----5:R-:W-:Y:S02]  /*41a0*/  HADD2.F32 R2, -RZ, R12.H0_H0 ;  /* 0x2000000cff027230 */ /* 0x020fe40000004100 */
[----:B------:R-:W-:-:S05]  /*41b0*/  HADD2.F32 R3, -RZ, R13.H0_H0 ;  /* 0x2000000dff037230 */ /* 0x000fca0000004100 */
[----:B------:R-:W-:Y:S01]  /*41c0*/  FFMA R0, R3, R2, R0 ;  /* 0x0000000203007223 */ /* 0x000fe20000000000 */
[----:B------:R-:W-:Y:S02]  /*41d0*/  HADD2.F32 R2, -RZ, R14.H0_H0 ;  /* 0x2000000eff027230 */ /* 0x000fe40000004100 */
[----:B------:R-:W-:Y:S02]  /*41e0*/  HADD2.F32 R3, -RZ, R15.H0_H0 ;  /* 0x2000000fff037230 */ /* 0x000fe40000004100 */
[----:B------:R-:W-:Y:S02]  /*41f0*/  HADD2.F32 R4, -RZ, R17.H0_H0 ;  /* 0x20000011ff047230 */ /* 0x000fe40000004100 */
[----:B------:R-:W-:Y:S02]  /*4200*/  HADD2.F32 R5, -RZ, R18.H0_H0 ;  /* 0x20000012ff057230 */ /* 0x000fe40000004100 */
[----:B------:R-:W-:Y:S01]  /*4210*/  FFMA R0, R3, R2, R0 ;  /* 0x0000000203007223 */ /* 0x000fe20000000000 */
[----:B------:R-:W-:-:S02]  /*4220*/  HADD2.F32 R2, -RZ, R19.H0_H0 ;  /* 0x20000013ff027230 */ /* 0x000fc40000004100 */
[----:B------:R-:W-:Y:S02]  /*4230*/  HADD2.F32 R3, -RZ, R20.H0_H0 ;  /* 0x20000014ff037230 */ /* 0x000fe40000004100 */
[----:B------:R-:W-:Y:S01]  /*4240*/  FFMA R0, R5, R4, R0 ;  /* 0x0000000405007223 */ /* 0x000fe20000000000 */
[----:B------:R-:W-:Y:S02]  /*4250*/  HADD2.F32 R4, -RZ, R21.H0_H0 ;  /* 0x20000015ff047230 */ /* 0x000fe40000004100 */
[----:B------:R-:W-:Y:S02]  /*4260*/  HADD2.F32 R5, -RZ, R22.H0_H0 ;  /* 0x20000016ff057230 */ /* 0x000fe40000004100 */
[----:B------:R-:W-:Y:S01]  /*4270*/  FFMA R0, R3, R2, R0 ;  /* 0x0000000203007223 */ /* 0x000fe20000000000 */
        /* <DEDUP_REMOVED lines=10> */
[----:B------:R-:W-:Y:S02]  /*4320*/  HADD2.F32 R5, -RZ, R39.H0_H0 ;  /* 0x20000027ff057230 */ /* 0x000fe40000004100 */
[----:B------:R-:W-:Y:S02]  /*4330*/  HADD2.F32 R2, -RZ, R40.H0_H0 ;  /* 0x20000028ff027230 */ /* 0x000fe40000004100 */
[----:B------:R-:W-:Y:S02]  /*4340*/  HADD2.F32 R3, -RZ, R41.H0_H0 ;  /* 0x20000029ff037230 */ /* 0x000fe40000004100 */
[----:B------:R-:W-:-:S05]  /*4350*/  HADD2.F32 R4, -RZ, R38.H0_H0 ;  /* 0x20000026ff047230 */ /* 0x000fca0000004100 */
[----:B------:R-:W-:Y:S01]  /*4360*/  FFMA R0, R5, R4, R0 ;  /* 0x0000000405007223 */ /* 0x000fe20000000000 */
[----:B------:R-:W-:Y:S02]  /*4370*/  HADD2.F32 R4, -RZ, R43.H0_H0 ;  /* 0x2000002bff047230 */ /* 0x000fe40000004100 */
[----:B------:R-:W-:Y:S02]  /*4380*/  HADD2.F32 R5, -RZ, R42.H0_H0 ;  /* 0x2000002aff057230 */ /* 0x000fe40000004100 */
[----:B------:R-:W-:Y:S01]  /*4390*/  FFMA R0, R3, R2, R0 ;  /* 0x0000000203007223 */ /* 0x000fe20000000000 */
[----:B------:R-:W-:Y:S02]  /*43a0*/  HADD2.F32 R2, -RZ, R45.H0_H0 ;  /* 0x2000002dff027230 */ /* 0x000fe40000004100 */
[----:B------:R-:W-:Y:S02]  /*43b0*/  HADD2.F32 R3, -RZ, R46.H0_H0 ;  /* 0x2000002eff037230 */ /* 0x000fe40000004100 */
[----:B------:R-:W-:-:S04]  /*43c0*/  FFMA R0, R5, R4, R0 ;  /* 0x0000000405007223 */ /* 0x000fc80000000000 */
[----:B------:R-:W-:Y:S01]  /*43d0*/  FFMA R0, R3, R2, R0 ;  /* 0x0000000203007223 */ /* 0x000fe20000000000 */
[----:B------:R1:W-:Y:S01]  /*43e0*/  STL [R1+0x40], R97 ;  /* 0x0000406101007387 */ /* 0x0003e20000100800 */
[----:B------:R-:W-:Y:S01]  /*43f0*/  VIADD R53, R53, 0x80 ;  /* 0x0000008035357836 */ /* 0x000fe20000000000 */
[----:B------:R-:W-:Y:S01]  /*4400*/  UMOV UR4, 0xffffffff ;  /* 0xffffffff00047882 */ /* 0x000fe20000000000 */
[----:B------:R-:W-:Y:S01]  /*4410*/  ISETP.GE.AND P0, PT, R36, R96, PT ;  /* 0x000000602400720c */ /* 0x000fe20003f06270 */
[----:B------:R-:W-:Y:S02]  /*4420*/  HADD2.F32 R4, -RZ, R44.H0_H0 ;  /* 0x2000002cff047230 */ /* 0x000fe40000004100 */
[----:B------:R-:W-:Y:S02]  /*4430*/  HADD2.F32 R2, -RZ, R47.H0_H0 ;  /* 0x2000002fff027230 */ /* 0x000fe40000004100 */
[----:B------:R-:W-:Y:S02]  /*4440*/  HADD2.F32 R3, -RZ, R7.H0_H0 ;  /* 0x20000007ff037230 */ /* 0x000fe40000004100 */
[----:B------:R-:W-:-:S02]  /*4450*/  HADD2.F32 R5, -RZ, R6.H0_H0 ;  /* 0x20000006ff057230 */ /* 0x000fc40000004100 */
[----:B------:R-:W-:-:S03]  /*4460*/  HADD2.F32 R6, -RZ, R48.H0_H0 ;  /* 0x20000030ff067230 */ /* 0x000fc60000004100 */
[----:B------:R-:W-:Y:S01]  /*4470*/  FFMA R0, R5, R4, R0 ;  /* 0x0000000405007223 */ /* 0x000fe20000000000 */
[----:B------:R-:W-:-:S03]  /*4480*/  HADD2.F32 R7, -RZ, R25.H0_H0 ;  /* 0x20000019ff077230 */ /* 0x000fc60000004100 */
        /* <DEDUP_REMOVED lines=8> */
[----:B------:R-:W-:Y:S02]  /*4510*/  HADD2.F32 R2, -RZ, R51.H0_H0 ;  /* 0x20000033ff027230 */ /* 0x000fe40000004100 */
[----:B------:R-:W-:Y:S02]  /*4520*/  HADD2.F32 R3, -RZ, R30.H0_H0 ;  /* 0x2000001eff037230 */ /* 0x000fe40000004100 */
[----:B------:R-:W-:Y:S02]  /*4530*/  HADD2.F32 R4, -RZ, R52.H0_H0 ;  /* 0x20000034ff047230 */ /* 0x000fe40000004100 */
[----:B------:R-:W-:Y:S02]  /*4540*/  HADD2.F32 R5, -RZ, R31.H0_H0 ;  /* 0x2000001fff057230 */ /* 0x000fe40000004100 */
[----:B------:R-:W-:Y:S01]  /*4550*/  FFMA R0, R3, R2, R0 ;  /* 0x0000000203007223 */ /* 0x000fe20000000000 */
[----:B------:R-:W-:-:S03]  /*4560*/  ISETP.GE.AND P1, PT, R53, R96, PT ;  /* 0x000000603500720c */ /* 0x000fc60003f26270 */
[----:B------:R-:W-:Y:S01]  /*4570*/  FFMA R2, R5, R4, R0 ;  /* 0x0000000405027223 */ /* 0x000fe20000000000 */
[----:B-1----:R-:W-:Y:S09]  /*4580*/  BRA.DIV UR4, `(.L_x_284) ;  /* 0x000000fa04dc7947 */ /* 0x002ff2000b800000 */
[----:B------:R-:W1:Y:S02]  /*4590*/  SHFL.BFLY PT, R0, R2, 0x1, 0x1f ;  /* 0x0c201f0002007f89 */ /* 0x000e6400000e0000 */
[----:B-1----:R-:W-:-:S05]  /*45a0*/  FADD R2, R2, R0 ;  /* 0x0000000002027221 */ /* 0x002fca0000000000 */
[----:B------:R1:W2:Y:S02]  /*45b0*/  SHFL.BFLY PT, R0, R2, 0x2, 0x1f ;  /* 0x0c401f0002007f89 */ /* 0x0002a400000e0000 */
.L_x_375:
        /* <DEDUP_REMOVED lines=8> */
.L_x_285:
[----:B------:R-:W-:Y:S05]  /*4640*/  BSYNC B1 ;  /* 0x0000000000017941 */ /* 0x000fea0003800000 */
.L_x_283:
[----:B------:R-:W-:Y:S05]  /*4650*/  BRA `(.L_x_282) ;  /* 0x0000000800f47947 */ /* 0x000fea0003800000 */
.L_x_281:
        /* <DEDUP_REMOVED lines=14> */
.L_x_288:
[----:B--2---:R-:W2:Y:S04]  /*4740*/  LDL R49, [R1+0x48] ;  /* 0x0000480001317983 */ /* 0x004ea80000100800 */
[----:B------:R-:W5:Y:S04]  /*4750*/  LDL R4, [R1+0x6c] ;  /* 0x00006c0001047983 */ /* 0x000f680000100800 */
[----:B------:R-:W3:Y:S01]  /*4760*/  LDL R7, [R1+0x68] ;  /* 0x0000680001077983 */ /* 0x000ee20000100800 */
[----:B------:R-:W1:Y:S01]  /*4770*/  LDC.64 R50, c[0x0][0x208] ;  /* 0x00008200ff327b82 */ /* 0x000e620000000a00 */
[----:B------:R-:W-:Y:S01]  /*4780*/  LEA.HI R17, R44, R18, RZ, 0x1e ;  /* 0x000000122c117211 */ /* 0x000fe200078ff0ff */
[----:B------:R-:W-:Y:S01]  /*4790*/  ULDC UR4, c[0x0][0x2a0] ;  /* 0x0000a80000047ab9 */ /* 0x000fe20000000800 */
[----:B------:R-:W-:Y:S01]  /*47a0*/  ULDC UR5, c[0x0][0x2c4] ;  /* 0x0000b10000057ab9 */ /* 0x000fe20000000800 */
[----:B------:R-:W-:-:S02]  /*47b0*/  MOV R16, UR4 ;  /* 0x0000000400107c02 */ /* 0x000fc40008000f00 */
[----:B------:R-:W-:Y:S02]  /*47c0*/  IMAD R2, R17, UR5, RZ ;  /* 0x0000000511027c24 */ /* 0x000fe4000f8e02ff */
[----:B------:R-:W-:-:S03]  /*47d0*/  IMAD R0, R19, R17, RZ ;  /* 0x0000001113007224 */ /* 0x000fc600078e02ff */
[C---:B------:R-:W-:Y:S02]  /*47e0*/  IADD3 R3, P2, R46.reuse, R2, RZ ;  /* 0x000000022e037210 */ /* 0x040fe40007f5e0ff */
[----:B------:R-:W-:Y:S02]  /*47f0*/  SHF.R.S32.HI R6, RZ, 0x1f, R0 ;  /* 0x0000001fff067819 */ /* 0x000fe40000011400 */
[----:B------:R-:W-:Y:S02]  /*4800*/  IADD3 R0, P1, R46, R0, RZ ;  /* 0x000000002e007210 */ /* 0x000fe40007f3e0ff */
[----:B------:R-:W-:Y:S02]  /*4810*/  LEA.HI.X.SX32 R5, R2, RZ, 0x1, P2 ;  /* 0x000000ff02057211 */ /* 0x000fe400010f0eff */
[----:B------:R-:W-:Y:S02]  /*4820*/  IADD3.X R6, RZ, R6, RZ, P1, !PT ;  /* 0x00000006ff067210 */ /* 0x000fe40000ffe4ff */
[----:B------:R-:W-:-:S02]  /*4830*/  LEA R2, P1, R0, R55, 0x1 ;  /* 0x0000003700027211 */ /* 0x000fc400078208ff */
        /* <DEDUP_REMOVED lines=24> */
[----:B------:R-:W-:-:S07]  /*49c0*/  LEA.HI.X R3, R0, R54, R6, 0x1, P1 ;  /* 0x0000003600037211 */ /* 0x000fce00008f0c06 */
        /* <DEDUP_REMOVED lines=23> */
[----:B------:R-:W-:Y:S01]  /*4b40*/  UMOV UR4, 0xffffffff ;  /* 0xffffffff00047882 */ /* 0x000fe20000000000 */
[----:B------:R-:W-:Y:S02]  /*4b50*/  IADD3 R18, R18, 0x80, RZ ;  /* 0x0000008012127810 */ /* 0x000fe40007ffe0ff */
[-C--:B------:R-:W-:Y:S02]  /*4b60*/  ISETP.GE.AND P0, PT, R17, R49.reuse, PT ;  /* 0x000000311100720c */ /* 0x080fe40003f06270 */
[----:B------:R-:W-:Y:S01]  /*4b70*/  ISETP.GE.AND P1, PT, R18, R49, PT ;  /* 0x000000311200720c */ /* 0x000fe20003f26270 */
[----:B--2---:R-:W-:-:S02]  /*4b80*/  HADD2.F32 R2, -RZ, R8.H0_H0 ;  /* 0x20000008ff027230 */ /* 0x004fc40000004100 */
[----:B---3--:R-:W-:Y:S02]  /*4b90*/  HADD2.F32 R3, -RZ, R12.H0_H0 ;  /* 0x2000000cff037230 */ /* 0x008fe40000004100 */
[----:B------:R-:W-:Y:S02]  /*4ba0*/  HADD2.F32 R4, -RZ, R8.H1_H1 ;  /* 0x30000008ff047230 */ /* 0x000fe40000004100 */
[----:B------:R-:W-:Y:S02]  /*4bb0*/  HADD2.F32 R0, -RZ, R12.H1_H1 ;  /* 0x3000000cff007230 */ /* 0x000fe40000004100 */
[----:B------:R-:W-:Y:S01]  /*4bc0*/  FFMA R5, R3, R2, RZ ;  /* 0x0000000203057223 */ /* 0x000fe200000000ff */
[----:B------:R-:W-:Y:S02]  /*4bd0*/  HADD2.F32 R2, -RZ, R9.H0_H0 ;  /* 0x20000009ff027230 */ /* 0x000fe40000004100 */
[----:B------:R-:W-:Y:S02]  /*4be0*/  HADD2.F32 R3, -RZ, R13.H0_H0 ;  /* 0x2000000dff037230 */ /* 0x000fe40000004100 */
[----:B------:R-:W-:Y:S01]  /*4bf0*/  FFMA R4, R0, R4, R5 ;  /* 0x0000000400047223 */ /* 0x000fe20000000005 */
[----:B------:R-:W-:-:S02]  /*4c00*/  HADD2.F32 R6, -RZ, R9.H1_H1 ;  /* 0x30000009ff067230 */ /* 0x000fc40000004100 */
[----:B------:R-:W-:Y:S02]  /*4c10*/  HADD2.F32 R0, -RZ, R13.H1_H1 ;  /* 0x3000000dff007230 */ /* 0x000fe40000004100 */
[----:B------:R-:W-:Y:S01]  /*4c20*/  FFMA R2, R3, R2, R4 ;  /* 0x0000000203027223 */ /* 0x000fe20000000004 */
[----:B------:R-:W-:Y:S02]  /*4c30*/  HADD2.F32 R4, -RZ, R10.H0_H0 ;  /* 0x2000000aff047230 */ /* 0x000fe40000004100 */
[----:B------:R-:W-:Y:S02]  /*4c40*/  HADD2.F32 R5, -RZ, R14.H0_H0 ;  /* 0x2000000eff057230 */ /* 0x000fe40000004100 */
[----:B------:R-:W-:Y:S01]  /*4c50*/  FFMA R0, R0, R6, R2 ;  /* 0x0000000600007223 */ /* 0x000fe20000000002 */
[----:B------:R-:W-:Y:S02]  /*4c60*/  HADD2.F32 R2, -RZ, R10.H1_H1 ;  /* 0x3000000aff027230 */ /* 0x000fe40000004100 */
[----:B------:R-:W-:-:S02]  /*4c70*/  HADD2.F32 R3, -RZ, R14.H1_H1 ;  /* 0x3000000eff037230 */ /* 0x000fc40000004100 */
[----:B------:R-:W-:Y:S01]  /*4c80*/  FFMA R0, R5, R4, R0 ;  /* 0x0000000405007223 */ /* 0x000fe20000000000 */
[----:B------:R-:W-:Y:S02]  /*4c90*/  HADD2.F32 R4, -RZ, R11.H0_H0 ;  /* 0x2000000bff047230 */ /* 0x000fe40000004100 */
[----:B------:R-:W-:Y:S02]  /*4ca0*/  HADD2.F32 R5, -RZ, R15.H0_H0 ;  /* 0x2000000fff057230 */ /* 0x000fe40000004100 */
[----:B------:R-:W-:Y:S01]  /*4cb0*/  FFMA R0, R3, R2, R0 ;  /* 0x0000000203007223 */ /* 0x000fe20000000000 */
[----:B------:R-:W-:Y:S02]  /*4cc0*/  HADD2.F32 R2, -RZ, R11.H1_H1 ;  /* 0x3000000bff027230 */ /* 0x000fe40000004100 */
[----:B------:R-:W-:Y:S02]  /*4cd0*/  HADD2.F32 R3, -RZ, R15.H1_H1 ;  /* 0x3000000fff037230 */ /* 0x000fe40000004100 */
[----:B------:R-:W-:Y:S01]  /*4ce0*/  FFMA R0, R5, R4, R0 ;  /* 0x0000000405007223 */ /* 0x000fe20000000000 */
[----:B-----5:R-:W-:-:S02]  /*4cf0*/  HADD2.F32 R4, -RZ, R20.H0_H0 ;  /* 0x20000014ff047230 */ /* 0x020fc40000004100 */
[----:B----4-:R-:W-:Y:S02]  /*4d00*/  HADD2.F32 R5, -RZ, R24.H0_H0 ;  /* 0x20000018ff057230 */ /* 0x010fe40000004100 */
[----:B------:R-:W-:Y:S01]  /*4d10*/  FFMA R0, R3, R2, R0 ;  /* 0x0000000203007223 */ /* 0x000fe20000000000 */
[----:B------:R-:W-:Y:S02]  /*4d20*/  HADD2.F32 R2, -RZ, R20.H1_H1 ;  /* 0x30000014ff027230 */ /* 0x000fe40000004100 */
[----:B------:R-:W-:Y:S02]  /*4d30*/  HADD2.F32 R3, -RZ, R24.H1_H1 ;  /* 0x30000018ff037230 */ /* 0x000fe40000004100 */
[----:B------:R-:W-:Y:S01]  /*4d40*/  FFMA R0, R5, R4, R0 ;  /* 0x0000000405007223 */ /* 0x000fe20000000000 */
[----:B------:R-:W-:Y:S02]  /*4d50*/  HADD2.F32 R4, -RZ, R21.H0_H0 ;  /* 0x20000015ff047230 */ /* 0x000fe40000004100 */
[----:B------:R-:W-:-:S02]  /*4d60*/  HADD2.F32 R5, -RZ, R25.H0_H0 ;  /* 0x20000019ff057230 */ /* 0x000fc40000004100 */
[----:B------:R-:W-:Y:S01]  /*4d70*/  FFMA R0, R3, R2, R0 ;  /* 0x0000000203007223 */ /* 0x000fe20000000000 */
[----:B------:R-:W-:Y:S02]  /*4d80*/  HADD2.F32 R2, -RZ, R21.H1_H1 ;  /* 0x30000015ff027230 */ /* 0x000fe40000004100 */
[----:B------:R-:W-:Y:S02]  /*4d90*/  HADD2.F32 R3, -RZ, R25.H1_H1 ;  /* 0x30000019ff037230 */ /* 0x000fe40000004100 */
[----:B------:R-:W-:Y:S01]  /*4da0*/  FFMA R0, R5, R4, R0 ;  /* 0x0000000405007223 */ /* 0x000fe20000000000 */
        /* <DEDUP_REMOVED lines=18> */
[----:B------:R-:W-:-:S02]  /*4ed0*/  HADD2.F32 R4, -RZ, R29.H0_H0 ;  /* 0x2000001dff047230 */ /* 0x000fc40000004100 */
[----:B------:R-:W-:Y:S02]  /*4ee0*/  HADD2.F32 R5, -RZ, R33.H0_H0 ;  /* 0x20000021ff057230 */ /* 0x000fe40000004100 */
        /* <DEDUP_REMOVED lines=39> */
[----:B------:R-:W-:-:S04]  /*5160*/  FFMA R0, R4, R3, R0 ;  /* 0x0000000304007223 */ /* 0x000fc80000000000 */
[----:B------:R-:W-:Y:S01]  /*5170*/  FFMA R2, R2, R5, R0 ;  /* 0x0000000502027223 */ /* 0x000fe20000000000 */
[----:B------:R-:W-:Y:S06]  /*5180*/  BRA.DIV UR4, `(.L_x_287) ;  /* 0x000000f2042c7947 */ /* 0x000fec000b800000 */
[----:B------:R-:W1:Y:S02]  /*5190*/  SHFL.BFLY PT, R0, R2, 0x1, 0x1f ;  /* 0x0c201f0002007f89 */ /* 0x000e6400000e0000 */
[----:B-1----:R-:W-:-:S05]  /*51a0*/  FADD R2, R2, R0 ;  /* 0x0000000002027221 */ /* 0x002fca0000000000 */
[----:B------:R1:W2:Y:S02]  /*51b0*/  SHFL.BFLY PT, R0, R2, 0x2, 0x1f ;  /* 0x0c401f0002007f89 */ /* 0x0002a400000e0000 */
.L_x_379:
[----:B------:R-:W1:Y:S01]  /*51c0*/  LDL.64 R4, [R1+0x98] ;  /* 0x0000980001047983 */ /* 0x000e620000100a00 */
[----:B------:R-:W-:Y:S01]  /*51d0*/  @!P0 R2UR UR4, R50 ;  /* 0x00000000320482ca */ /* 0x000fe200000e0000 */
[----:B--2---:R-:W-:Y:S01]  /*51e0*/  FADD R0, R2, R0 ;  /* 0x0000000002007221 */ /* 0x004fe20000000000 */
[----:B------:R-:W-:Y:S01]  /*51f0*/  @!P0 R2UR UR5, R51 ;  /* 0x00000000330582ca */ /* 0x000fe200000e0000 */
[----:B-1----:R-:W-:-:S12]  /*5200*/  @!P0 IMAD.WIDE R2, R17, 0x4, R4 ;  /* 0x0000000411028825 */ /* 0x002fd800078e0204 */
[----:B------:R2:W-:Y:S01]  /*5210*/  @!P0 ST.E desc[UR4][R2.64], R0 ;  /* 0x0000000002008985 */ /* 0x0005e2000c101904 */
[----:B------:R-:W-:Y:S05]  /*5220*/  @!P1 BRA `(.L_x_288) ;  /* 0xfffffff400449947 */ /* 0x000fea000383ffff */
.L_x_282:
        /* <DEDUP_REMOVED lines=17> */
[----:B------:R-:W-:Y:S01]  /*5340*/  STL.S16 [R1], R3 ;  /* 0x0000000301007387 */ /* 0x000fe20000100600 */
        /* <DEDUP_REMOVED lines=17> */
.L_x_338:
        /* <DEDUP_REMOVED lines=15> */
.L_x_289:
[C---:B-----5:R-:W-:Y:S02]  /*5550*/  R2UR UR5, R3.reuse ;  /* 0x00000000030572ca */ /* 0x060fe400000e0000 */
[----:B------:R-:W-:-:S11]  /*5560*/  R2UR UR4, R3 ;  /* 0x00000000030472ca */ /* 0x000fd600000e0000 */
[----:B------:R-:W-:-:S04]  /*5570*/  USHF.R.S32.HI UR5, URZ, 0x1f, UR5 ;  /* 0x0000001f3f057899 */ /* 0x000fc80008011405 */
[----:B------:R-:W-:-:S04]  /*5580*/  ULEA.HI UR4, UR5, UR4, URZ, 0x7 ;  /* 0x0000000405047291 */ /* 0x000fc8000f8f383f */
[----:B------:R-:W-:-:S12]  /*5590*/  ULOP3.LUT UR43, UR4, 0xffffff80, URZ, 0xc0, !UPT ;  /* 0xffffff80042b7892 */ /* 0x000fd8000f8ec03f */
.L_x_290:
        /* <DEDUP_REMOVED lines=38> */
.L_x_291:
        /* <DEDUP_REMOVED lines=40> */
.L_x_336:
[----:B-12-4-:R-:W2:Y:S01]  /*5a80*/  LDL R0, [R1+0x4c] ;  /* 0x00004c0001007983 */ /* 0x016ea20000100800 */
[----:B------:R-:W-:-:S06]  /*5a90*/  UISETP.GE.AND UP0, UPT, UR41, 0x2, UPT ;  /* 0x000000022900788c */ /* 0x000fcc000bf06270 */
[----:B------:R-:W-:-:S04]  /*5aa0*/  PLOP3.LUT P0, PT, PT, PT, UP0, 0x80, 0x0 ;  /* 0x000000000000781c */ /* 0x000fc80003f0f008 */
[----:B--2---:R-:W-:Y:S01]  /*5ab0*/  ISETP.NE.OR P0, PT, R0, RZ, !P0 ;  /* 0x000000ff0000720c */ /* 0x004fe20004705670 */
[----:B------:R-:W-:-:S12]  /*5ac0*/  IMAD.MOV.U32 R0, RZ, RZ, RZ ;  /* 0x000000ffff007224 */ /* 0x000fd800078e00ff */
[----:B---3--:R-:W-:Y:S05]  /*5ad0*/  @P0 BRA `(.L_x_292) ;  /* 0x0000000000700947 */ /* 0x008fea0003800000 */
        /* <DEDUP_REMOVED lines=28> */
.L_x_292:
[----:B------:R-:W2:Y:S01]  /*5ca0*/  LDL R2, [R1] ;  /* 0x0000000001027983 */ /* 0x000ea20000100800 */
        /* <DEDUP_REMOVED lines=36> */
.L_x_294:
        /* <DEDUP_REMOVED lines=24> */
.L_x_296:
[----:B------:R-:W-:Y:S05]  /*6070*/  BSYNC B0 ;  /* 0x0000000000007941 */ /* 0x000fea0003800000 */
.L_x_295:
        /* <DEDUP_REMOVED lines=125> */
.L_x_298:
[C---:B--2---:R-:W-:Y:S01]  /*6850*/  HMMA.1688.F32 R4, R72.reuse, R76, R4 ;  /* 0x0000004c4804723c */ /* 0x044fe20000001004 */
[----:B------:R-:W-:Y:S01]  /*6860*/  LDSM.16.M88.4 R80, [R3+UR5] ;  /* 0x000000050350783b */ /* 0x000fe20008000200 */
[----:B------:R-:W-:Y:S02]  /*6870*/  UISETP.NE.AND UP0, UPT, UR15, 0x2, UPT ;  /* 0x000000020f00788c */ /* 0x000fe4000bf05270 */
[----:B------:R-:W-:Y:S01]  /*6880*/  IMAD.SHL.U32 R12, R123, 0x10, RZ ;  /* 0x000000107b0c7824 */ /* 0x000fe200078e00ff */
[C---:B------:R-:W-:Y:S01]  /*6890*/  HMMA.1688.F32 R8, R72.reuse, R77, R8 ;  /* 0x0000004d4808723c */ /* 0x040fe20000001008 */
[----:B------:R-:W-:Y:S01]  /*68a0*/  UMOV UR11, UR5 ;  /* 0x00000005000b7c82 */ /* 0x000fe20008000000 */
[----:B------:R-:W-:Y:S01]  /*68b0*/  UMOV UR10, UR4 ;  /* 0x00000004000a7c82 */ /* 0x000fe20008000000 */
[----:B-1----:R-:W1:Y:S01]  /*68c0*/  LDSM.16.M88.4 R116, [R3+UR4] ;  /* 0x000000040374783b */ /* 0x002e620008000200 */
[C---:B------:R-:W-:Y:S01]  /*68d0*/  HMMA.1688.F32 R16, R72.reuse, R78, R16 ;  /* 0x0000004e4810723c */ /* 0x040fe20000001010 */
[----:B------:R-:W-:Y:S02]  /*68e0*/  UISETP.NE.AND UP1, UPT, UR14, 0x2, UPT ;  /* 0x000000020e00788c */ /* 0x000fe4000bf25270 */
[----:B------:R-:W-:Y:S01]  /*68f0*/  LOP3.LUT P0, RZ, R12, 0x10, RZ, 0xc0, !PT ;  /* 0x000000100cff7812 */ /* 0x000fe2000780c0ff */
[-C--:B------:R-:W-:Y:S01]  /*6900*/  HMMA.1688.F32 R20, R72, R79.reuse, R20 ;  /* 0x0000004f4814723c */ /* 0x080fe20000001014 */
[----:B------:R-:W2:Y:S01]  /*6910*/  LDC.64 R72, c[0x0][0x208] ;  /* 0x00008200ff487b82 */ /* 0x000ea20000000a00 */
[----:B------:R-:W-:Y:S01]  /*6920*/  ISETP.GT.AND P2, PT, R121, -0x1, PT ;  /* 0xffffffff7900780c */ /* 0x000fe20003f44270 */
[----:B------:R-:W-:Y:S01]  /*6930*/  @UP0 UIADD3 UR15, UR15, 0x1, URZ ;  /* 0x000000010f0f0890 */ /* 0x000fe2000fffe03f */
[C---:B------:R-:W-:Y:S01]  /*6940*/  HMMA.1688.F32 R24, R74.reuse, R79, R24 ;  /* 0x0000004f4a18723c */ /* 0x040fe20000001018 */
[----:B------:R-:W-:Y:S01]  /*6950*/  UMOV UR8, UR12 ;  /* 0x0000000c00087c82 */ /* 0x000fe20008000000 */
[----:B------:R-:W-:Y:S02]  /*6960*/  UMOV UR9, UR13 ;  /* 0x0000000d00097c82 */ /* 0x000fe40008000000 */
[C---:B------:R-:W-:Y:S01]  /*6970*/  HMMA.1688.F32 R28, R74.reuse, R78, R28 ;  /* 0x0000004e4a1c723c */ /* 0x040fe2000000101c */
[----:B------:R-:W-:Y:S01]  /*6980*/  @UP1 UIADD3 UR14, UR14, 0x1, URZ ;  /* 0x000000010e0e1890 */ /* 0x000fe2000fffe03f */
[----:B------:R-:W-:Y:S02]  /*6990*/  @!UP0 UMOV UR15, URZ ;  /* 0x0000003f000f8c82 */ /* 0x000fe40008000000 */
[C---:B------:R-:W-:Y:S04]  /*69a0*/  HMMA.1688.F32 R32, R74.reuse, R77, R32 ;  /* 0x0000004d4a20723c */ /* 0x040fe80000001020 */
[----:B------:R-:W-:Y:S01]  /*69b0*/  HMMA.1688.F32 R36, R74, R76, R36 ;  /* 0x0000004c4a24723c */ /* 0x000fe20000001024 */
        /* <DEDUP_REMOVED lines=9> */
[C---:B-1----:R-:W-:Y:S04]  /*6a50*/  HMMA.1688.F32 R4, R80.reuse, R116, R4 ;  /* 0x000000745004723c */ /* 0x042fe80000001004 */
[C---:B------:R-:W-:Y:S05]  /*6a60*/  HMMA.1688.F32 R8, R80.reuse, R117, R8 ;  /* 0x000000755008723c */ /* 0x040fea0000001008 */
[----:B------:R-:W-:Y:S01]  /*6a70*/  @!PT LDS RZ, [RZ] ;  /* 0x00000000fffff984 */ /* 0x000fe20000000800 */
[----:B------:R-:W-:Y:S01]  /*6a80*/  @!PT LDS RZ, [RZ] ;  /* 0x00000000fffff984 */ /* 0x000fe20000000800 */
[----:B------:R-:W-:Y:S01]  /*6a90*/  @!PT LDS RZ, [RZ] ;  /* 0x00000000fffff984 */ /* 0x000fe20000000800 */
[----:B------:R1:W-:Y:S01]  /*6aa0*/  LDGSTS.E.BYPASS.LTC128B.128 [R12+0x200], desc[UR16][R14.64], P0 ;  /* 0x002000000e0c7fae */ /* 0x0003e20008101d50 */
[C---:B------:R-:W-:Y:S04]  /*6ab0*/  HMMA.1688.F32 R16, R80.reuse, R118, R16 ;  /* 0x000000765010723c */ /* 0x040fe80000001010 */
[-C--:B------:R-:W-:Y:S04]  /*6ac0*/  HMMA.1688.F32 R20, R80, R119.reuse, R20 ;  /* 0x000000775014723c */ /* 0x080fe80000001014 */
[C---:B------:R-:W-:Y:S04]  /*6ad0*/  HMMA.1688.F32 R24, R82.reuse, R119, R24 ;  /* 0x000000775218723c */ /* 0x040fe80000001018 */
[C---:B------:R-:W-:Y:S04]  /*6ae0*/  HMMA.1688.F32 R28, R82.reuse, R118, R28 ;  /* 0x00000076521c723c */ /* 0x040fe8000000101c */
[C---:B------:R-:W-:Y:S04]  /*6af0*/  HMMA.1688.F32 R32, R82.reuse, R117, R32 ;  /* 0x000000755220723c */ /* 0x040fe80000001020 */
[----:B------:R-:W-:Y:S04]  /*6b00*/  HMMA.1688.F32 R36, R82, R116, R36 ;  /* 0x000000745224723c */ /* 0x000fe80000001024 */
        /* <DEDUP_REMOVED lines=22> */
[C---:B-1----:R-:W-:Y:S04]  /*6c70*/  HMMA.1688.F32 R4, R72.reuse, R76, R4 ;  /* 0x0000004c4804723c */ /* 0x042fe80000001004 */
[C---:B------:R-:W-:Y:S04]  /*6c80*/  HMMA.1688.F32 R8, R72.reuse, R77, R8 ;  /* 0x0000004d4808723c */ /* 0x040fe80000001008 */
[C---:B------:R-:W-:Y:S04]  /*6c90*/  HMMA.1688.F32 R16, R72.reuse, R78, R16 ;  /* 0x0000004e4810723c */ /* 0x040fe80000001010 */
[-C--:B------:R-:W-:Y:S04]  /*6ca0*/  HMMA.1688.F32 R20, R72, R79.reuse, R20 ;  /* 0x0000004f4814723c */ /* 0x080fe80000001014 */
[C---:B------:R-:W-:Y:S04]  /*6cb0*/  HMMA.1688.F32 R24, R74.reuse, R79, R24 ;  /* 0x0000004f4a18723c */ /* 0x040fe80000001018 */
[C---:B------:R-:W-:Y:S04]  /*6cc0*/  HMMA.1688.F32 R28, R74.reuse, R78, R28 ;  /* 0x0000004e4a1c723c */ /* 0x040fe8000000101c */
[C---:B------:R-:W-:Y:S04]  /*6cd0*/  HMMA.1688.F32 R32, R74.reuse, R77, R32 ;  /* 0x0000004d4a20723c */ /* 0x040fe80000001020 */
[----:B------:R-:W-:-:S04]  /*6ce0*/  HMMA.1688.F32 R36, R74, R76, R36 ;  /* 0x0000004c4a24723c */ /* 0x000fc80000001024 */
[C---:B------:R-:W-:Y:S04]  /*6cf0*/  HMMA.1688.F32 R4, R80.reuse, R116, R4 ;  /* 0x000000745004723c */ /* 0x040fe80000001004 */
[C---:B------:R-:W-:Y:S04]  /*6d00*/  HMMA.1688.F32 R8, R80.reuse, R117, R8 ;  /* 0x000000755008723c */ /* 0x040fe80000001008 */
[C---:B------:R-:W-:Y:S04]  /*6d10*/  HMMA.1688.F32 R16, R80.reuse, R118, R16 ;  /* 0x000000765010723c */ /* 0x040fe80000001010 */
[-C--:B------:R-:W-:Y:S04]  /*6d20*/  HMMA.1688.F32 R20, R80, R119.reuse, R20 ;  /* 0x000000775014723c */ /* 0x080fe80000001014 */
[----:B------:R-:W-:Y:S04]  /*6d30*/  DEPBAR.LE SB0, 0x1 ;  /* 0x000080400000791a */ /* 0x000fe80000000000 */
[----:B------:R-:W-:Y:S01]  /*6d40*/  BAR.SYNC.DEFER_BLOCKING 0x0 ;  /* 0x0000000000007b1d */ /* 0x000fe20000010000 */
[C---:B------:R-:W-:Y:S04]  /*6d50*/  HMMA.1688.F32 R24, R82.reuse, R119, R24 ;  /* 0x000000775218723c */ /* 0x040fe80000001018 */
[C---:B------:R-:W-:Y:S04]  /*6d60*/  HMMA.1688.F32 R28, R82.reuse, R118, R28 ;  /* 0x00000076521c723c */ /* 0x040fe8000000101c */
[C---:B------:R-:W-:Y:S04]  /*6d70*/  HMMA.1688.F32 R32, R82.reuse, R117, R32 ;  /* 0x000000755220723c */ /* 0x040fe80000001020 */
[----:B------:R-:W-:Y:S01]  /*6d80*/  HMMA.1688.F32 R36, R82, R116, R36 ;  /* 0x000000745224723c */ /* 0x000fe20000001024 */
[----:B------:R1:W2:Y:S06]  /*6d90*/  LDSM.16.M88.4 R72, [R120+UR5] ;  /* 0x000000057848783b */ /* 0x0002ac0008000200 */
[----:B------:R1:W2:Y:S01]  /*6da0*/  LDSM.16.M88.4 R76, [R120+UR4] ;  /* 0x00000004784c783b */ /* 0x0002a20008000200 */
[----:B------:R-:W-:Y:S05]  /*6db0*/  @P2 BRA `(.L_x_298) ;  /* 0xfffffff800a42947 */ /* 0x000fea000383ffff */
.L_x_297:
        /* <DEDUP_REMOVED lines=49> */
[----:B------:R-:W-:-:S03]  /*70d0*/  ULOP3.LUT UR5, UR5, 0xffffff80, URZ, 0xc0, !UPT ;  /* 0xffffff8005057892 */ /* 0x000fc6000f8ec03f */
[----:B------:R-:W-:Y:S01]  /*70e0*/  SHF.L.U32 R2, R0, 0x3, RZ ;  /* 0x0000000300027819 */ /* 0x000fe200000006ff */
[----:B------:R-:W-:Y:S01]  /*70f0*/  UIADD3 UR5, UR38, -UR5, URZ ;  /* 0x8000000526057290 */ /* 0x000fe2000fffe03f */
[----:B------:R-:W-:Y:S02]  /*7100*/  SHF.R.U32.HI R0, RZ, 0x4, R0 ;  /* 0x00000004ff007819 */ /* 0x000fe40000011600 */
[----:B------:R-:W-:Y:S01]  /*7110*/  LOP3.LUT R2, R2, 0x78, RZ, 0xc0, !PT ;  /* 0x0000007802027812 */ /* 0x000fe200078ec0ff */
[----:B------:R-:W-:-:S03]  /*7120*/  UISETP.NE.AND UP0, UPT, UR5, URZ, UPT ;  /* 0x0000003f0500728c */ /* 0x000fc6000bf05270 */
[----:B------:R-:W-:Y:S01]  /*7130*/  ISETP.GE.AND P1, PT, R2, UR6, PT ;  /* 0x0000000602007c0c */ /* 0x000fe2000bf26270 */
[----:B------:R-:W-:Y:S01]  /*7140*/  USEL UR5, UR5, 0x80, UP0 ;  /* 0x0000008005057887 */ /* 0x000fe20008000000 */
[----:B-1----:R-:W-:-:S03]  /*7150*/  SHF.R.S32.HI R6, RZ, 0x1f, R7 ;  /* 0x0000001fff067819 */ /* 0x002fc60000011407 */
[----:B------:R-:W-:Y:S01]  /*7160*/  UISETP.LT.AND UP0, UPT, UR38, UR5, UPT ;  /* 0x000000052600728c */ /* 0x000fe2000bf01270 */
[----:B------:R-:W-:-:S03]  /*7170*/  IMAD.WIDE.U32 R4, R0, R7, R2 ;  /* 0x0000000700047225 */ /* 0x000fc600078e0002 */
[----:B------:R-:W-:Y:S01]  /*7180*/  USEL UR5, UR38, UR5, UP0 ;  /* 0x0000000526057287 */ /* 0x000fe20008000000 */
[----:B------:R-:W-:Y:S02]  /*7190*/  IMAD R6, R6, R0, RZ ;  /* 0x0000000006067224 */ /* 0x000fe400078e02ff */
[----:B------:R-:W-:-:S03]  /*71a0*/  IMAD R3, R7, UR42, RZ ;  /* 0x0000002a07037c24 */ /* 0x000fc6000f8e02ff */
[----:B------:R-:W-:Y:S02]  /*71b0*/  IADD3 R6, R5, R6, RZ ;  /* 0x0000000605067210 */ /* 0x000fe40007ffe0ff */
        /* <DEDUP_REMOVED lines=16> */
[----:B------:R-:W-:Y:S01]  /*72c0*/  IADD3 R3, R0, 0x40, RZ ;  /* 0x0000004000037810 */ /* 0x000fe20007ffe0ff */
[----:B------:R-:W-:Y:S01]  /*72d0*/  UIADD3 UR4, UR36, 0x6200, URZ ;  /* 0x0000620024047890 */ /* 0x000fe2000fffe03f */
[----:B------:R-:W-:Y:S02]  /*72e0*/  @P0 R2UR UR8, R16 ;  /* 0x00000000100802ca */ /* 0x000fe400000e0000 */
[----:B------:R-:W-:Y:S02]  /*72f0*/  @P0 R2UR UR9, R17 ;  /* 0x00000000110902ca */ /* 0x000fe400000e0000 */
[----:B------:R-:W-:Y:S02]  /*7300*/  ISETP.LT.AND P2, PT, R3, UR5, !P1 ;  /* 0x0000000503007c0c */ /* 0x000fe4000cf41270 */
[C---:B------:R-:W-:Y:S01]  /*7310*/  LEA R2, R0.reuse, R2, 0x7 ;  /* 0x0000000200027211 */ /* 0x040fe200078e38ff */
[----:B-1----:R-:W-:Y:S01]  /*7320*/  IMAD.WIDE R4, R7, 0x40, R4 ;  /* 0x0000004007047825 */ /* 0x002fe200078e0204 */
[----:B------:R-:W-:-:S02]  /*7330*/  IADD3 R0, R0, 0x60, RZ ;  /* 0x0000006000007810 */ /* 0x000fc40007ffe0ff */
[----:B------:R-:W-:-:S05]  /*7340*/  LEA R2, R2, UR4, 0x1 ;  /* 0x0000000402027c11 */ /* 0x000fca000f8e08ff */
[----:B------:R1:W3:Y:S01]  /*7350*/  @P0 LDG.E.LTC128B.128 R8, desc[UR8][R4.64] ;  /* 0x0000000804080981 */ /* 0x0002e2000c1e1d20 */
        /* <DEDUP_REMOVED lines=17> */
[----:B------:R-:W-:-:S03]  /*7470*/  SHF.L.U32 R3, R18, 0x1, RZ ;  /* 0x0000000112037819 */ /* 0x000fc600000006ff */
[----:B------:R-:W-:Y:S02]  /*7480*/  MOV R0, UR4 ;  /* 0x0000000400007c02 */ /* 0x000fe40008000f00 */
[----:B------:R-:W-:Y:S01]  /*7490*/  LOP3.LUT R3, R3, 0x6, RZ, 0xc0, !PT ;  /* 0x0000000603037812 */ /* 0x000fe200078ec0ff */
[----:B---3--:R-:W-:Y:S04]  /*74a0*/  STS.128 [R2+0x4000], R12 ;  /* 0x0040000c02007388 */ /* 0x008fe80000000c00 */
[----:B--2---:R1:W-:Y:S02]  /*74b0*/  STS.128 [R2+0x6000], R4 ;  /* 0x0060000402007388 */ /* 0x0043e40000000c00 */
[----:B-1----:R-:W-:-:S04]  /*74c0*/  LOP3.LUT R2, R18, 0x1c, RZ, 0xc0, !PT ;  /* 0x0000001c12027812 */ /* 0x002fc800078ec0ff */
[----:B------:R-:W-:-:S04]  /*74d0*/  SHF.R.U32.HI R2, RZ, 0x2, R2 ;  /* 0x00000002ff027819 */ /* 0x000fc80000011602 */
[----:B------:R-:W-:Y:S02]  /*74e0*/  LEA R2, R0, R2, 0x5 ;  /* 0x0000000200027211 */ /* 0x000fe400078e28ff */
[----:B------:R-:W-:-:S04]  /*74f0*/  MOV R0, UR5 ;  /* 0x0000000500007c02 */ /* 0x000fc80008000f00 */
[----:B------:R-:W-:-:S04]  /*7500*/  LEA R0, R0, R3, 0x3 ;  /* 0x0000000300007211 */ /* 0x000fc800078e18ff */
[----:B------:R-:W-:-:S04]  /*7510*/  LEA R0, R0, R2, 0x7 ;  /* 0x0000000200007211 */ /* 0x000fc800078e38ff */
        /* <DEDUP_REMOVED lines=12> */
[----:B-1----:R-:W-:-:S03]  /*75e0*/  HADD2.F32 R5, -RZ, R3.H0_H0 ;  /* 0x20000003ff057230 */ /* 0x002fc60000004100 */
[----:B------:R-:W-:Y:S01]  /*75f0*/  LDS.U16 R13, [R0+0x7220] ;  /* 0x00722000000d7984 */ /* 0x000fe20000000400 */
[----:B--2---:R-:W-:-:S05]  /*7600*/  HADD2.F32 R3, -RZ, R2.H0_H0 ;  /* 0x20000002ff037230 */ /* 0x004fca0000004100 */
[----:B------:R-:W-:Y:S01]  /*7610*/  FADD R73, R73, R3 ;  /* 0x0000000349497221 */ /* 0x000fe20000000000 */
[----:B---3--:R-:W-:Y:S02]  /*7620*/  HADD2.F32 R3, -RZ, R7.H0_H0 ;  /* 0x20000007ff037230 */ /* 0x008fe40000004100 */
[----:B------:R-:W-:Y:S03]  /*7630*/  LDS.U16 R7, [R0+0x7a10] ;  /* 0x007a100000077984 */ /* 0x000fe60000000400 */
[----:B------:R-:W-:Y:S01]  /*7640*/  FADD R80, R80, R3 ;  /* 0x0000000350507221 */ /* 0x000fe20000000000 */
[----:B----4-:R-:W-:Y:S02]  /*7650*/  HADD2.F32 R3, -RZ, R9.H0_H0 ;  /* 0x20000009ff037230 */ /* 0x010fe40000004100 */
[----:B------:R-:W-:Y:S02]  /*7660*/  HADD2.F32 R2, -RZ, R4.H0_H0 ;  /* 0x20000004ff027230 */ /* 0x000fe40000004100 */
[----:B------:R-:W-:Y:S01]  /*7670*/  FADD R72, R72, R5 ;  /* 0x0000000548487221 */ /* 0x000fe20000000000 */
[----:B------:R-:W-:Y:S01]  /*7680*/  LDS.U16 R9, [R0+0x6220] ;  /* 0x0062200000097984 */ /* 0x000fe20000000400 */
[----:B------:R-:W-:-:S03]  /*7690*/  FADD R116, R116, R3 ;  /* 0x0000000374747221 */ /* 0x000fc60000000000 */
[----:B------:R-:W1:Y:S01]  /*76a0*/  LDS.U16 R3, [R0+0x6b10] ;  /* 0x006b100000037984 */ /* 0x000e620000000400 */
[----:B------:R-:W-:Y:S01]  /*76b0*/  FADD R77, R77, R2 ;  /* 0x000000024d4d7221 */ /* 0x000fe20000000000 */
[----:B------:R-:W-:Y:S02]  /*76c0*/  HADD2.F32 R4, -RZ, R6.H0_H0 ;  /* 0x20000006ff047230 */ /* 0x000fe40000004100 */
[----:B------:R-:W-:Y:S01]  /*76d0*/  HADD2.F32 R2, -RZ, R8.H0_H0 ;  /* 0x20000008ff027230 */ /* 0x000fe20000004100 */
[----:B------:R-:W2:Y:S02]  /*76e0*/  LDS.U16 R6, [R0+0x6a10] ;  /* 0x006a100000067984 */ /* 0x000ea40000000400 */
[----:B------:R-:W-:Y:S02]  /*76f0*/  FADD R79, R79, R4 ;  /* 0x000000044f4f7221 */ /* 0x000fe40000000000 */
[----:B------:R-:W-:Y:S01]  /*7700*/  FADD R81, R81, R2 ;  /* 0x0000000251517221 */ /* 0x000fe20000000000 */
[----:B------:R-:W-:Y:S01]  /*7710*/  HADD2.F32 R2, -RZ, R10.H0_H0 ;  /* 0x2000000aff027230 */ /* 0x000fe20000004100 */
[----:B------:R-:W3:Y:S04]  /*7720*/  LDS.U16 R5, [R0+0x7210] ;  /* 0x0072100000057984 */ /* 0x000ee80000000400 */
[----:B------:R-:W4:Y:S01]  /*7730*/  LDS.U16 R4, [R0+0x7310] ;  /* 0x0073100000047984 */ /* 0x000f220000000400 */
[----:B------:R-:W-:-:S03]  /*7740*/  FADD R117, R117, R2 ;  /* 0x0000000275757221 */ /* 0x000fc60000000000 */
[----:B------:R-:W4:Y:S01]  /*7750*/  LDS.U16 R10, [R0+0x6320] ;  /* 0x00632000000a7984 */ /* 0x000f220000000400 */
[----:B------:R-:W-:-:S03]  /*7760*/  HADD2.F32 R2, -RZ, R11.H0_H0 ;  /* 0x2000000bff027230 */ /* 0x000fc60000004100 */
[----:B------:R-:W4:Y:S02]  /*7770*/  LDS.U16 R8, [R0+0x7b10] ;  /* 0x007b100000087984 */ /* 0x000f240000000400 */
[----:B------:R-:W-:Y:S01]  /*7780*/  FADD R74, R74, R2 ;  /* 0x000000024a4a7221 */ /* 0x000fe20000000000 */
[----:B------:R-:W-:Y:S01]  /*7790*/  HADD2.F32 R2, -RZ, R12.H0_H0 ;  /* 0x2000000cff027230 */ /* 0x000fe20000004100 */
[----:B------:R-:W-:Y:S04]  /*77a0*/  LDS.U16 R11, [R0+0x6b20] ;  /* 0x006b2000000b7984 */ /* 0x000fe80000000400 */
[----:B------:R-:W4:Y:S01]  /*77b0*/  LDS.U16 R12, [R0+0x6a20] ;  /* 0x006a2000000c7984 */ /* 0x000f220000000400 */
[----:B------:R-:W-:Y:S01]  /*77c0*/  FADD R75, R75, R2 ;  /* 0x000000024b4b7221 */ /* 0x000fe20000000000 */
[----:B-1----:R-:W-:-:S02]  /*77d0*/  HADD2.F32 R3, -RZ, R3.H0_H0 ;  /* 0x20000003ff037230 */ /* 0x002fc40000004100 */
[----:B--2---:R-:W-:-:S03]  /*77e0*/  HADD2.F32 R2, -RZ, R6.H0_H0 ;  /* 0x20000006ff027230 */ /* 0x004fc60000004100 */
[----:B------:R-:W-:Y:S01]  /*77f0*/  FADD R78, R78, R3 ;  /* 0x000000034e4e7221 */ /* 0x000fe20000000000 */
[----:B------:R-:W-:Y:S01]  /*7800*/  HADD2.F32 R3, -RZ, R7.H0_H0 ;  /* 0x20000007ff037230 */ /* 0x000fe20000004100 */
[----:B------:R-:W-:Y:S01]  /*7810*/  LDS.U16 R6, [R0+0x6230] ;  /* 0x0062300000067984 */ /* 0x000fe20000000400 */
[----:B------:R-:W-:Y:S01]  /*7820*/  FADD R76, R76, R2 ;  /* 0x000000024c4c7221 */ /* 0x000fe20000000000 */
[----:B---3--:R-:W-:Y:S02]  /*7830*/  HADD2.F32 R2, -RZ, R5.H0_H0 ;  /* 0x20000005ff027230 */ /* 0x008fe40000004100 */
[----:B------:R-:W-:Y:S01]  /*7840*/  FADD R118, R118, R3 ;  /* 0x0000000376767221 */ /* 0x000fe20000000000 */
[----:B------:R-:W-:Y:S01]  /*7850*/  LDS.U16 R5, [R0+0x7a20] ;  /* 0x007a200000057984 */ /* 0x000fe20000000400 */
[----:B----4-:R-:W-:-:S03]  /*7860*/  HADD2.F32 R4, -RZ, R4.H0_H0 ;  /* 0x20000004ff047230 */ /* 0x010fc60000004100 */
[----:B------:R-:W-:Y:S01]  /*7870*/  LDS.U16 R7, [R0+0x6330] ;  /* 0x0063300000077984 */ /* 0x000fe20000000400 */
[----:B------:R-:W-:Y:S02]  /*7880*/  HADD2.F32 R3, -RZ, R10.H0_H0 ;  /* 0x2000000aff037230 */ /* 0x000fe40000004100 */
[----:B------:R-:W-:Y:S01]  /*7890*/  FADD R82, R82, R2 ;  /* 0x0000000252527221 */ /* 0x000fe20000000000 */
[----:B------:R-:W-:Y:S01]  /*78a0*/  FADD R83, R83, R4 ;  /* 0x0000000453537221 */ /* 0x000fe20000000000 */
[----:B------:R-:W-:Y:S01]  /*78b0*/  HADD2.F32 R4, -RZ, R9.H0_H0 ;  /* 0x20000009ff047230 */ /* 0x000fe20000004100 */
[----:B------:R-:W-:Y:S01]  /*78c0*/  LDS.U16 R10, [R0+0x7330] ;  /* 0x00733000000a7984 */ /* 0x000fe20000000400 */
[----:B------:R-:W-:Y:S02]  /*78d0*/  HADD2.F32 R2, -RZ, R8.H0_H0 ;  /* 0x20000008ff027230 */ /* 0x000fe40000004100 */
[----:B------:R-:W-:Y:S02]  /*78e0*/  FADD R37, R37, R3 ;  /* 0x0000000325257221 */ /* 0x000fe40000000000 */
[----:B------:R-:W1:Y:S01]  /*78f0*/  LDS.U16 R3, [R0+0x7320] ;  /* 0x0073200000037984 */ /* 0x000e620000000400 */
[----:B------:R-:W-:Y:S01]  /*7900*/  FADD R36, R36, R4 ;  /* 0x0000000424247221 */ /* 0x000fe20000000000 */
[----:B------:R-:W-:Y:S01]  /*7910*/  FADD R119, R119, R2 ;  /* 0x0000000277777221 */ /* 0x000fe20000000000 */
[----:B------:R-:W-:Y:S01]  /*7920*/  HADD2.F32 R2, -RZ, R12.H0_H0 ;  /* 0x2000000cff027230 */ /* 0x000fe20000004100 */
[----:B------:R-:W2:Y:S04]  /*7930*/  LDS.U16 R4, [R0+0x7b20] ;  /* 0x007b200000047984 */ /* 0x000ea80000000400 */
[----:B------:R-:W-:Y:S01]  /*7940*/  FADD R32, R32, R2 ;  /* 0x0000000220207221 */ /* 0x000fe20000000000 */
[----:B------:R-:W-:Y:S01]  /*7950*/  HADD2.F32 R2, -RZ, R11.H0_H0 ;  /* 0x2000000bff027230 */ /* 0x000fe20000004100 */
[----:B------:R-:W3:Y:S04]  /*7960*/  LDS.U16 R8, [R0+0x6a30] ;  /* 0x006a300000087984 */ /* 0x000ee80000000400 */
[----:B------:R-:W4:Y:S04]  /*7970*/  LDS.U16 R9, [R0+0x6b30] ;  /* 0x006b300000097984 */ /* 0x000f280000000400 */
[----:B------:R-:W4:Y:S01]  /*7980*/  LDS.U16 R11, [R0+0x7230] ;  /* 0x00723000000b7984 */ /* 0x000f220000000400 */
[----:B------:R-:W-:Y:S01]  /*7990*/  FADD R33, R33, R2 ;  /* 0x0000000221217221 */ /* 0x000fe20000000000 */
[----:B------:R-:W-:-:S02]  /*79a0*/  HADD2.F32 R2, -RZ, R13.H0_H0 ;  /* 0x2000000dff027230 */ /* 0x000fc40000004100 */
[----:B------:R-:W4:Y:S04]  /*79b0*/  LDS.U16 R13, [R0+0x7a30] ;  /* 0x007a3000000d7984 */ /* 0x000f280000000400 */
[----:B------:R2:W4:Y:S01]  /*79c0*/  LDS.U16 R12, [R0+0x7b30] ;  /* 0x007b3000000c7984 */ /* 0x0005220000000400 */
[----:B------:R-:W-:Y:S01]  /*79d0*/  FADD R28, R28, R2 ;  /* 0x000000021c1c7221 */ /* 0x000fe20000000000 */
[----:B-1----:R-:W-:-:S05]  /*79e0*/  HADD2.F32 R2, -RZ, R3.H0_H0 ;  /* 0x20000003ff027230 */ /* 0x002fca0000004100 */
[----:B------:R-:W-:Y:S01]  /*79f0*/  FADD R29, R29, R2 ;  /* 0x000000021d1d7221 */ /* 0x000fe20000000000 */
[----:B--2---:R-:W-:Y:S02]  /*7a00*/  HADD2.F32 R0, -RZ, R5.H0_H0 ;  /* 0x20000005ff007230 */ /* 0x004fe40000004100 */
[----:B------:R-:W-:Y:S02]  /*7a10*/  HADD2.F32 R3, -RZ, R4.H0_H0 ;  /* 0x20000004ff037230 */ /* 0x000fe40000004100 */
[----:B------:R-:W-:Y:S02]  /*7a20*/  HADD2.F32 R2, -RZ, R6.H0_H0 ;  /* 0x20000006ff027230 */ /* 0x000fe40000004100 */
[----:B------:R-:W-:Y:S01]  /*7a30*/  FADD R121, R121, R0 ;  /* 0x0000000079797221 */ /* 0x000fe20000000000 */
[----:B------:R-:W-:Y:S02]  /*7a40*/  HADD2.F32 R0, -RZ, R7.H0_H0 ;  /* 0x20000007ff007230 */ /* 0x000fe40000004100 */
[----:B------:R-:W-:Y:S01]  /*7a50*/  FADD R25, R25, R3 ;  /* 0x0000000319197221 */ /* 0x000fe20000000000 */
[----:B---3--:R-:W-:-:S02]  /*7a60*/  HADD2.F32 R3, -RZ, R8.H0_H0 ;  /* 0x20000008ff037230 */ /* 0x008fc40000004100 */
[----:B------:R-:W-:Y:S01]  /*7a70*/  FADD R38, R38, R2 ;  /* 0x0000000226267221 */ /* 0x000fe20000000000 */
[----:B----4-:R-:W-:Y:S02]  /*7a80*/  HADD2.F32 R2, -RZ, R9.H0_H0 ;  /* 0x20000009ff027230 */ /* 0x010fe40000004100 */
[----:B------:R-:W-:Y:S01]  /*7a90*/  FADD R39, R39, R0 ;  /* 0x0000000027277221 */ /* 0x000fe20000000000 */
[----:B------:R-:W-:Y:S02]  /*7aa0*/  HADD2.F32 R0, -RZ, R11.H0_H0 ;  /* 0x2000000bff007230 */ /* 0x000fe40000004100 */
[----:B------:R-:W-:Y:S01]  /*7ab0*/  FADD R34, R34, R3 ;  /* 0x0000000322227221 */ /* 0x000fe20000000000 */
[----:B------:R-:W-:Y:S02]  /*7ac0*/  HADD2.F32 R3, -RZ, R10.H0_H0 ;  /* 0x2000000aff037230 */ /* 0x000fe40000004100 */
[----:B------:R-:W-:Y:S01]  /*7ad0*/  FADD R35, R35, R2 ;  /* 0x0000000223237221 */ /* 0x000fe20000000000 */
[----:B------:R-:W-:-:S02]  /*7ae0*/  HADD2.F32 R2, -RZ, R13.H0_H0 ;  /* 0x2000000dff027230 */ /* 0x000fc40000004100 */
[----:B------:R-:W-:Y:S01]  /*7af0*/  FADD R30, R30, R0 ;  /* 0x000000001e1e7221 */ /* 0x000fe20000000000 */
[----:B------:R-:W-:Y:S02]  /*7b00*/  HADD2.F32 R0, -RZ, R12.H0_H0 ;  /* 0x2000000cff007230 */ /* 0x000fe40000004100 */
[----:B------:R-:W-:Y:S01]  /*7b10*/  FADD R31, R31, R3 ;  /* 0x000000031f1f7221 */ /* 0x000fe20000000000 */
[----:B------:R-:W-:Y:S02]  /*7b20*/  FADD R122, R122, R2 ;  /* 0x000000027a7a7221 */ /* 0x000fe40000000000 */
[----:B------:R-:W-:-:S07]  /*7b30*/  FADD R123, R123, R0 ;  /* 0x000000007b7b7221 */ /* 0x000fce0000000000 */
.L_x_299:
        /* <DEDUP_REMOVED lines=113> */
.L_x_300:
        /* <DEDUP_REMOVED lines=266> */
[----:B------:R-:W-:Y:S01]  /*92f0*/  F2FP.F16.F32.PACK_AB R4, R4, R11 ;  /* 0x0000000b0404723e */ /* 0x000fe200000000ff */
        /* <DEDUP_REMOVED lines=9> */
[----:B------:R-:W-:Y:S01]  /*9390*/  F2FP.F16.F32.PACK_AB R2, R12, R19 ;  /* 0x000000130c02723e */ /* 0x000fe200000000ff */
        /* <DEDUP_REMOVED lines=8> */
[----:B------:R-:W-:Y:S02]  /*9420*/  F2FP.F16.F32.PACK_AB R3, R21, R24 ;  /* 0x000000181503723e */ /* 0x000fe400000000ff */
[----:B------:R-:W-:Y:S01]  /*9430*/  F2FP.F16.F32.PACK_AB R15, R15, R5 ;  /* 0x000000050f0f723e */ /* 0x000fe200000000ff */
        /* <DEDUP_REMOVED lines=65> */
[----:B------:R-:W-:Y:S01]  /*9850*/  F2FP.F16.F32.PACK_AB R4, R12, R14 ;  /* 0x0000000e0c04723e */ /* 0x000fe200000000ff */
[----:B------:R-:W-:Y:S01]  /*9860*/  FFMA.SAT R14, R3, R72, 0.5 ;  /* 0x3f000000030e7423 */ /* 0x000fe20000002048 */
[----:B------:R-:W-:Y:S01]  /*9870*/  FMUL R13, R13, R24 ;  /* 0x000000180d0d7220 */ /* 0x000fe20000400000 */
[----:B------:R-:W-:Y:S02]  /*9880*/  SHF.L.U32 R5, R73, 0x4, RZ ;  /* 0x0000000449057819 */ /* 0x000fe400000006ff */
[----:B------:R-:W-:Y:S01]  /*9890*/  F2FP.F16.F32.PACK_AB R9, R9, R8 ;  /* 0x000000080909723e */ /* 0x000fe200000000ff */
[----:B------:R-:W-:Y:S01]  /*98a0*/  FADD R8, -R7, R81 ;  /* 0x0000005107087221 */ /* 0x000fe20000000100 */
[----:B------:R-:W-:Y:S01]  /*98b0*/  FFMA.RM R14, R14, R125, 12582913 ;  /* 0x4b4000010e0e7423 */ /* 0x000fe2000000407d */
[----:B------:R-:W-:Y:S01]  /*98c0*/  LOP3.LUT R2, R26, 0x70, R5, 0xf8, !PT ;  /* 0x000000701a027812 */ /* 0x000fe200078ef805 */
[----:B------:R1:W-:Y:S01]  /*98d0*/  STS [R0+0x6a90], R4 ;  /* 0x006a900400007388 */ /* 0x0003e20000000800 */
[----:B------:R-:W-:Y:S01]  /*98e0*/  F2FP.F16.F32.PACK_AB R5, R13, R15 ;  /* 0x0000000f0d05723e */ /* 0x000fe200000000ff */
[----:B------:R-:W-:Y:S01]  /*98f0*/  FFMA.SAT R13, R8, R72, 0.5 ;  /* 0x3f000000080d7423 */ /* 0x000fe20000002048 */
[----:B------:R-:W-:-:S03]  /*9900*/  F2FP.F16.F32.PACK_AB R10, R10, R11 ;  /* 0x0000000b0a0a723e */ /* 0x000fc600000000ff */
        /* <DEDUP_REMOVED lines=126> */
[----:B--2---:R-:W-:-:S02]  /*a0f0*/  F2FP.F16.F32.PACK_AB R5, R24, R27 ;  /* 0x0000001b1805723e */ /* 0x004fc400000000ff */
[----:B------:R-:W-:Y:S02]  /*a100*/  F2FP.F16.F32.PACK_AB R7, R29, R30 ;  /* 0x0000001e1d07723e */ /* 0x000fe400000000ff */
[----:B------:R-:W-:Y:S01]  /*a110*/  F2FP.F16.F32.PACK_AB R4, R19, R20 ;  /* 0x000000141304723e */ /* 0x000fe200000000ff */
        /* <DEDUP_REMOVED lines=16> */
[----:B------:R-:W-:-:S04]  /*a220*/  F2FP.F16.F32.PACK_AB R8, R32, R33 ;  /* 0x000000212008723e */ /* 0x000fc800000000ff */
[----:B------:R-:W-:Y:S01]  /*a230*/  F2FP.F16.F32.PACK_AB R3, R3, R9 ;  /* 0x000000090303723e */ /* 0x000fe200000000ff */
[----:B------:R-:W-:Y:S01]  /*a240*/  FMUL R7, R5, R31 ;  /* 0x0000001f05077220 */ /* 0x000fe20000400000 */
[----:B------:R-:W-:Y:S01]  /*a250*/  FMUL R5, R12, R23 ;  /* 0x000000170c057220 */ /* 0x000fe20000400000 */
[----:B-1----:R-:W-:-:S03]  /*a260*/  FMUL R4, R10, R21 ;  /* 0x000000150a047220 */ /* 0x002fc60000400000 */
[----:B------:R-:W-:Y:S02]  /*a270*/  F2FP.F16.F32.PACK_AB R6, R14, R7 ;  /* 0x000000070e06723e */ /* 0x000fe400000000ff */
[----:B------:R-:W-:Y:S02]  /*a280*/  F2FP.F16.F32.PACK_AB R5, R5, R13 ;  /* 0x0000000d0505723e */ /* 0x000fe400000000ff */
[----:B------:R-:W-:Y:S01]  /*a290*/  F2FP.F16.F32.PACK_AB R4, R4, R11 ;  /* 0x0000000b0404723e */ /* 0x000fe200000000ff */
        /* <DEDUP_REMOVED lines=18> */
[----:B------:R-:W-:Y:S01]  /*a3c0*/  USHF.L.U32 UR18, UR8, 0x3, URZ ;  /* 0x0000000308127899 */ /* 0x000fe2000800063f */
[----:B------:R-:W-:Y:S01]  /*a3d0*/  MOV R7, UR16 ;  /* 0x0000001000077c02 */ /* 0x000fe20008000f00 */
[----:B------:R1:W-:Y:S01]  /*a3e0*/  STL [R1+0x24], R6 ;  /* 0x0000240601007387 */ /* 0x0003e20000100800 */
[----:B------:R-:W-:Y:S01]  /*a3f0*/  UISETP.GE.AND UP0, UPT, UR38, 0x1, UPT ;  /* 0x000000012600788c */ /* 0x000fe2000bf06270 */
[----:B------:R-:W-:-:S02]  /*a400*/  SHF.L.U32 R0, R14, 0x3, RZ ;  /* 0x000000030e007819 */ /* 0x000fc400000006ff */
[----:B------:R1:W-:Y:S01]  /*a410*/  STL [R1+0x2c], R14 ;  /* 0x00002c0e01007387 */ /* 0x0003e20000100800 */
[----:B------:R-:W-:-:S03]  /*a420*/  ULOP3.LUT UR16, UR18, 0x40, URZ, 0xc0, !UPT ;  /* 0x0000004012107892 */ /* 0x000fc6000f8ec03f */
        /* <DEDUP_REMOVED lines=65> */
.L_x_302:
[C---:B-1----:R-:W-:Y:S01]  /*a840*/  HMMA.1688.F32 R40, R4.reuse, R8, R40 ;  /* 0x000000080428723c */ /* 0x042fe20000001028 */
[----:B------:R-:W1:Y:S01]  /*a850*/  LDC.64 R24, c[0x0][0x208] ;  /* 0x00008200ff187b82 */ /* 0x000e620000000a00 */
[----:B------:R-:W-:Y:S01]  /*a860*/  LDSM.16.M88.4 R16, [R0+0x10] ;  /* 0x000010000010783b */ /* 0x000fe20000000200 */
[----:B------:R-:W-:Y:S01]  /*a870*/  UIADD3 UR13, UR4, -0x4000, URZ ;  /* 0xffffc000040d7890 */ /* 0x000fe2000fffe03f */
[C---:B------:R-:W-:Y:S01]  /*a880*/  HMMA.1688.F32 R44, R4.reuse, R9, R44 ;  /* 0x00000009042c723c */ /* 0x040fe2000000102c */
[----:B------:R-:W-:Y:S01]  /*a890*/  UISETP.NE.AND UP0, UPT, UR15, 0x2, UPT ;  /* 0x000000020f00788c */ /* 0x000fe2000bf05270 */
[C---:B------:R-:W-:Y:S01]  /*a8a0*/  ISETP.GT.AND P1, PT, R3.reuse, -0x1, PT ;  /* 0xffffffff0300780c */ /* 0x040fe20003f24270 */
[----:B------:R-:W-:Y:S01]  /*a8b0*/  UISETP.NE.AND UP1, UPT, UR14, 0x2, UPT ;  /* 0x000000020e00788c */ /* 0x000fe2000bf25270 */
[C---:B------:R-:W-:Y:S01]  /*a8c0*/  HMMA.1688.F32 R48, R4.reuse, R10, R48 ;  /* 0x0000000a0430723c */ /* 0x040fe20000001030 */
[----:B------:R-:W-:Y:S01]  /*a8d0*/  UIADD3 UR15, UR15, 0x1, URZ ;  /* 0x000000010f0f7890 */ /* 0x000fe2000fffe03f */
[----:B------:R-:W2:Y:S01]  /*a8e0*/  LDSM.16.MT88.4 R20, [R2+UR4+0xf200] ;  /* 0x00f200040214783b */ /* 0x000ea20008004200 */
[C---:B------:R-:W-:Y:S01]  /*a8f0*/  ISETP.NE.AND P2, PT, R3.reuse, 0x2, PT ;  /* 0x000000020300780c */ /* 0x040fe20003f45270 */
[-C--:B------:R-:W-:Y:S01]  /*a900*/  HMMA.1688.F32 R52, R4, R11.reuse, R52 ;  /* 0x0000000b0434723c */ /* 0x080fe20000001034 */
[----:B------:R-:W-:Y:S01]  /*a910*/  UIADD3 UR14, UR14, 0x1, URZ ;  /* 0x000000010e0e7890 */ /* 0x000fe2000fffe03f */
[----:B------:R-:W-:Y:S01]  /*a920*/  ISETP.NE.AND P3, PT, R3, 0x1, PT ;  /* 0x000000010300780c */ /* 0x000fe20003f65270 */
[----:B------:R-:W-:Y:S01]  /*a930*/  USEL UR15, UR15, URZ, UP0 ;  /* 0x0000003f0f0f7287 */ /* 0x000fe20008000000 */
[C---:B------:R-:W-:Y:S01]  /*a940*/  HMMA.1688.F32 R56, R6.reuse, R11, R56 ;  /* 0x0000000b0638723c */ /* 0x040fe20000001038 */
[----:B------:R-:W-:Y:S02]  /*a950*/  @UP0 UIADD3 UR13, UR4, 0x2000, URZ ;  /* 0x00002000040d0890 */ /* 0x000fe4000fffe03f */
[----:B------:R-:W-:Y:S01]  /*a960*/  USEL UR14, UR14, URZ, UP1 ;  /* 0x0000003f0e0e7287 */ /* 0x000fe20008800000 */
[C---:B------:R-:W-:Y:S04]  /*a970*/  HMMA.1688.F32 R60, R6.reuse, R10, R60 ;  /* 0x0000000a063c723c */ /* 0x040fe8000000103c */
[C---:B------:R-:W-:Y:S02]  /*a980*/  HMMA.1688.F32 R64, R6.reuse, R9, R64 ;  /* 0x000000090640723c */ /* 0x040fe40000001040 */
[----:B-1----:R-:W-:Y:S02]  /*a990*/  R2UR UR18, R24 ;  /* 0x00000000181272ca */ /* 0x002fe400000e0000 */
[----:B------:R-:W-:Y:S03]  /*a9a0*/  HMMA.1688.F32 R68, R6, R8, R68 ;  /* 0x000000080644723c */ /* 0x000fe60000001044 */
        /* <DEDUP_REMOVED lines=8> */
[C---:B--2---:R-:W-:Y:S09]  /*aa30*/  HMMA.1688.F32 R40, R16.reuse, R20, R40 ;  /* 0x000000141028723c */ /* 0x044ff20000001028 */
[----:B------:R-:W-:Y:S01]  /*aa40*/  @!PT LDS RZ, [RZ] ;  /* 0x00000000fffff984 */ /* 0x000fe20000000800 */
[----:B------:R-:W-:Y:S01]  /*aa50*/  @!PT LDS RZ, [RZ] ;  /* 0x00000000fffff984 */ /* 0x000fe20000000800 */
[----:B------:R-:W-:Y:S01]  /*aa60*/  @!PT LDS RZ, [RZ] ;  /* 0x00000000fffff984 */ /* 0x000fe20000000800 */
[----:B------:R1:W-:Y:S01]  /*aa70*/  LDGSTS.E.BYPASS.LTC128B.128 [R10+0xea00], desc[UR18][R4.64], P0 ;  /* 0x0ea00000040a7fae */ /* 0x0003e20008101d52 */
[C---:B------:R-:W-:Y:S01]  /*aa80*/  ISETP.GE.AND P0, PT, R3.reuse, RZ, PT ;  /* 0x000000ff0300720c */ /* 0x040fe20003f06270 */
[C---:B------:R-:W-:Y:S04]  /*aa90*/  HMMA.1688.F32 R44, R16.reuse, R21, R44 ;  /* 0x00000015102c723c */ /* 0x040fe8000000102c */
[C---:B------:R-:W-:Y:S02]  /*aaa0*/  HMMA.1688.F32 R48, R16.reuse, R22, R48 ;  /* 0x000000161030723c */ /* 0x040fe40000001030 */
[----:B------:R-:W1:Y:S02]  /*aab0*/  LDSM.16.M88.4 R24, [R0+0x20] ;  /* 0x000020000018783b */ /* 0x000e640000000200 */
[-C--:B------:R-:W-:Y:S04]  /*aac0*/  HMMA.1688.F32 R52, R16, R23.reuse, R52 ;  /* 0x000000171034723c */ /* 0x080fe80000001034 */
[C---:B------:R-:W-:Y:S02]  /*aad0*/  HMMA.1688.F32 R56, R18.reuse, R23, R56 ;  /* 0x000000171238723c */ /* 0x040fe40000001038 */
[----:B------:R-:W2:Y:S02]  /*aae0*/  LDSM.16.MT88.4 R28, [R2+UR4+0xfa00] ;  /* 0x00fa0004021c783b */ /* 0x000ea40008004200 */
[C---:B------:R-:W-:Y:S04]  /*aaf0*/  HMMA.1688.F32 R60, R18.reuse, R22, R60 ;  /* 0x00000016123c723c */ /* 0x040fe8000000103c */
[C---:B------:R-:W-:Y:S02]  /*ab00*/  HMMA.1688.F32 R64, R18.reuse, R21, R64 ;  /* 0x000000151240723c */ /* 0x040fe40000001040 */
[----:B------:R-:W0:Y:S02]  /*ab10*/  LDGDEPBAR ;  /* 0x00000000000079af */ /* 0x000e240000000000 */
[----:B------:R-:W-:Y:S06]  /*ab20*/  HMMA.1688.F32 R68, R18, R20, R68 ;  /* 0x000000141244723c */ /* 0x000fec0000001044 */
        /* <DEDUP_REMOVED lines=12> */
[C---:B--2---:R-:W-:Y:S03]  /*abf0*/  HMMA.1688.F32 R40, R24.reuse, R28, R40 ;  /* 0x0000001c1828723c */ /* 0x044fe60000001028 */
[----:B------:R-:W-:Y:S01]  /*ac00*/  MOV R8, R28 ;  /* 0x0000001c00087202 */ /* 0x000fe20000000f00 */
[C---:B------:R-:W-:Y:S04]  /*ac10*/  HMMA.1688.F32 R44, R24.reuse, R29, R44 ;  /* 0x0000001d182c723c */ /* 0x040fe8000000102c */
[C---:B------:R-:W-:Y:S04]  /*ac20*/  HMMA.1688.F32 R48, R24.reuse, R30, R48 ;  /* 0x0000001e1830723c */ /* 0x040fe80000001030 */
[-C--:B------:R-:W-:Y:S04]  /*ac30*/  HMMA.1688.F32 R52, R24, R31.reuse, R52 ;  /* 0x0000001f1834723c */ /* 0x080fe80000001034 */
[C---:B------:R-:W-:Y:S04]  /*ac40*/  HMMA.1688.F32 R56, R26.reuse, R31, R56 ;  /* 0x0000001f1a38723c */ /* 0x040fe80000001038 */
[C---:B------:R-:W-:Y:S04]  /*ac50*/  HMMA.1688.F32 R60, R26.reuse, R30, R60 ;  /* 0x0000001e1a3c723c */ /* 0x040fe8000000103c */
[C---:B------:R-:W-:Y:S04]  /*ac60*/  HMMA.1688.F32 R64, R26.reuse, R29, R64 ;  /* 0x0000001d1a40723c */ /* 0x040fe80000001040 */
[----:B------:R-:W-:-:S04]  /*ac70*/  HMMA.1688.F32 R68, R26, R28, R68 ;  /* 0x0000001c1a44723c */ /* 0x000fc80000001044 */
[C---:B----4-:R-:W-:Y:S04]  /*ac80*/  HMMA.1688.F32 R40, R16.reuse, R20, R40 ;  /* 0x000000141028723c */ /* 0x050fe80000001028 */
[C---:B------:R-:W-:Y:S04]  /*ac90*/  HMMA.1688.F32 R44, R16.reuse, R21, R44 ;  /* 0x00000015102c723c */ /* 0x040fe8000000102c */
[C---:B------:R-:W-:Y:S04]  /*aca0*/  HMMA.1688.F32 R48, R16.reuse, R22, R48 ;  /* 0x000000161030723c */ /* 0x040fe80000001030 */
[----:B------:R-:W-:Y:S04]  /*acb0*/  DEPBAR.LE SB0, 0x1 ;  /* 0x000080400000791a */ /* 0x000fe80000000000 */
[----:B------:R-:W-:Y:S01]  /*acc0*/  BAR.SYNC.DEFER_BLOCKING 0x0 ;  /* 0x0000000000007b1d */ /* 0x000fe20000010000 */
[-C--:B------:R-:W-:Y:S03]  /*acd0*/  HMMA.1688.F32 R52, R16, R23.reuse, R52 ;  /* 0x000000171034723c */ /* 0x080fe60000001034 */
[----:B------:R-:W-:Y:S01]  /*ace0*/  IMAD.MOV.U32 R9, RZ, RZ, R29 ;  /* 0x000000ffff097224 */ /* 0x000fe200078e001d */
[C---:B------:R-:W-:Y:S04]  /*acf0*/  HMMA.1688.F32 R56, R18.reuse, R23, R56 ;  /* 0x000000171238723c */ /* 0x040fe80000001038 */
[----:B------:R-:W-:Y:S01]  /*ad00*/  IMAD.MOV.U32 R10, RZ, RZ, R30 ;  /* 0x000000ffff0a7224 */ /* 0x000fe200078e001e */
[C---:B------:R-:W-:Y:S03]  /*ad10*/  HMMA.1688.F32 R60, R18.reuse, R22, R60 ;  /* 0x00000016123c723c */ /* 0x040fe6000000103c */
[----:B------:R-:W-:Y:S01]  /*ad20*/  IMAD.MOV.U32 R11, RZ, RZ, R31 ;  /* 0x000000ffff0b7224 */ /* 0x000fe200078e001f */
[C---:B------:R-:W-:Y:S04]  /*ad30*/  HMMA.1688.F32 R64, R18.reuse, R21, R64 ;  /* 0x000000151240723c */ /* 0x040fe80000001040 */
[----:B------:R-:W-:Y:S01]  /*ad40*/  HMMA.1688.F32 R68, R18, R20, R68 ;  /* 0x000000141244723c */ /* 0x000fe20000001044 */
[----:B------:R4:W1:Y:S08]  /*ad50*/  @P0 LDSM.16.M88.4 R4, [R0] ;  /* 0x000000000004083b */ /* 0x0008700000000200 */
[----:B------:R4:W1:Y:S01]  /*ad60*/  @P0 LDSM.16.MT88.4 R8, [R2+UR4+0xea00] ;  /* 0x00ea00040208083b */ /* 0x0008620008004200 */
[----:B------:R-:W-:Y:S04]  /*ad70*/  IADD3 R14, P0, R14, UR48, RZ ;  /* 0x000000300e0e7c10 */ /* 0x000fe8000ff1e0ff */
[----:B------:R-:W-:Y:S01]  /*ad80*/  IADD3.X R13, R13, UR49, RZ, P0, !PT ;  /* 0x000000310d0d7c10 */ /* 0x000fe200087fe4ff */
[----:B------:R-:W-:Y:S05]  /*ad90*/  @P1 BRA `(.L_x_302) ;  /* 0xfffffff800a81947 */ /* 0x000fea000383ffff */
.L_x_301:
[----:B---3--:R-:W4:Y:S01]  /*ada0*/  LDL R16, [R1+0x28] ;  /* 0x0000280001107983 */ /* 0x008f220000100800 */
[----:B-1----:R-:W1:Y:S03]  /*adb0*/  LDC R4, c[0x0][0x2a0] ;  /* 0x0000a800ff047b82 */ /* 0x002e660000000800 */
[----:B------:R-:W3:Y:S01]  /*adc0*/  LDL R82, [R1+0x24] ;  /* 0x0000240001527983 */ /* 0x000ee20000100800 */
[----:B------:R-:W-:Y:S01]  /*add0*/  ULOP3.LUT UR4, UR8, 0x3, URZ, 0xc0, !UPT ;  /* 0x0000000308047892 */ /* 0x000fe2000f8ec03f */
[----:B------:R-:W-:Y:S01]  /*ade0*/  CS2R R26, SRZ ;  /* 0x00000000001a7805 */ /* 0x000fe2000001ff00 */
[----:B------:R-:W-:Y:S01]  /*adf0*/  USHF.R.U32.HI UR13, URZ, 0x1, UR5 ;  /* 0x000000013f0d7899 */ /* 0x000fe20008011605 */
[----:B------:R1:W-:Y:S01]  /*ae00*/  STL [R1+0x38], RZ ;  /* 0x000038ff01007387 */ /* 0x0003e20000100800 */
        /* <DEDUP_REMOVED lines=12> */
[----:B------:R-:W-:Y:S02]  /*aed0*/  CS2R R32, SRZ ;  /* 0x0000000000207805 */ /* 0x000fe4000001ff00 */
[----:B--2---:R-:W-:Y:S02]  /*aee0*/  CS2R R10, SRZ ;  /* 0x00000000000a7805 */ /* 0x004fe4000001ff00 */
[----:B------:R-:W-:Y:S02]  /*aef0*/  CS2R R8, SRZ ;  /* 0x0000000000087805 */ /* 0x000fe4000001ff00 */
[----:B------:R-:W-:Y:S01]  /*af00*/  CS2R R38, SRZ ;  /* 0x0000000000267805 */ /* 0x000fe2000001ff00 */
[----:B------:R-:W-:Y:S08]  /*af10*/  BAR.SYNC.DEFER_BLOCKING 0x0 ;  /* 0x0000000000007b1d */ /* 0x000ff00000010000 */
[----:B------:R-:W-:Y:S01]  /*af20*/  BAR.SYNC.DEFER_BLOCKING 0x0 ;  /* 0x0000000000007b1d */ /* 0x000fe20000010000 */
[----:B-1----:R-:W-:-:S02]  /*af30*/  ISETP.GE.AND P0, PT, R4, 0x1, PT ;  /* 0x000000010400780c */ /* 0x002fc40003f06270 */
[----:B------:R-:W-:Y:S02]  /*af40*/  CS2R R36, SRZ ;  /* 0x0000000000247805 */ /* 0x000fe4000001ff00 */
        /* <DEDUP_REMOVED lines=9> */
[----:B------:R-:W-:Y:S02]  /*afe0*/  LOP3.LUT R0, R0, 0x4, RZ, 0xc0, !PT ;  /* 0x0000000400007812 */ /* 0x000fe400078ec0ff */
[----:B---3--:R-:W-:Y:S02]  /*aff0*/  LOP3.LUT R12, R82, 0x3, RZ, 0xc0, !PT ;  /* 0x00000003520c7812 */ /* 0x008fe400078ec0ff */
[----:B------:R-:W-:-:S05]  /*b000*/  LEA.HI R0, R2, R0, RZ, 0x1f ;  /* 0x0000000002007211 */ /* 0x000fca00078ff8ff */
        /* <DEDUP_REMOVED lines=11> */
[----:B------:R-:W3:Y:S04]  /*b0c0*/  LDL R14, [R1+0x90] ;  /* 0x00009000010e7983 */ /* 0x000ee80000100800 */
[----:B------:R-:W3:Y:S01]  /*b0d0*/  LDL R37, [R1+0x78] ;  /* 0x0000780001257983 */ /* 0x000ee20000100800 */
[----:B------:R-:W-:Y:S01]  /*b0e0*/  LOP3.LUT R2, R82, 0x1c, RZ, 0xc0, !PT ;  /* 0x0000001c52027812 */ /* 0x000fe200078ec0ff */
[----:B------:R-:W-:Y:S01]  /*b0f0*/  IMAD.SHL.U32 R4, R12, 0x8, RZ ;  /* 0x000000080c047824 */ /* 0x000fe200078e00ff */
[----:B------:R-:W-:-:S02]  /*b100*/  UISETP.GT.U32.AND UP0, UPT, UR17, 0x1f, UPT ;  /* 0x0000001f1100788c */ /* 0x000fc4000bf04070 */
[----:B------:R-:W-:Y:S02]  /*b110*/  UIADD3 UR4, UR4, 0x17200, URZ ;  /* 0x0001720004047890 */ /* 0x000fe4000fffe03f */
[----:B------:R-:W-:Y:S01]  /*b120*/  UIADD3 UR13, UR13, 0x1d200, URZ ;  /* 0x0001d2000d0d7890 */ /* 0x000fe2000fffe03f */
[----:B------:R-:W-:Y:S01]  /*b130*/  BSSY B0, `(.L_x_303) ;  /* 0x00000c6000007945 */ /* 0x000fe20003800000 */
[----:B------:R-:W-:Y:S01]  /*b140*/  IMAD.MOV.U32 R123, RZ, RZ, RZ ;  /* 0x000000ffff7b7224 */ /* 0x000fe200078e00ff */
[----:B------:R-:W-:Y:S02]  /*b150*/  LOP3.LUT R121, R3, 0x10, RZ, 0x3c, !PT ;  /* 0x0000001003797812 */ /* 0x000fe400078e3cff */
        /* <DEDUP_REMOVED lines=13> */
[----:B------:R-:W-:-:S05]  /*b230*/  LEA.HI R0, R2, R0, RZ, 0x1e ;  /* 0x0000000002007211 */ /* 0x000fca00078ff0ff */
[----:B------:R-:W-:Y:S01]  /*b240*/  IMAD.SHL.U32 R2, R0, 0x4, RZ ;  /* 0x0000000400027824 */ /* 0x000fe200078e00ff */
[----:B-----5:R-:W-:Y:S01]  /*b250*/  IADD3 R6, P3, P2, R4, UR10, R81 ;  /* 0x0000000a04067c10 */ /* 0x020fe2000fa7e051 */
[----:B------:R-:W-:-:S03]  /*b260*/  ULDC UR10, c[0x0][0x2bc] ;  /* 0x0000af00000a7ab9 */ /* 0x000fc60000000800 */
[C-C-:B------:R-:W-:Y:S02]  /*b270*/  LOP3.LUT R8, R12.reuse, 0x4, R2.reuse, 0xf8, !PT ;  /* 0x000000040c087812 */ /* 0x140fe400078ef802 */
[----:B------:R-:W-:Y:S02]  /*b280*/  LOP3.LUT R9, R12, 0x4, R2, 0xc8, !PT ;  /* 0x000000040c097812 */ /* 0x000fe400078ec802 */
[----:B------:R-:W-:Y:S02]  /*b290*/  SHF.R.U32.HI R2, RZ, 0x1, R0 ;  /* 0x00000001ff027819 */ /* 0x000fe40000011600 */
[----:B------:R-:W-:Y:S02]  /*b2a0*/  IADD3 R4, P1, P0, R4, UR12, R81 ;  /* 0x0000000c04047c10 */ /* 0x000fe4000f83e051 */
[----:B------:R-:W-:Y:S02]  /*b2b0*/  LOP3.LUT R8, R8, 0x3, R2, 0x48, !PT ;  /* 0x0000000308087812 */ /* 0x000fe400078e4802 */
[--C-:B------:R-:W-:Y:S01]  /*b2c0*/  IADD3.X R7, RZ, UR9, R124.reuse, P3, P2 ;  /* 0x00000009ff077c10 */ /* 0x100fe20009fe447c */
[----:B------:R-:W-:Y:S01]  /*b2d0*/  ULDC UR9, c[0x0][0x2c4] ;  /* 0x0000b10000097ab9 */ /* 0x000fe20000000800 */
[----:B------:R-:W-:-:S02]  /*b2e0*/  IADD3.X R5, RZ, UR11, R124, P1, P0 ;  /* 0x0000000bff057c10 */ /* 0x000fc40008fe047c */
[----:B------:R-:W-:Y:S02]  /*b2f0*/  PLOP3.LUT P0, PT, PT, PT, UP0, 0x80, 0x0 ;  /* 0x000000000000781c */ /* 0x000fe40003f0f008 */
[----:B------:R-:W-:Y:S01]  /*b300*/  LOP3.LUT R8, R9, R8, RZ, 0xfc, !PT ;  /* 0x0000000809087212 */ /* 0x000fe200078efcff */
[C---:B------:R-:W-:Y:S01]  /*b310*/  IMAD.WIDE R6, R0.reuse, UR10, R6 ;  /* 0x0000000a00067c25 */ /* 0x040fe2000f8e0206 */
[C---:B------:R-:W-:Y:S02]  /*b320*/  ISETP.LT.AND P3, PT, R0.reuse, UR6, P0 ;  /* 0x0000000600007c0c */ /* 0x040fe40008761270 */
        /* <DEDUP_REMOVED lines=11> */
[----:B------:R-:W-:Y:S02]  /*b3e0*/  IADD3 R5, P1, R9, 0x40, RZ ;  /* 0x0000004009057810 */ /* 0x000fe40007f3e0ff */
[C---:B------:R-:W-:Y:S01]  /*b3f0*/  ISETP.NE.AND P2, PT, R37.reuse, RZ, P4 ;  /* 0x000000ff2500720c */ /* 0x040fe20002745270 */
[----:B------:R-:W-:Y:S01]  /*b400*/  IMAD.X R2, RZ, RZ, R2, P0 ;  /* 0x000000ffff027224 */ /* 0x000fe200000e0602 */
[----:B------:R-:W-:Y:S01]  /*b410*/  ISETP.NE.AND P3, PT, R37, RZ, P3 ;  /* 0x000000ff2500720c */ /* 0x000fe20001f65270 */
[----:B------:R-:W-:Y:S01]  /*b420*/  VIADD R0, R0, UR36 ;  /* 0x0000002400007c36 */ /* 0x000fe20008000000 */
[----:B------:R2:W-:Y:S01]  /*b430*/  STL [R1+0xc], R37 ;  /* 0x00000c2501007387 */ /* 0x0005e20000100800 */
[----:B------:R-:W-:-:S02]  /*b440*/  SEL R80, RZ, 0x1, !P2 ;  /* 0x00000001ff507807 */ /* 0x000fc40005000000 */
[----:B------:R-:W-:Y:S01]  /*b450*/  SEL R81, RZ, 0x1, !P3 ;  /* 0x00000001ff517807 */ /* 0x000fe20005800000 */
[----:B------:R-:W-:Y:S04]  /*b460*/  STL [R1], R5 ;  /* 0x0000000501007387 */ /* 0x000fe80000100800 */
        /* <DEDUP_REMOVED lines=12> */
[----:B--2---:R-:W-:-:S02]  /*b530*/  CS2R R36, SRZ ;  /* 0x0000000000247805 */ /* 0x004fc4000001ff00 */
[----:B------:R-:W-:Y:S02]  /*b540*/  CS2R R6, SRZ ;  /* 0x0000000000067805 */ /* 0x000fe4000001ff00 */
[----:B---3--:R-:W-:Y:S01]  /*b550*/  CS2R R4, SRZ ;  /* 0x0000000000047805 */ /* 0x008fe2000001ff00 */
[----:B----4-:R-:W-:Y:S02]  /*b560*/  IMAD.U32 R2, RZ, RZ, UR4 ;  /* 0x00000004ff027e24 */ /* 0x010fe4000f8e00ff */
[----:B-----5:R-:W-:-:S07]  /*b570*/  IMAD.U32 R0, RZ, RZ, UR13 ;  /* 0x0000000dff007e24 */ /* 0x020fce000f8e00ff */
.L_x_304:
[----:B--2--5:R2:W-:Y:S01]  /*b580*/  STL [R1+0xdc], R47 ;  /* 0x0000dc2f01007387 */ /* 0x0245e20000100800 */
[----:B-1----:R-:W-:-:S01]  /*b590*/  IMAD.IADD R80, R121, 0x1, R2 ;  /* 0x0000000179507824 */ /* 0x002fc200078e0202 */
[C---:B---3--:R-:W-:Y:S02]  /*b5a0*/  HMMA.1688.F32 R4, R72.reuse, R76, R4 ;  /* 0x0000004c4804723c */ /* 0x048fe40000001004 */
[----:B------:R1:W-:Y:S02]  /*b5b0*/  STL [R1+0xd8], R46 ;  /* 0x0000d82e01007387 */ /* 0x0003e40000100800 */
[----:B------:R-:W-:Y:S01]  /*b5c0*/  IMAD.IADD R116, R121, 0x1, R0 ;  /* 0x0000000179747824 */ /* 0x000fe200078e0200 */
[C---:B------:R-:W-:Y:S01]  /*b5d0*/  HMMA.1688.F32 R8, R72.reuse, R77, R8 ;  /* 0x0000004d4808723c */ /* 0x040fe20000001008 */
[----:B------:R-:W-:Y:S03]  /*b5e0*/  LDSM.16.M88.4 R80, [R80] ;  /* 0x000000005050783b */ /* 0x000fe60000000200 */
[C---:B------:R-:W-:Y:S01]  /*b5f0*/  HMMA.1688.F32 R16, R72.reuse, R78, R16 ;  /* 0x0000004e4810723c */ /* 0x040fe20000001010 */
[----:B------:R-:W3:Y:S03]  /*b600*/  LDSM.16.M88.4 R116, [R116] ;  /* 0x000000007474783b */ /* 0x000ee60000000200 */
[-C--:B------:R-:W-:Y:S01]  /*b610*/  HMMA.1688.F32 R20, R72, R79.reuse, R20 ;  /* 0x0000004f4814723c */ /* 0x080fe20000001014 */
[----:B------:R4:W-:Y:S03]  /*b620*/  STL [R1+0xd4], R45 ;  /* 0x0000d42d01007387 */ /* 0x0009e60000100800 */
[C---:B------:R-:W-:Y:S04]  /*b630*/  HMMA.1688.F32 R24, R74.reuse, R79, R24 ;  /* 0x0000004f4a18723c */ /* 0x040fe80000001018 */
[C---:B------:R-:W-:Y:S01]  /*b640*/  HMMA.1688.F32 R28, R74.reuse, R78, R28 ;  /* 0x0000004e4a1c723c */ /* 0x040fe2000000101c */
[----:B------:R-:W3:Y:S03]  /*b650*/  LDC.64 R78, c[0x0][0x208] ;  /* 0x00008200ff4e7b82 */ /* 0x000ee60000000a00 */
[----:B--2---:R-:W-:Y:S01]  /*b660*/  IMAD.MOV.U32 R47, RZ, RZ, R12 ;  /* 0x000000ffff2f7224 */ /* 0x004fe200078e000c */
[C---:B------:R-:W-:Y:S03]  /*b670*/  HMMA.1688.F32 R32, R74.reuse, R77, R32 ;  /* 0x0000004d4a20723c */ /* 0x040fe60000001020 */
[----:B-1----:R-:W-:Y:S01]  /*b680*/  MOV R46, R14 ;  /* 0x0000000e002e7202 */ /* 0x002fe20000000f00 */
[----:B------:R-:W-:Y:S04]  /*b690*/  HMMA.1688.F32 R36, R74, R76, R36 ;  /* 0x0000004c4a24723c */ /* 0x000fe80000001024 */
[----:B------:R-:W-:Y:S04]  /*b6a0*/  IMAD.MOV.U32 R75, RZ, RZ, R125 ;  /* 0x000000ffff4b7224 */ /* 0x000fe800078e007d */
[----:B------:R-:W-:Y:S01]  /*b6b0*/  IMAD.MOV.U32 R122, RZ, RZ, R0 ;  /* 0x000000ffff7a7224 */ /* 0x000fe200078e0000 */
[----:B----4-:R-:W2:Y:S04]  /*b6c0*/  LDL.LU R45, [R1+0x10] ;  /* 0x00001000012d7983 */ /* 0x010ea80000300800 */
[----:B------:R1:W-:-:S01]  /*b6d0*/  STL [R1+0xd0], R44 ;  /* 0x0000d02c01007387 */ /* 0x0003c20000100800 */
[C---:B---3--:R-:W-:Y:S04]  /*b6e0*/  HMMA.1688.F32 R4, R80.reuse, R116, R4 ;  /* 0x000000745004723c */ /* 0x048fe80000001004 */
[C---:B------:R-:W-:Y:S04]  /*b6f0*/  HMMA.1688.F32 R8, R80.reuse, R117, R8 ;  /* 0x000000755008723c */ /* 0x040fe80000001008 */
[C---:B------:R-:W-:Y:S04]  /*b700*/  HMMA.1688.F32 R16, R80.reuse, R118, R16 ;  /* 0x000000765010723c */ /* 0x040fe80000001010 */
[-C--:B------:R-:W-:Y:S04]  /*b710*/  HMMA.1688.F32 R20, R80, R119.reuse, R20 ;  /* 0x000000775014723c */ /* 0x080fe80000001014 */
[C---:B------:R-:W-:Y:S01]  /*b720*/  IADD3 R80, R13.reuse, R2, RZ ;  /* 0x000000020d507210 */ /* 0x040fe20007ffe0ff */
[C---:B------:R-:W-:Y:S01]  /*b730*/  HMMA.1688.F32 R24, R82.reuse, R119, R24 ;  /* 0x000000775218723c */ /* 0x040fe20000001018 */
[----:B-1----:R-:W2:Y:S03]  /*b740*/  LDL.LU R44, [R1+0x14] ;  /* 0x00001400012c7983 */ /* 0x002ea60000300800 */
[C---:B------:R-:W-:Y:S01]  /*b750*/  HMMA.1688.F32 R28, R82.reuse, R118, R28 ;  /* 0x00000076521c723c */ /* 0x040fe2000000101c */
[----:B------:R-:W-:Y:S03]  /*b760*/  STL [R1+0xcc], R43 ;  /* 0x0000cc2b01007387 */ /* 0x000fe60000100800 */
[C---:B------:R-:W-:Y:S01]  /*b770*/  HMMA.1688.F32 R32, R82.reuse, R117, R32 ;  /* 0x000000755220723c */ /* 0x040fe20000001020 */
[----:B------:R1:W-:Y:S03]  /*b780*/  STL [R1+0xc8], R42 ;  /* 0x0000c82a01007387 */ /* 0x0003e60000100800 */
[----:B------:R-:W-:Y:S04]  /*b790*/  HMMA.1688.F32 R36, R82, R116, R36 ;  /* 0x000000745224723c */ /* 0x000fe80000001024 */
        /* <DEDUP_REMOVED lines=47> */
[C---:B--2---:R-:W-:Y:S04]  /*ba90*/  HMMA.1688.F32 R4, R72.reuse, R76, R4 ;  /* 0x0000004c4804723c */ /* 0x044fe80000001004 */
[C---:B------:R-:W-:Y:S04]  /*baa0*/  HMMA.1688.F32 R8, R72.reuse, R77, R8 ;  /* 0x0000004d4808723c */ /* 0x040fe80000001008 */
[C---:B------:R-:W-:Y:S04]  /*bab0*/  HMMA.1688.F32 R16, R72.reuse, R78, R16 ;  /* 0x0000004e4810723c */ /* 0x040fe80000001010 */
[-C--:B------:R-:W-:Y:S01]  /*bac0*/  HMMA.1688.F32 R20, R72, R79.reuse, R20 ;  /* 0x0000004f4814723c */ /* 0x080fe20000001014 */
        /* <DEDUP_REMOVED lines=11> */
[C---:B------:R-:W-:Y:S03]  /*bb80*/  HMMA.1688.F32 R24, R74.reuse, R79, R24 ;  /* 0x0000004f4a18723c */ /* 0x040fe60000001018 */
[----:B------:R-:W-:Y:S01]  /*bb90*/  SEL R45, R45, RZ, P2 ;  /* 0x000000ff2d2d7207 */ /* 0x000fe20001000000 */
[C---:B------:R-:W-:Y:S04]  /*bba0*/  HMMA.1688.F32 R28, R74.reuse, R78, R28 ;  /* 0x0000004e4a1c723c */ /* 0x040fe8000000101c */
[----:B--2---:R2:W-:Y:S01]  /*bbb0*/  STL [R1+0x10], R45 ;  /* 0x0000102d01007387 */ /* 0x0045e20000100800 */
[----:B------:R-:W-:Y:S01]  /*bbc0*/  SEL R44, R44, RZ, P2 ;  /* 0x000000ff2c2c7207 */ /* 0x000fe20001000000 */
[C---:B------:R-:W-:Y:S02]  /*bbd0*/  HMMA.1688.F32 R32, R74.reuse, R77, R32 ;  /* 0x0000004d4a20723c */ /* 0x040fe40000001020 */
[----:B------:R-:W-:Y:S02]  /*bbe0*/  IADD3 R72, R2, R3, RZ ;  /* 0x0000000302487210 */ /* 0x000fe40007ffe0ff */
[----:B------:R-:W-:Y:S01]  /*bbf0*/  ISETP.GT.AND P2, PT, R43, -0x1, PT ;  /* 0xffffffff2b00780c */ /* 0x000fe20003f44270 */
[----:B------:R-:W-:Y:S03]  /*bc00*/  HMMA.1688.F32 R36, R74, R76, R36 ;  /* 0x0000004c4a24723c */ /* 0x000fe60000001024 */
[----:B------:R-:W-:-:S01]  /*bc10*/  IMAD.IADD R76, R0, 0x1, R3 ;  /* 0x00000001004c7824 */ /* 0x000fc200078e0203 */
[C---:B------:R-:W-:Y:S01]  /*bc20*/  HMMA.1688.F32 R4, R80.reuse, R116, R4 ;  /* 0x000000745004723c */ /* 0x040fe20000001004 */
[----:B------:R-:W3:Y:S03]  /*bc30*/  LDSM.16.M88.4 R72, [R72] ;  /* 0x000000004848783b */ /* 0x000ee60000000200 */
[C---:B------:R-:W-:Y:S01]  /*bc40*/  HMMA.1688.F32 R8, R80.reuse, R117, R8 ;  /* 0x000000755008723c */ /* 0x040fe20000001008 */
[----:B------:R-:W3:Y:S03]  /*bc50*/  LDSM.16.M88.4 R76, [R76] ;  /* 0x000000004c4c783b */ /* 0x000ee60000000200 */
[C---:B------:R-:W-:Y:S04]  /*bc60*/  HMMA.1688.F32 R16, R80.reuse, R118, R16 ;  /* 0x000000765010723c */ /* 0x040fe80000001010 */
[-C--:B------:R-:W-:Y:S01]  /*bc70*/  HMMA.1688.F32 R20, R80, R119.reuse, R20 ;  /* 0x000000775014723c */ /* 0x080fe20000001014 */
[----:B--2---:R2:W5:Y:S03]  /*bc80*/  LDL.LU R45, [R1+0xd4] ;  /* 0x0000d400012d7983 */ /* 0x0045660000300800 */
[C---:B------:R-:W-:Y:S01]  /*bc90*/  HMMA.1688.F32 R24, R82.reuse, R119, R24 ;  /* 0x000000775218723c */ /* 0x040fe20000001018 */
[----:B------:R1:W-:Y:S03]  /*bca0*/  STL [R1+0x14], R44 ;  /* 0x0000142c01007387 */ /* 0x0003e60000100800 */
[C---:B------:R-:W-:Y:S04]  /*bcb0*/  HMMA.1688.F32 R28, R82.reuse, R118, R28 ;  /* 0x00000076521c723c */ /* 0x040fe8000000101c */
[C---:B------:R-:W-:Y:S04]  /*bcc0*/  HMMA.1688.F32 R32, R82.reuse, R117, R32 ;  /* 0x000000755220723c */ /* 0x040fe80000001020 */
[----:B------:R-:W-:Y:S04]  /*bcd0*/  HMMA.1688.F32 R36, R82, R116, R36 ;  /* 0x000000745224723c */ /* 0x000fe80000001024 */
[----:B------:R-:W-:Y:S01]  /*bce0*/  IADD3.X R125, RZ, R125, RZ, P0, !PT ;  /* 0x0000007dff7d7210 */ /* 0x000fe200007fe4ff */
[----:B-1----:R2:W5:Y:S04]  /*bcf0*/  LDL.LU R44, [R1+0xd0] ;  /* 0x0000d000012c7983 */ /* 0x0025680000300800 */
[----:B------:R2:W5:Y:S04]  /*bd00*/  LDL.LU R43, [R1+0xcc] ;  /* 0x0000cc00012b7983 */ /* 0x0005680000300800 */
[----:B------:R1:W-:Y:S04]  /*bd10*/  STL [R1+0x8], R42 ;  /* 0x0000082a01007387 */ /* 0x0003e80000100800 */
[----:B-1----:R2:W5:Y:S04]  /*bd20*/  LDL.LU R42, [R1+0xc8] ;  /* 0x0000c800012a7983 */ /* 0x0025680000300800 */
[----:B------:R1:W-:Y:S04]  /*bd30*/  STL [R1], R41 ;  /* 0x0000002901007387 */ /* 0x0003e80000100800 */
[----:B-1----:R2:W5:Y:S04]  /*bd40*/  LDL.LU R41, [R1+0xc4] ;  /* 0x0000c40001297983 */ /* 0x0025680000300800 */
[----:B------:R-:W-:Y:S04]  /*bd50*/  STL [R1+0xc], R122 ;  /* 0x00000c7a01007387 */ /* 0x000fe80000100800 */
[----:B------:R1:W-:Y:S04]  /*bd60*/  STL [R1+0x4], R40 ;  /* 0x0000042801007387 */ /* 0x0003e80000100800 */
[----:B-1----:R2:W5:Y:S01]  /*bd70*/  LDL.LU R40, [R1+0xc0] ;  /* 0x0000c00001287983 */ /* 0x0025620000300800 */
[----:B------:R-:W-:Y:S05]  /*bd80*/  @P2 BRA `(.L_x_304) ;  /* 0xfffffff400fc2947 */ /* 0x000fea000383ffff */
[----:B------:R-:W-:Y:S05]  /*bd90*/  BSYNC B0 ;  /* 0x0000000000007941 */ /* 0x000fea0003800000 */
.L_x_303:
[----:B--23--:R-:W2:Y:S04]  /*bda0*/  LDL R72, [R1+0x2c] ;  /* 0x00002c0001487983 */ /* 0x00cea80000100800 */
[----:B------:R-:W3:Y:S04]  /*bdb0*/  LDL R13, [R1+0x34] ;  /* 0x00003400010d7983 */ /* 0x000ee80000100800 */
[----:B------:R-:W4:Y:S04]  /*bdc0*/  LDL R75, [R1+0x5c] ;  /* 0x00005c00014b7983 */ /* 0x000f280000100800 */
[----:B------:R-:W4:Y:S04]  /*bdd0*/  LDL R74, [R1+0x58] ;  /* 0x00005800014a7983 */ /* 0x000f280000100800 */
[----:B------:R-:W3:Y:S04]  /*bde0*/  LDL.LU R76, [R1+0x20] ;  /* 0x00002000014c7983 */ /* 0x000ee80000300800 */
[----:B------:R-:W4:Y:S01]  /*bdf0*/  LDL R124, [R1+0x30] ;  /* 0x00003000017c7983 */ /* 0x000f220000100800 */
[----:B------:R-:W-:-:S02]  /*be00*/  USHF.R.S32.HI UR9, URZ, 0x1f, UR6 ;  /* 0x0000001f3f097899 */ /* 0x000fc40008011406 */
[----:B------:R-:W-:Y:S01]  /*be10*/  UIADD3 UR11, UR6, 0x1f, URZ ;  /* 0x0000001f060b7890 */ /* 0x000fe2000fffe03f */
[----:B------:R-:W3:Y:S01]  /*be20*/  LDL R78, [R1+0x64] ;  /* 0x00006400014e7983 */ /* 0x000ee20000100800 */
[----:B------:R-:W-:Y:S02]  /*be30*/  ULEA.HI UR9, UR9, UR6, URZ, 0x5 ;  /* 0x0000000609097291 */ /* 0x000fe4000f8f283f */
[----:B------:R-:W-:Y:S01]  /*be40*/  UIADD3 UR10, UR6, -0x1, URZ ;  /* 0xffffffff060a7890 */ /* 0x000fe2000fffe03f */
[----:B------:R-:W3:Y:S01]  /*be50*/  LDL R77, [R1+0x60] ;  /* 0x00006000014d7983 */ /* 0x000ee20000100800 */
[----:B------:R-:W-:-:S04]  /*be60*/  ULOP3.LUT UR9, UR9, 0xffffffe0, URZ, 0xc0, !UPT ;  /* 0xffffffe009097892 */ /* 0x000fc8000f8ec03f */
[----:B------:R-:W-:-:S04]  /*be70*/  UIADD3 UR9, UR6, -UR9, URZ ;  /* 0x8000000906097290 */ /* 0x000fc8000fffe03f */
[----:B------:R-:W-:-:S04]  /*be80*/  UISETP.NE.AND UP0, UPT, UR9, URZ, UPT ;  /* 0x0000003f0900728c */ /* 0x000fc8000bf05270 */
[----:B------:R-:W-:-:S04]  /*be90*/  USEL UR9, UR9, 0x20, UP0 ;  /* 0x0000002009097887 */ /* 0x000fc80008000000 */
[----:B------:R-:W-:Y:S02]  /*bea0*/  UISETP.LT.AND UP0, UPT, UR6, UR9, UPT ;  /* 0x000000090600728c */ /* 0x000fe4000bf01270 */
[----:B------:R-:W-:Y:S02]  /*beb0*/  USHF.R.S32.HI UR12, URZ, 0x1f, UR11 ;  /* 0x0000001f3f0c7899 */ /* 0x000fe4000801140b */
[----:B------:R-:W-:Y:S02]  /*bec0*/  USEL UR9, UR6, UR9, UP0 ;  /* 0x0000000906097287 */ /* 0x000fe40008000000 */
[----:B------:R-:W-:Y:S02]  /*bed0*/  UIADD3 UR4, UR6, 0x3e, URZ ;  /* 0x0000003e06047890 */ /* 0x000fe4000fffe03f */
[----:B------:R-:W-:Y:S02]  /*bee0*/  UISETP.GE.U32.AND UP1, UPT, UR10, 0x20, UPT ;  /* 0x000000200a00788c */ /* 0x000fe4000bf26070 */
[----:B------:R-:W-:-:S02]  /*bef0*/  ULEA.HI UR12, UR12, UR11, URZ, 0x5 ;  /* 0x0000000b0c0c7291 */ /* 0x000fc4000f8f283f */
[----:B------:R-:W-:Y:S02]  /*bf00*/  UISETP.GE.U32.AND UP0, UPT, UR4, 0x3f, UPT ;  /* 0x0000003f0400788c */ /* 0x000fe4000bf06070 */
[----:B------:R-:W-:Y:S01]  /*bf10*/  ULEA.HI.SX32 UR10, UR12, 0xffffffff, 0x1b ;  /* 0xffffffff0c0a7891 */ /* 0x000fe2000f8fda3f */
[----:B------:R-:W-:Y:S01]  /*bf20*/  PLOP3.LUT P1, PT, PT, PT, UP1, 0x80, 0x0 ;  /* 0x000000000000781c */ /* 0x000fe20003f2f018 */
[----:B------:R-:W-:Y:S01]  /*bf30*/  USHF.R.S32.HI UR4, URZ, 0x1f, UR45 ;  /* 0x0000001f3f047899 */ /* 0x000fe2000801142d */
[----:B------:R-:W-:Y:S01]  /*bf40*/  BAR.SYNC.DEFER_BLOCKING 0x0 ;  /* 0x0000000000007b1d */ /* 0x000fe20000010000 */
[----:B--2---:R-:W-:-:S05]  /*bf50*/  IMAD.SHL.U32 R0, R72, 0x8, RZ ;  /* 0x0000000848007824 */ /* 0x004fca00078e00ff */
[----:B----4-:R-:W-:-:S05]  /*bf60*/  LOP3.LUT R0, R0, 0x8, R124, 0xe2, !PT ;  /* 0x0000000800007812 */ /* 0x010fca00078ee27c */
[----:B------:R-:W-:-:S05]  /*bf70*/  IMAD.SHL.U32 R2, R0, 0x8, RZ ;  /* 0x0000000800027824 */ /* 0x000fca00078e00ff */
[----:B------:R-:W-:-:S04]  /*bf80*/  ISETP.GE.AND P2, PT, R2, UR44, PT ;  /* 0x0000002c02007c0c */ /* 0x000fc8000bf46270 */
[----:B---3--:R-:W-:Y:S02]  /*bf90*/  ISETP.LT.AND P0, PT, R76, UR9, !P2 ;  /* 0x000000094c007c0c */ /* 0x008fe4000d701270 */
[----:B------:R-:W-:Y:S02]  /*bfa0*/  SEL R14, RZ, 0x1, P2 ;  /* 0x00000001ff0e7807 */ /* 0x000fe40001000000 */
[----:B-1----:R-:W-:Y:S02]  /*bfb0*/  SEL R3, RZ, 0x1, !P0 ;  /* 0x00000001ff037807 */ /* 0x002fe40004000000 */
[----:B------:R-:W-:Y:S01]  /*bfc0*/  PLOP3.LUT P0, PT, PT, PT, UP0, 0x80, 0x0 ;  /* 0x000000000000781c */ /* 0x000fe20003f0f008 */
[----:B------:R-:W-:Y:S01]  /*bfd0*/  UISETP.NE.AND UP0, UPT, UR10, 0x1, UPT ;  /* 0x000000010a00788c */ /* 0x000fe2000bf05270 */
[----:B------:R-:W-:-:S04]  /*bfe0*/  SEL R0, R3, R14, !P1 ;  /* 0x0000000e03007207 */ /* 0x000fc80004800000 */
[----:B------:R-:W-:Y:S02]  /*bff0*/  SEL R0, R0, RZ, P0 ;  /* 0x000000ff00007207 */ /* 0x000fe40000000000 */
[----:B------:R-:W-:-:S03]  /*c000*/  PLOP3.LUT P0, PT, PT, PT, UP0, 0x80, 0x0 ;  /* 0x000000000000781c */ /* 0x000fc60003f0f008 */
[----:B------:R-:W-:Y:S01]  /*c010*/  IMAD.SHL.U32 R12, R0, 0x10, RZ ;  /* 0x00000010000c7824 */ /* 0x000fe200078e00ff */
[----:B------:R-:W-:Y:S02]  /*c020*/  SEL R73, R3, R0, !P0 ;  /* 0x0000000003497207 */ /* 0x000fe40004000000 */
[----:B------:R-:W-:Y:S01]  /*c030*/  MOV R3, RZ ;  /* 0x000000ff00037202 */ /* 0x000fe20000000f00 */
        /* <DEDUP_REMOVED lines=33> */
[----:B------:R-:W2:Y:S01]  /*c250*/  LDL.LU R76, [R1+0x3c] ;  /* 0x00003c00014c7983 */ /* 0x000ea20000300800 */
[----:B------:R-:W-:Y:S02]  /*c260*/  SEL R0, R0, RZ, P0 ;  /* 0x000000ff00007207 */ /* 0x000fe40000000000 */
[----:B------:R-:W-:Y:S01]  /*c270*/  R2UR UR10, R74 ;  /* 0x000000004a0a72ca */ /* 0x000fe200000e0000 */
[----:B------:R-:W-:Y:S01]  /*c280*/  UIADD3 UR4, UR38, -0x1, URZ ;  /* 0xffffffff26047890 */ /* 0x000fe2000fffe03f */
[----:B------:R-:W-:-:S02]  /*c290*/  ISETP.NE.U32.AND P0, PT, R0, RZ, PT ;  /* 0x000000ff0000720c */ /* 0x000fc40003f05070 */
[----:B------:R-:W-:Y:S01]  /*c2a0*/  R2UR UR11, R75 ;  /* 0x000000004b0b72ca */ /* 0x000fe200000e0000 */
[----:B------:R-:W-:Y:S01]  /*c2b0*/  IMAD R0, R73, UR42, RZ ;  /* 0x0000002a49007c24 */ /* 0x000fe2000f8e02ff */
[----:B------:R-:W-:Y:S01]  /*c2c0*/  UISETP.GE.U32.AND UP0, UPT, UR4, 0x20, UPT ;  /* 0x000000200400788c */ /* 0x000fe2000bf06070 */
[----:B------:R-:W3:Y:S01]  /*c2d0*/  LDL R125, [R1+0x88] ;  /* 0x00008800017d7983 */ /* 0x000ee20000100800 */
[----:B------:R-:W-:-:S09]  /*c2e0*/  UIADD3 UR4, UR38, 0x3e, URZ ;  /* 0x0000003e26047890 */ /* 0x000fd2000fffe03f */
        /* <DEDUP_REMOVED lines=15> */
[----:B------:R-:W-:-:S04]  /*c3e0*/  SEL R0, R0, RZ, P1 ;  /* 0x000000ff00007207 */ /* 0x000fc80000800000 */
[----:B------:R-:W-:Y:S02]  /*c3f0*/  SEL R3, R3, R0, !P0 ;  /* 0x0000000003037207 */ /* 0x000fe40004000000 */
[----:B------:R-:W-:Y:S02]  /*c400*/  ISETP.NE.AND P0, PT, RZ, UR10, PT ;  /* 0x0000000aff007c0c */ /* 0x000fe4000bf05270 */
[----:B------:R-:W-:Y:S02]  /*c410*/  R2UR UR10, R74 ;  /* 0x000000004a0a72ca */ /* 0x000fe400000e0000 */
[----:B------:R-:W4:Y:S01]  /*c420*/  LDL R74, [R1+0x38] ;  /* 0x00003800014a7983 */ /* 0x000f220000100800 */
[----:B------:R-:W-:Y:S02]  /*c430*/  R2UR UR11, R75 ;  /* 0x000000004b0b72ca */ /* 0x000fe400000e0000 */
[----:B------:R-:W1:Y:S01]  /*c440*/  S2R R75, SR_TID.X ;  /* 0x00000000004b7919 */ /* 0x000e620000002100 */
[----:B------:R-:W-:-:S02]  /*c450*/  LEA R2, P1, R12, R78, 0x1 ;  /* 0x0000004e0c027211 */ /* 0x000fc400078208ff */
[----:B------:R-:W-:Y:S02]  /*c460*/  SHF.L.U32 R13, R3, 0x4, RZ ;  /* 0x00000004030d7819 */ /* 0x000fe400000006ff */
[----:B------:R-:W-:Y:S01]  /*c470*/  LEA.HI.X R3, R12, R77, R72, 0x1, P1 ;  /* 0x0000004d0c037211 */ /* 0x000fe200008f0c48 */
[----:B------:R-:W-:-:S05]  /*c480*/  IMAD.SHL.U32 R12, R0, 0x10, RZ ;  /* 0x00000010000c7824 */ /* 0x000fca00078e00ff */
[----:B------:R-:W-:Y:S02]  /*c490*/  ISETP.NE.U32.AND P1, PT, R12, RZ, PT ;  /* 0x000000ff0c00720c */ /* 0x000fe40003f25070 */
[----:B------:R-:W-:Y:S01]  /*c4a0*/  SEL R0, R13, RZ, P0 ;  /* 0x000000ff0d007207 */ /* 0x000fe20000000000 */
[----:B------:R-:W-:-:S03]  /*c4b0*/  IMAD.WIDE R12, R73, 0x40, R2 ;  /* 0x00000040490c7825 */ /* 0x000fc600078e0202 */
[----:B------:R-:W-:-:S07]  /*c4c0*/  ISETP.NE.U32.AND P0, PT, R0, RZ, PT ;  /* 0x000000ff0000720c */ /* 0x000fce0003f05070 */
[----:B------:R1:W-:Y:S01]  /*c4d0*/  LDGSTS.E.BYPASS.LTC128B.128 [R15+0xea00], desc[UR14][R2.64], P1 ;  /* 0x0ea00000020f7fae */ /* 0x0003e20008901d4e */
[----:B------:R-:W-:-:S03]  /*c4e0*/  ULOP3.LUT UR4, UR8, 0x3, URZ, 0xc0, !UPT ;  /* 0x0000000308047892 */ /* 0x000fc6000f8ec03f */
[----:B------:R-:W0:Y:S04]  /*c4f0*/  LDGDEPBAR ;  /* 0x00000000000079af */ /* 0x000e280000000000 */
[----:B------:R1:W-:Y:S01]  /*c500*/  LDGSTS.E.BYPASS.LTC128B.128 [R15+0x10a00], desc[UR10][R12.64], P0 ;  /* 0x10a000000c0f7fae */ /* 0x0003e20008101d4a */
[----:B------:R-:W-:Y:S01]  /*c510*/  IMAD.MOV.U32 R73, RZ, RZ, RZ ;  /* 0x000000ffff497224 */ /* 0x000fe200078e00ff */
[----:B------:R-:W-:Y:S02]  /*c520*/  CS2R R122, SRZ ;  /* 0x00000000007a7805 */ /* 0x000fe4000001ff00 */
[----:B------:R-:W-:Y:S02]  /*c530*/  CS2R R118, SRZ ;  /* 0x0000000000767805 */ /* 0x000fe4000001ff00 */
[----:B------:R-:W-:-:S02]  /*c540*/  CS2R R116, SRZ ;  /* 0x0000000000747805 */ /* 0x000fc4000001ff00 */
[----:B------:R-:W-:Y:S02]  /*c550*/  CS2R R82, SRZ ;  /* 0x0000000000527805 */ /* 0x000fe4000001ff00 */
[----:B------:R-:W-:Y:S02]  /*c560*/  CS2R R80, SRZ ;  /* 0x0000000000507805 */ /* 0x000fe4000001ff00 */
[----:B------:R-:W-:Y:S01]  /*c570*/  CS2R R78, SRZ ;  /* 0x00000000004e7805 */ /* 0x000fe2000001ff00 */
[----:B------:R-:W0:Y:S01]  /*c580*/  LDGDEPBAR ;  /* 0x00000000000079af */ /* 0x000e220000000000 */
[----:B-1----:R-:W-:Y:S01]  /*c590*/  LOP3.LUT R2, R75, 0x1f, RZ, 0xc0, !PT ;  /* 0x0000001f4b027812 */ /* 0x002fe200078ec0ff */
[----:B------:R-:W-:Y:S02]  /*c5a0*/  IMAD.U32 R12, RZ, RZ, UR5 ;  /* 0x00000005ff0c7e24 */ /* 0x000fe4000f8e00ff */
[----:B--2---:R-:W-:-:S05]  /*c5b0*/  IMAD.SHL.U32 R0, R76, 0x20, RZ ;  /* 0x000000204c007824 */ /* 0x004fca00078e00ff */
[----:B------:R-:W-:-:S04]  /*c5c0*/  LOP3.LUT R0, R0, 0x1fe0, R2, 0xe2, !PT ;  /* 0x00001fe000007812 */ /* 0x000fc800078ee202 */
[C---:B------:R-:W-:Y:S02]  /*c5d0*/  SHF.L.U32 R2, R0.reuse, 0x1, RZ ;  /* 0x0000000100027819 */ /* 0x040fe400000006ff */
[----:B------:R-:W-:Y:S02]  /*c5e0*/  LOP3.LUT R3, R0, 0x1f, RZ, 0xc0, !PT ;  /* 0x0000001f00037812 */ /* 0x000fe400078ec0ff */
[----:B------:R-:W-:Y:S02]  /*c5f0*/  LOP3.LUT R0, R2, 0x6, RZ, 0xe2, !PT ;  /* 0x0000000602007812 */ /* 0x000fe400078ee2ff */
[----:B------:R-:W-:-:S03]  /*c600*/  MOV R2, UR4 ;  /* 0x0000000400027c02 */ /* 0x000fc60008000f00 */
[----:B------:R-:W-:Y:S01]  /*c610*/  IMAD R12, R12, 0x8, R0 ;  /* 0x000000080c0c7824 */ /* 0x000fe200078e0200 */
[----:B------:R-:W-:-:S04]  /*c620*/  SHF.R.U32.HI R0, RZ, 0x2, R3 ;  /* 0x00000002ff007819 */ /* 0x000fc80000011603 */
[----:B------:R-:W-:Y:S01]  /*c630*/  ISETP.LT.AND P3, PT, R12, UR6, PT ;  /* 0x000000060c007c0c */ /* 0x000fe2000bf61270 */
[----:B------:R-:W-:Y:S02]  /*c640*/  IMAD R2, R2, 0x20, R0 ;  /* 0x0000002002027824 */ /* 0x000fe400078e0200 */
[----:B------:R-:W-:-:S03]  /*c650*/  VIADD R3, R12, 0x1 ;  /* 0x000000010c037836 */ /* 0x000fc60000000000 */
[----:B------:R-:W-:Y:S01]  /*c660*/  ISETP.GE.OR P1, PT, R2, UR38, !P3 ;  /* 0x0000002602007c0c */ /* 0x000fe2000df26670 */
[----:B------:R-:W-:Y:S01]  /*c670*/  IMAD R0, R12, 0x88, R2 ;  /* 0x000000880c007824 */ /* 0x000fe200078e0202 */
[----:B------:R-:W-:Y:S02]  /*c680*/  ISETP.LT.AND P5, PT, R3, UR6, PT ;  /* 0x0000000603007c0c */ /* 0x000fe4000bfa1270 */
[----:B------:R-:W-:Y:S02]  /*c690*/  LEA R13, R2, UR36, 0x2 ;  /* 0x00000024020d7c11 */ /* 0x000fe4000f8e10ff */
[----:B------:R-:W-:Y:S02]  /*c6a0*/  LEA R0, R0, UR36, 0x1 ;  /* 0x0000002400007c11 */ /* 0x000fe4000f8e08ff */
[----:B------:R-:W-:Y:S01]  /*c6b0*/  IADD3 R15, R12, 0x8, RZ ;  /* 0x000000080c0f7810 */ /* 0x000fe20007ffe0ff */
[----:B------:R-:W1:Y:S01]  /*c6c0*/  LDS R3, [R13] ;  /* 0x000000000d037984 */ /* 0x000e620000000800 */
[----:B------:R-:W-:-:S02]  /*c6d0*/  ISETP.GE.OR P0, PT, R2, UR38, !P5 ;  /* 0x0000002602007c0c */ /* 0x000fc4000ef06670 */
[----:B------:R-:W-:Y:S01]  /*c6e0*/  ISETP.LT.AND P4, PT, R15, UR6, PT ;  /* 0x000000060f007c0c */ /* 0x000fe2000bf81270 */
[----:B------:R-:W2:Y:S03]  /*c6f0*/  @!P1 LDS.U16 R14, [R0+0x6200] ;  /* 0x00620000000e9984 */ /* 0x000ea60000000400 */
[----:B------:R-:W-:-:S07]  /*c700*/  ISETP.GE.OR P2, PT, R2, UR38, !P4 ;  /* 0x0000002602007c0c */ /* 0x000fce000e746670 */
[----:B------:R-:W3:Y:S06]  /*c710*/  @!P0 LDS.U16 R15, [R0+0x6310] ;  /* 0x00631000000f8984 */ /* 0x000eec0000000400 */
[----:B------:R-:W3:Y:S01]  /*c720*/  @!P2 LDS.U16 R72, [R0+0x6a80] ;  /* 0x006a80000048a984 */ /* 0x000ee20000000400 */
[----:B-1----:R-:W-:Y:S01]  /*c730*/  @!P1 FADD R4, -R3, R4 ;  /* 0x0000000403049221 */ /* 0x002fe20000000100 */
[----:B--2---:R-:W-:-:S05]  /*c740*/  @!P1 HADD2.F32 R14, -RZ, R14.H0_H0 ;  /* 0x2000000eff0e9230 */ /* 0x004fca0000004100 */
[----:B----4-:R-:W-:Y:S01]  /*c750*/  @!P1 FMUL R74, R14, R4 ;  /* 0x000000040e4a9220 */ /* 0x010fe20000400000 */
[----:B------:R-:W-:Y:S02]  /*c760*/  VIADD R14, R12, 0x9 ;  /* 0x000000090c0e7836 */ /* 0x000fe40000000000 */
[----:B------:R-:W-:Y:S01]  /*c770*/  @!P0 FADD R5, -R3, R5 ;  /* 0x0000000503058221 */ /* 0x000fe20000000100 */
[----:B---3--:R-:W-:Y:S02]  /*c780*/  @!P0 HADD2.F32 R4, -RZ, R15.H0_H0 ;  /* 0x2000000fff048230 */ /* 0x008fe40000004100 */
[----:B------:R-:W-:Y:S01]  /*c790*/  ISETP.LT.AND P6, PT, R14, UR6, PT ;  /* 0x000000060e007c0c */ /* 0x000fe2000bfc1270 */
[----:B------:R-:W-:Y:S03]  /*c7a0*/  @!P1 STL [R1+0x38], R74 ;  /* 0x0000384a01009387 */ /* 0x000fe60000100800 */
[----:B------:R-:W-:Y:S01]  /*c7b0*/  ISETP.GE.OR P1, PT, R2, UR38, !P6 ;  /* 0x0000002602007c0c */ /* 0x000fe2000f726670 */
[----:B------:R-:W-:Y:S01]  /*c7c0*/  @!P0 FMUL R73, R4, R5 ;  /* 0x0000000504498220 */ /* 0x000fe20000400000 */
[----:B------:R-:W-:-:S02]  /*c7d0*/  @!P2 HADD2.F32 R4, -RZ, R72.H0_H0 ;  /* 0x20000048ff04a230 */ /* 0x000fc40000004100 */
[----:B------:R-:W-:Y:S01]  /*c7e0*/  @!P2 FADD R8, -R3, R8 ;  /* 0x000000080308a221 */ /* 0x000fe20000000100 */
[----:B------:R-:W-:Y:S02]  /*c7f0*/  IADD3 R5, R12, 0x10, RZ ;  /* 0x000000100c057810 */ /* 0x000fe40007ffe0ff */
[----:B------:R-:W-:Y:S01]  /*c800*/  CS2R R76, SRZ ;  /* 0x00000000004c7805 */ /* 0x000fe2000001ff00 */
[----:B------:R-:W2:Y:S01]  /*c810*/  LDL R15, [R1+0x7c] ;  /* 0x00007c00010f7983 */ /* 0x000ea20000100800 */
[----:B------:R-:W-:Y:S01]  /*c820*/  @!P2 FMUL R122, R4, R8 ;  /* 0x00000008047aa220 */ /* 0x000fe20000400000 */
[----:B------:R-:W-:-:S04]  /*c830*/  ISETP.LT.AND P2, PT, R5, UR6, PT ;  /* 0x0000000605007c0c */ /* 0x000fc8000bf41270 */
[----:B------:R-:W-:Y:S01]  /*c840*/  ISETP.GE.OR P0, PT, R2, UR38, !P2 ;  /* 0x0000002602007c0c */ /* 0x000fe2000d706670 */
[----:B------:R-:W1:-:S12]  /*c850*/  @!P1 LDS.U16 R4, [R0+0x6b90] ;  /* 0x006b900000049984 */ /* 0x000e580000000400 */
[----:B------:R-:W3:Y:S01]  /*c860*/  @!P0 LDS.U16 R5, [R0+0x7300] ;  /* 0x0073000000058984 */ /* 0x000ee20000000400 */
[C---:B------:R-:W-:Y:S01]  /*c870*/  @!P1 FADD R9, -R3.reuse, R9 ;  /* 0x0000000903099221 */ /* 0x040fe20000000100 */
[----:B------:R-:W-:Y:S01]  /*c880*/  @!P0 FADD R16, -R3, R16 ;  /* 0x0000001003108221 */ /* 0x000fe20000000100 */
[----:B-1----:R-:W-:-:S05]  /*c890*/  @!P1 HADD2.F32 R4, -RZ, R4.H0_H0 ;  /* 0x20000004ff049230 */ /* 0x002fca0000004100 */
[----:B------:R-:W-:Y:S01]  /*c8a0*/  @!P1 FMUL R123, R4, R9 ;  /* 0x00000009047b9220 */ /* 0x000fe20000400000 */
[----:B------:R-:W-:-:S05]  /*c8b0*/  VIADD R4, R12, 0x11 ;  /* 0x000000110c047836 */ /* 0x000fca0000000000 */
[----:B------:R-:W-:Y:S01]  /*c8c0*/  ISETP.LT.AND P1, PT, R4, UR6, PT ;  /* 0x0000000604007c0c */ /* 0x000fe2000bf21270 */
[----:B---3--:R-:W-:-:S05]  /*c8d0*/  @!P0 HADD2.F32 R4, -RZ, R5.H0_H0 ;  /* 0x20000005ff048230 */ /* 0x008fca0000004100 */
[----:B------:R-:W-:Y:S01]  /*c8e0*/  @!P0 FMUL R118, R4, R16 ;  /* 0x0000001004768220 */ /* 0x000fe20000400000 */
[----:B------:R-:W-:-:S13]  /*c8f0*/  ISETP.GE.OR P0, PT, R2, UR38, !P1 ;  /* 0x0000002602007c0c */ /* 0x000fda000cf06670 */
[----:B------:R-:W1:Y:S01]  /*c900*/  @!P0 LDS.U16 R4, [R0+0x7410] ;  /* 0x0074100000048984 */ /* 0x000e620000000400 */
[----:B------:R-:W-:Y:S02]  /*c910*/  VIADD R5, R12, 0x18 ;  /* 0x000000180c057836 */ /* 0x000fe40000000000 */
[----:B------:R-:W-:-:S03]  /*c920*/  @!P0 FADD R17, -R3, R17 ;  /* 0x0000001103118221 */ /* 0x000fc60000000100 */
[----:B------:R-:W-:Y:S01]  /*c930*/  ISETP.LT.AND P6, PT, R5, UR6, PT ;  /* 0x0000000605007c0c */ /* 0x000fe2000bfc1270 */
[----:B-1----:R-:W-:-:S05]  /*c940*/  @!P0 HADD2.F32 R4, -RZ, R4.H0_H0 ;  /* 0x20000004ff048230 */ /* 0x002fca0000004100 */
[----:B------:R-:W-:Y:S01]  /*c950*/  @!P0 FMUL R119, R4, R17 ;  /* 0x0000001104778220 */ /* 0x000fe20000400000 */
[----:B------:R-:W-:-:S13]  /*c960*/  ISETP.GE.OR P0, PT, R2, UR38, !P6 ;  /* 0x0000002602007c0c */ /* 0x000fda000f706670 */
[----:B------:R-:W1:Y:S01]  /*c970*/  @!P0 LDS.U16 R4, [R0+0x7b80] ;  /* 0x007b800000048984 */ /* 0x000e620000000400 */
[----:B------:R-:W-:Y:S01]  /*c980*/  IADD3 R12, R12, 0x19, RZ ;  /* 0x000000190c0c7810 */ /* 0x000fe20007ffe0ff */
[----:B------:R-:W-:-:S03]  /*c990*/  @!P0 FADD R20, -R3, R20 ;  /* 0x0000001403148221 */ /* 0x000fc60000000100 */
[----:B------:R-:W-:Y:S01]  /*c9a0*/  ISETP.LT.AND P6, PT, R12, UR6, PT ;  /* 0x000000060c007c0c */ /* 0x000fe2000bfc1270 */
[----:B-1----:R-:W-:-:S05]  /*c9b0*/  @!P0 HADD2.F32 R4, -RZ, R4.H0_H0 ;  /* 0x20000004ff048230 */ /* 0x002fca0000004100 */
[----:B------:R-:W-:Y:S01]  /*c9c0*/  @!P0 FMUL R116, R4, R20 ;  /* 0x0000001404748220 */ /* 0x000fe20000400000 */
[----:B------:R-:W-:-:S13]  /*c9d0*/  ISETP.GE.OR P0, PT, R2, UR38, !P6 ;  /* 0x0000002602007c0c */ /* 0x000fda000f706670 */
[----:B------:R-:W1:Y:S01]  /*c9e0*/  @!P0 LDS.U16 R4, [R0+0x7c90] ;  /* 0x007c900000048984 */ /* 0x000e620000000400 */
[----:B------:R-:W-:Y:S01]  /*c9f0*/  @!P0 FADD R3, -R3, R21 ;  /* 0x0000001503038221 */ /* 0x000fe20000000100 */
[----:B-1----:R-:W-:-:S05]  /*ca00*/  @!P0 HADD2.F32 R4, -RZ, R4.H0_H0 ;  /* 0x20000004ff048230 */ /* 0x002fca0000004100 */
[----:B------:R-:W-:Y:S01]  /*ca10*/  @!P0 FMUL R117, R4, R3 ;  /* 0x0000000304758220 */ /* 0x000fe20000400000 */
[----:B------:R-:W-:Y:S01]  /*ca20*/  VIADD R3, R2, 0x8 ;  /* 0x0000000802037836 */ /* 0x000fe20000000000 */
[----:B------:R-:W1:Y:S04]  /*ca30*/  LDS R4, [R13+0x20] ;  /* 0x000020000d047984 */ /* 0x000e680000000800 */
[----:B------:R-:W-:-:S13]  /*ca40*/  ISETP.GE.OR P0, PT, R3, UR38, !P5 ;  /* 0x0000002603007c0c */ /* 0x000fda000ef06670 */
[----:B------:R-:W3:Y:S01]  /*ca50*/  @!P0 LDS.U16 R8, [R0+0x6320] ;  /* 0x0063200000088984 */ /* 0x000ee20000000400 */
[----:B-1----:R-:W-:Y:S01]  /*ca60*/  @!P0 FADD R7, -R4, R7 ;  /* 0x0000000704078221 */ /* 0x002fe20000000100 */
[----:B---3--:R-:W-:-:S05]  /*ca70*/  @!P0 HADD2.F32 R8, -RZ, R8.H0_H0 ;  /* 0x20000008ff088230 */ /* 0x008fca0000004100 */
[----:B------:R-:W-:Y:S01]  /*ca80*/  @!P0 FMUL R83, R8, R7 ;  /* 0x0000000708538220 */ /* 0x000fe20000400000 */
[----:B------:R-:W-:-:S13]  /*ca90*/  ISETP.GE.OR P0, PT, R3, UR38, !P3 ;  /* 0x0000002603007c0c */ /* 0x000fda000df06670 */
[----:B------:R-:W1:Y:S01]  /*caa0*/  @!P0 LDS.U16 R7, [R0+0x6210] ;  /* 0x0062100000078984 */ /* 0x000e620000000400 */
[----:B------:R-:W-:Y:S01]  /*cab0*/  @!P0 FADD R6, -R4, R6 ;  /* 0x0000000604068221 */ /* 0x000fe20000000100 */
[----:B-1----:R-:W-:-:S05]  /*cac0*/  @!P0 HADD2.F32 R7, -RZ, R7.H0_H0 ;  /* 0x20000007ff078230 */ /* 0x002fca0000004100 */
[----:B------:R-:W-:Y:S01]  /*cad0*/  @!P0 FMUL R82, R7, R6 ;  /* 0x0000000607528220 */ /* 0x000fe20000400000 */
[----:B------:R-:W-:-:S13]  /*cae0*/  ISETP.GE.OR P0, PT, R3, UR38, !P4 ;  /* 0x0000002603007c0c */ /* 0x000fda000e706670 */
[----:B------:R-:W1:Y:S01]  /*caf0*/  @!P0 LDS.U16 R6, [R0+0x6a90] ;  /* 0x006a900000068984 */ /* 0x000e620000000400 */
[----:B------:R-:W-:Y:S01]  /*cb00*/  @!P0 FADD R10, -R4, R10 ;  /* 0x0000000a040a8221 */ /* 0x000fe20000000100 */
[----:B-1----:R-:W-:-:S05]  /*cb10*/  @!P0 HADD2.F32 R6, -RZ, R6.H0_H0 ;  /* 0x20000006ff068230 */ /* 0x002fca0000004100 */
[----:B------:R-:W-:Y:S01]  /*cb20*/  @!P0 FMUL R80, R6, R10 ;  /* 0x0000000a06508220 */ /* 0x000fe20000400000 */
[----:B------:R-:W-:-:S04]  /*cb30*/  ISETP.LT.AND P0, PT, R14, UR6, PT ;  /* 0x000000060e007c0c */ /* 0x000fc8000bf01270 */
        /* <DEDUP_REMOVED lines=30> */
[----:B------:R-:W-:Y:S01]  /*cd20*/  CS2R R74, SRZ ;  /* 0x00000000004a7805 */ /* 0x000fe2000001ff00 */
        /* <DEDUP_REMOVED lines=11> */
[----:B------:R-:W-:Y:S01]  /*cde0*/  MOV R72, RZ ;  /* 0x000000ff00487202 */ /* 0x000fe20000000f00 */
[----:B-1----:R-:W-:-:S05]  /*cdf0*/  @!P0 HADD2.F32 R6, -RZ, R6.H0_H0 ;  /* 0x20000006ff068230 */ /* 0x002fca0000004100 */
[----:B------:R-:W-:Y:S01]  /*ce00*/  @!P0 FMUL R72, R6, R32 ;  /* 0x0000002006488220 */ /* 0x000fe20000400000 */
[----:B------:R-:W-:-:S04]  /*ce10*/  ISETP.LT.AND P0, PT, R14, UR6, PT ;  /* 0x000000060e007c0c */ /* 0x000fc8000bf01270 */
[----:B------:R-:W-:-:S13]  /*ce20*/  ISETP.GE.OR P0, PT, R3, UR38, !P0 ;  /* 0x0000002603007c0c */ /* 0x000fda000c706670 */
[----:B------:R-:W1:Y:S01]  /*ce30*/  @!P0 LDS.U16 R6, [R0+0x6bb0] ;  /* 0x006bb00000068984 */ /* 0x000e620000000400 */
[----:B------:R-:W-:-:S03]  /*ce40*/  @!P0 FADD R33, -R4, R33 ;  /* 0x0000002104218221 */ /* 0x000fc60000000100 */
[----:B------:R3:W-:Y:S02]  /*ce50*/  STL [R1+0x3c], R73 ;  /* 0x00003c4901007387 */ /* 0x0007e40000100800 */
[----:B---3--:R-:W-:Y:S02]  /*ce60*/  IMAD.MOV.U32 R73, RZ, RZ, RZ ;  /* 0x000000ffff497224 */ /* 0x008fe400078e00ff */
[----:B-1----:R-:W-:-:S05]  /*ce70*/  @!P0 HADD2.F32 R6, -RZ, R6.H0_H0 ;  /* 0x20000006ff068230 */ /* 0x002fca0000004100 */
[----:B------:R-:W-:Y:S01]  /*ce80*/  @!P0 FMUL R73, R6, R33 ;  /* 0x0000002106498220 */ /* 0x000fe20000400000 */
[----:B------:R-:W-:-:S13]  /*ce90*/  ISETP.GE.OR P0, PT, R3, UR38, !P2 ;  /* 0x0000002603007c0c */ /* 0x000fda000d706670 */
[----:B------:R-:W1:Y:S01]  /*cea0*/  @!P0 LDS.U16 R6, [R0+0x7320] ;  /* 0x0073200000068984 */ /* 0x000e620000000400 */
[----:B------:R-:W-:Y:S01]  /*ceb0*/  @!P0 FADD R28, -R4, R28 ;  /* 0x0000001c041c8221 */ /* 0x000fe20000000100 */
[----:B------:R-:W-:Y:S01]  /*cec0*/  CS2R R36, SRZ ;  /* 0x0000000000247805 */ /* 0x000fe2000001ff00 */
        /* <DEDUP_REMOVED lines=17> */
[----:B------:R-:W-:Y:S01]  /*cfe0*/  IADD3 R2, R2, 0x18, RZ ;  /* 0x0000001802027810 */ /* 0x000fe20007ffe0ff */
[----:B-1----:R-:W-:-:S05]  /*cff0*/  @!P0 HADD2.F32 R3, -RZ, R3.H0_H0 ;  /* 0x20000003ff038230 */ /* 0x002fca0000004100 */
[----:B------:R-:W-:Y:S01]  /*d000*/  @!P0 FMUL R33, R3, R4 ;  /* 0x0000000403218220 */ /* 0x000fe20000400000 */
[----:B------:R-:W-:Y:S01]  /*d010*/  ISETP.GE.OR P0, PT, R2, UR38, !P3 ;  /* 0x0000002602007c0c */ /* 0x000fe2000df06670 */
[----:B------:R-:W1:-:S12]  /*d020*/  LDS R3, [R13+0x60] ;  /* 0x000060000d037984 */ /* 0x000e580000000800 */
[----:B------:R-:W3:Y:S01]  /*d030*/  @!P0 LDS.U16 R4, [R0+0x6230] ;  /* 0x0062300000048984 */ /* 0x000ee20000000400 */
[----:B------:R-:W-:Y:S01]  /*d040*/  CS2R R20, SRZ ;  /* 0x0000000000147805 */ /* 0x000fe2000001ff00 */
[----:B-1----:R-:W-:Y:S01]  /*d050*/  @!P0 FADD R38, -R3, R38 ;  /* 0x0000002603268221 */ /* 0x002fe20000000100 */
[----:B---3--:R-:W-:-:S05]  /*d060*/  @!P0 HADD2.F32 R4, -RZ, R4.H0_H0 ;  /* 0x20000004ff048230 */ /* 0x008fca0000004100 */
[----:B------:R-:W-:Y:S02]  /*d070*/  @!P0 FMUL R20, R4, R38 ;  /* 0x0000002604148220 */ /* 0x000fe40000400000 */
[----:B------:R1:W5:Y:S01]  /*d080*/  LDL R38, [R1+0x24] ;  /* 0x0000240001267983 */ /* 0x0003620000100800 */
[C---:B------:R-:W-:Y:S02]  /*d090*/  ISETP.GE.OR P5, PT, R2.reuse, UR38, !P5 ;  /* 0x0000002602007c0c */ /* 0x040fe4000efa6670 */
[----:B------:R-:W-:-:S11]  /*d0a0*/  ISETP.GE.OR P4, PT, R2, UR38, !P4 ;  /* 0x0000002602007c0c */ /* 0x000fd6000e786670 */
[----:B------:R-:W3:Y:S01]  /*d0b0*/  @!P5 LDS.U16 R4, [R0+0x6340] ;  /* 0x006340000004d984 */ /* 0x000ee20000000400 */
[----:B------:R-:W-:Y:S02]  /*d0c0*/  ISETP.LT.AND P3, PT, R14, UR6, PT ;  /* 0x000000060e007c0c */ /* 0x000fe4000bf61270 */
[C---:B------:R-:W-:Y:S01]  /*d0d0*/  ISETP.GE.OR P2, PT, R2.reuse, UR38, !P2 ;  /* 0x0000002602007c0c */ /* 0x040fe2000d746670 */
[----:B------:R-:W4:Y:S01]  /*d0e0*/  @!P4 LDS.U16 R6, [R0+0x6ab0] ;  /* 0x006ab0000006c984 */ /* 0x000f220000000400 */
[C---:B------:R-:W-:Y:S02]  /*d0f0*/  ISETP.GE.OR P3, PT, R2.reuse, UR38, !P3 ;  /* 0x0000002602007c0c */ /* 0x040fe4000df66670 */
[----:B------:R-:W-:Y:S02]  /*d100*/  ISETP.LT.AND P0, PT, R5, UR6, PT ;  /* 0x0000000605007c0c */ /* 0x000fe4000bf01270 */
[C---:B------:R-:W-:Y:S02]  /*d110*/  ISETP.GE.OR P1, PT, R2.reuse, UR38, !P1 ;  /* 0x0000002602007c0c */ /* 0x040fe4000cf26670 */
[----:B------:R-:W-:-:S05]  /*d120*/  ISETP.GE.OR P0, PT, R2, UR38, !P0 ;  /* 0x0000002602007c0c */ /* 0x000fca000c706670 */
[----:B------:R-:W-:Y:S04]  /*d130*/  @!P2 LDS.U16 R8, [R0+0x7330] ;  /* 0x007330000008a984 */ /* 0x000fe80000000400 */
[----:B------:R-:W2:Y:S01]  /*d140*/  @!P3 LDS.U16 R5, [R0+0x6bc0] ;  /* 0x006bc0000005b984 */ /* 0x000ea20000000400 */
[----:B------:R-:W-:-:S03]  /*d150*/  @!P5 FADD R39, -R3, R39 ;  /* 0x000000270327d221 */ /* 0x000fc60000000100 */
[----:B------:R-:W1:Y:S01]  /*d160*/  @!P1 LDS.U16 R7, [R0+0x7440] ;  /* 0x0074400000079984 */ /* 0x000e620000000400 */
[----:B---3--:R-:W-:-:S05]  /*d170*/  @!P5 HADD2.F32 R4, -RZ, R4.H0_H0 ;  /* 0x20000004ff04d230 */ /* 0x008fca0000004100 */
[----:B------:R-:W-:Y:S02]  /*d180*/  @!P5 FMUL R21, R4, R39 ;  /* 0x000000270415d220 */ /* 0x000fe40000400000 */
[----:B------:R-:W3:Y:S01]  /*d190*/  @!P0 LDS.U16 R4, [R0+0x7bb0] ;  /* 0x007bb00000048984 */ /* 0x000ee20000000400 */
[----:B------:R-:W-:Y:S01]  /*d1a0*/  ISETP.GE.OR P5, PT, R2, UR38, !P6 ;  /* 0x0000002602007c0c */ /* 0x000fe2000f7a6670 */
[----:B----4-:R-:W-:Y:S02]  /*d1b0*/  @!P4 HADD2.F32 R2, -RZ, R6.H0_H0 ;  /* 0x20000006ff02c230 */ /* 0x010fe40000004100 */
[----:B------:R-:W-:Y:S01]  /*d1c0*/  @!P4 FADD R34, -R3, R34 ;  /* 0x000000220322c221 */ /* 0x000fe20000000100 */
[----:B------:R-:W-:-:S03]  /*d1d0*/  CS2R R22, SRZ ;  /* 0x0000000000167805 */ /* 0x000fc6000001ff00 */
[----:B------:R-:W-:Y:S01]  /*d1e0*/  @!P4 FMUL R22, R2, R34 ;  /* 0x000000220216c220 */ /* 0x000fe20000400000 */
[----:B------:R-:W-:-:S05]  /*d1f0*/  @!P3 FADD R35, -R3, R35 ;  /* 0x000000230323b221 */ /* 0x000fca0000000100 */
[----:B------:R2:W4:Y:S01]  /*d200*/  @!P5 LDS.U16 R2, [R0+0x7cc0] ;  /* 0x007cc0000002d984 */ /* 0x0005220000000400 */
[C---:B------:R-:W-:Y:S01]  /*d210*/  @!P2 FADD R30, -R3.reuse, R30 ;  /* 0x0000001e031ea221 */ /* 0x040fe20000000100 */
[----:B------:R-:W-:Y:S01]  /*d220*/  CS2R R28, SRZ ;  /* 0x00000000001c7805 */ /* 0x000fe2000001ff00 */
[C---:B------:R-:W-:Y:S01]  /*d230*/  @!P1 FADD R31, -R3.reuse, R31 ;  /* 0x0000001f031f9221 */ /* 0x040fe20000000100 */
[----:B------:R-:W-:Y:S01]  /*d240*/  @!P0 FADD R26, -R3, R26 ;  /* 0x0000001a031a8221 */ /* 0x000fe20000000100 */
[----:B--2---:R-:W-:-:S05]  /*d250*/  @!P3 HADD2.F32 R0, -RZ, R5.H0_H0 ;  /* 0x20000005ff00b230 */ /* 0x004fca0000004100 */
[----:B------:R-:W-:Y:S01]  /*d260*/  @!P3 FMUL R23, R0, R35 ;  /* 0x000000230017b220 */ /* 0x000fe20000400000 */
[----:B------:R-:W-:-:S05]  /*d270*/  @!P2 HADD2.F32 R0, -RZ, R8.H0_H0 ;  /* 0x20000008ff00a230 */ /* 0x000fca0000004100 */
[----:B------:R-:W-:Y:S01]  /*d280*/  @!P2 FMUL R28, R0, R30 ;  /* 0x0000001e001ca220 */ /* 0x000fe20000400000 */
[----:B-1----:R-:W-:Y:S01]  /*d290*/  @!P1 HADD2.F32 R0, -RZ, R7.H0_H0 ;  /* 0x20000007ff009230 */ /* 0x002fe20000004100 */
[----:B------:R-:W-:-:S04]  /*d2a0*/  CS2R R24, SRZ ;  /* 0x0000000000187805 */ /* 0x000fc8000001ff00 */
[----:B------:R-:W-:Y:S01]  /*d2b0*/  @!P1 FMUL R29, R0, R31 ;  /* 0x0000001f001d9220 */ /* 0x000fe20000400000 */
[----:B---3--:R-:W-:-:S05]  /*d2c0*/  @!P0 HADD2.F32 R0, -RZ, R4.H0_H0 ;  /* 0x20000004ff008230 */ /* 0x008fca0000004100 */
[----:B------:R-:W-:Y:S01]  /*d2d0*/  @!P0 FMUL R24, R0, R26 ;  /* 0x0000001a00188220 */ /* 0x000fe20000400000 */
[----:B------:R-:W-:-:S04]  /*d2e0*/  ISETP.NE.U32.AND P0, PT, R15, RZ, PT ;  /* 0x000000ff0f00720c */ /* 0x000fc80003f05070 */
[----:B------:R-:W-:Y:S01]  /*d2f0*/  ISETP.NE.AND.EX P0, PT, R125, RZ, PT, P0 ;  /* 0x000000ff7d00720c */ /* 0x000fe20003f05300 */
[----:B----4-:R-:W-:Y:S02]  /*d300*/  @!P5 HADD2.F32 R0, -RZ, R2.H0_H0 ;  /* 0x20000002ff00d230 */ /* 0x010fe40000004100 */
[----:B------:R-:W-:-:S04]  /*d310*/  @!P5 FADD R3, -R3, R27 ;  /* 0x0000001b0303d221 */ /* 0x000fc80000000100 */
[----:B------:R-:W-:-:S06]  /*d320*/  @!P5 FMUL R25, R0, R3 ;  /* 0x000000030019d220 */ /* 0x000fcc0000400000 */
[----:B------:R-:W-:Y:S05]  /*d330*/  @!P0 BRA `(.L_x_305) ;  /* 0x00000008001c8947 */ /* 0x000fea0003800000 */
[----:B------:R-:W2:Y:S01]  /*d340*/  LDL.LU R12, [R1+0x2c] ;  /* 0x00002c00010c7983 */ /* 0x000ea20000300800 */
[----:B-----5:R-:W-:Y:S01]  /*d350*/  SHF.R.U32.HI R2, RZ, 0x9, R38 ;  /* 0x00000009ff027819 */ /* 0x020fe20000011626 */
[----:B------:R-:W1:Y:S02]  /*d360*/  LDC R26, c[0x0][0x2c8] ;  /* 0x0000b200ff1a7b82 */ /* 0x000e640000000800 */
[----:B------:R-:W3:Y:S04]  /*d370*/  LDL R9, [R1+0x34] ;  /* 0x0000340001097983 */ /* 0x000ee80000100800 */
[----:B------:R-:W4:Y:S04]  /*d380*/  LDL R8, [R1+0x28] ;  /* 0x0000280001087983 */ /* 0x000f280000100800 */
[----:B------:R-:W4:Y:S04]  /*d390*/  LDL R16, [R1+0x38] ;  /* 0x0000380001107983 */ /* 0x000f280000100800 */
[----:B------:R-:W4:Y:S01]  /*d3a0*/  LDL R17, [R1+0x3c] ;  /* 0x00003c0001117983 */ /* 0x000f220000100800 */
[----:B------:R-:W-:Y:S01]  /*d3b0*/  IMAD.SHL.U32 R0, R2, 0x80, RZ ;  /* 0x0000008002007824 */ /* 0x000fe200078e00ff */
[----:B------:R-:W-:-:S04]  /*d3c0*/  LOP3.LUT R3, R38, 0x1f, RZ, 0xc0, !PT ;  /* 0x0000001f26037812 */ /* 0x000fc800078ec0ff */
[----:B------:R-:W-:-:S04]  /*d3d0*/  LEA.HI R0, R3, R0, RZ, 0x1c ;  /* 0x0000000003007211 */ /* 0x000fc800078fe0ff */
[----:B------:R-:W-:Y:S01]  /*d3e0*/  LOP3.LUT R5, R0, 0x60, R121, 0xf8, !PT ;  /* 0x0000006000057812 */ /* 0x000fe200078ef879 */
[----:B------:R-:W-:Y:S01]  /*d3f0*/  IMAD R3, R2, -0x60, R0 ;  /* 0xffffffa002037824 */ /* 0x000fe200078e0200 */
[----:B------:R-:W-:Y:S01]  /*d400*/  ULOP3.LUT UP0, URZ, UR8, 0x4, URZ, 0xc0, !UPT ;  /* 0x00000004083f7892 */ /* 0x000fe2000f80c03f */
[----:B------:R-:W-:Y:S05]  /*d410*/  BAR.SYNC.DEFER_BLOCKING 0x0 ;  /* 0x0000000000007b1d */ /* 0x000fea0000010000 */
[----:B------:R-:W-:Y:S01]  /*d420*/  PLOP3.LUT P1, PT, PT, PT, UP0, 0x80, 0x0 ;  /* 0x000000000000781c */ /* 0x000fe20003f2f008 */
[----:B------:R-:W-:-:S04]  /*d430*/  ULOP3.LUT UR5, UR8, 0xff, URZ, 0xc0, !UPT ;  /* 0x000000ff08057892 */ /* 0x000fc8000f8ec03f */
[----:B------:R-:W-:Y:S02]  /*d440*/  USHF.R.U32.HI UR5, URZ, 0x2, UR5 ;  /* 0x000000023f057899 */ /* 0x000fe40008011605 */
[----:B------:R-:W-:Y:S02]  /*d450*/  USHF.L.U32 UR10, UR8, 0x2, URZ ;  /* 0x00000002080a7899 */ /* 0x000fe4000800063f */
[----:B------:R-:W-:Y:S02]  /*d460*/  ULOP3.LUT UR5, UR5, 0x3c, URZ, 0xc0, !UPT ;  /* 0x0000003c05057892 */ /* 0x000fe4000f8ec03f */
[----:B------:R-:W-:Y:S02]  /*d470*/  ULOP3.LUT UR10, UR10, 0x30, URZ, 0xc0, !UPT ;  /* 0x000000300a0a7892 */ /* 0x000fe4000f8ec03f */
[----:B------:R-:W-:-:S04]  /*d480*/  ULOP3.LUT UR5, UR5, 0x3, UR8, 0xf8, !UPT ;  /* 0x0000000305057892 */ /* 0x000fc8000f8ef808 */
[----:B------:R-:W-:Y:S01]  /*d490*/  UIMAD UR5, UR5, 0x220, UR10 ;  /* 0x00000220050578a4 */ /* 0x000fe2000f8e020a */
[----:B------:R-:W4:Y:S01]  /*d4a0*/  LDC.64 R34, c[0x0][0x208] ;  /* 0x00008200ff227b82 */ /* 0x000f220000000a00 */
[----:B--2---:R-:W-:-:S05]  /*d4b0*/  IMAD.SHL.U32 R4, R12, 0x2, RZ ;  /* 0x000000020c047824 */ /* 0x004fca00078e00ff */
[C---:B------:R-:W-:Y:S02]  /*d4c0*/  LOP3.LUT R2, R4.reuse, 0x6, RZ, 0xc0, !PT ;  /* 0x0000000604027812 */ /* 0x040fe400078ec0ff */
[----:B------:R-:W-:-:S04]  /*d4d0*/  LOP3.LUT R0, R4, 0x18, RZ, 0xc0, !PT ;  /* 0x0000001804007812 */ /* 0x000fc800078ec0ff */
[----:B------:R-:W-:Y:S02]  /*d4e0*/  IADD3 R3, R2, R3, R0 ;  /* 0x0000000302037210 */ /* 0x000fe40007ffe000 */
[----:B------:R-:W-:Y:S02]  /*d4f0*/  SHF.R.U32.HI R0, RZ, 0x2, R38 ;  /* 0x00000002ff007819 */ /* 0x000fe40000011626 */
[----:B------:R-:W-:Y:S01]  /*d500*/  LOP3.LUT R2, R5, 0x6, R4, 0xf8, !PT ;  /* 0x0000000605027812 */ /* 0x000fe200078ef804 */
[----:B------:R-:W-:Y:S01]  /*d510*/  IMAD.SHL.U32 R4, R38, 0x2, RZ ;  /* 0x0000000226047824 */ /* 0x000fe200078e00ff */
[----:B------:R-:W-:-:S04]  /*d520*/  LOP3.LUT R0, R0, 0x1, RZ, 0xc0, !PT ;  /* 0x0000000100007812 */ /* 0x000fc800078ec0ff */
[----:B------:R-:W-:Y:S01]  /*d530*/  LOP3.LUT R12, R4, 0x1e, R0, 0xe2, !PT ;  /* 0x0000001e040c7812 */ /* 0x000fe200078ee200 */
[----:B------:R-:W-:Y:S01]  /*d540*/  IMAD.SHL.U32 R4, R38, 0x2, RZ ;  /* 0x0000000226047824 */ /* 0x000fe200078e00ff */
[----:B------:R-:W-:-:S04]  /*d550*/  LOP3.LUT R0, R0, 0x1, RZ, 0x3c, !PT ;  /* 0x0000000100007812 */ /* 0x000fc800078e3cff */
[----:B------:R-:W-:Y:S01]  /*d560*/  LOP3.LUT R13, R0, 0x1e, R4, 0xf8, !PT ;  /* 0x0000001e000d7812 */ /* 0x000fe200078ef804 */
[----:B------:R-:W-:Y:S02]  /*d570*/  IMAD.SHL.U32 R0, R38, 0x10, RZ ;  /* 0x0000001026007824 */ /* 0x000fe400078e00ff */
[----:B-1----:R-:W-:-:S03]  /*d580*/  IMAD.WIDE R4, R2, R26, RZ ;  /* 0x0000001a02047225 */ /* 0x002fc600078e02ff */
[----:B------:R-:W-:-:S04]  /*d590*/  LOP3.LUT R0, R0, 0xf0, RZ, 0xc0, !PT ;  /* 0x000000f000007812 */ /* 0x000fc800078ec0ff */
[----:B------:R-:W-:Y:S01]  /*d5a0*/  LEA R7, P0, R4, R0, 0x1 ;  /* 0x0000000004077211 */ /* 0x000fe200078008ff */
[----:B------:R-:W-:Y:S02]  /*d5b0*/  IMAD R0, R26, UR42, RZ ;  /* 0x0000002a1a007c24 */ /* 0x000fe4000f8e02ff */
[C---:B------:R-:W-:Y:S01]  /*d5c0*/  IMAD R12, R3.reuse, 0x22, R12 ;  /* 0x00000022030c7824 */ /* 0x040fe200078e020c */
[----:B------:R-:W-:Y:S01]  /*d5d0*/  LEA.HI.X R5, R4, RZ, R5, 0x1, P0 ;  /* 0x000000ff04057211 */ /* 0x000fe200000f0c05 */
[----:B------:R-:W-:Y:S01]  /*d5e0*/  IMAD R13, R3, 0x22, R13 ;  /* 0x00000022030d7824 */ /* 0x000fe200078e020d */
[----:B------:R-:W-:Y:S02]  /*d5f0*/  SHF.R.S32.HI R3, RZ, 0x1f, R0 ;  /* 0x0000001fff037819 */ /* 0x000fe40000011400 */
[----:B---3--:R-:W-:-:S04]  /*d600*/  IADD3 R0, P0, R0, R9, RZ ;  /* 0x0000000900007210 */ /* 0x008fc80007f1e0ff */
[----:B------:R-:W-:Y:S02]  /*d610*/  LEA.HI.X.SX32 R3, R9, R3, 0x1, P0 ;  /* 0x0000000309037211 */ /* 0x000fe400000f0eff */
[----:B------:R-:W-:-:S04]  /*d620*/  LEA R6, P0, R0, R15, 0x1 ;  /* 0x0000000f00067211 */ /* 0x000fc800078008ff */
[----:B------:R-:W-:Y:S02]  /*d630*/  LEA.HI.X R4, R0, R125, R3, 0x1, P0 ;  /* 0x0000007d00047211 */ /* 0x000fe400000f0c03 */
[----:B----4-:R-:W-:-:S04]  /*d640*/  LOP3.LUT R0, R8, 0x2, RZ, 0xc0, !PT ;  /* 0x0000000208007812 */ /* 0x010fc800078ec0ff */
[----:B------:R-:W-:-:S04]  /*d650*/  @P1 LOP3.LUT R0, R0, 0x2, RZ, 0x3c, !PT ;  /* 0x0000000200001812 */ /* 0x000fc800078e3cff */
[--C-:B------:R-:W-:Y:S02]  /*d660*/  LOP3.LUT R3, R0, 0x1, R8.reuse, 0xf8, !PT ;  /* 0x0000000100037812 */ /* 0x100fe400078ef808 */
[----:B------:R-:W-:-:S05]  /*d670*/  SHF.R.U32.HI R0, RZ, 0x2, R8 ;  /* 0x00000002ff007819 */ /* 0x000fca0000011608 */
[----:B------:R-:W-:-:S04]  /*d680*/  IMAD R3, R0, 0x44, R3 ;  /* 0x0000004400037824 */ /* 0x000fc800078e0203 */
[----:B------:R-:W-:-:S05]  /*d690*/  VIADD R3, R3, UR5 ;  /* 0x0000000503037c36 */ /* 0x000fca0008000000 */
[----:B------:R-:W-:-:S05]  /*d6a0*/  LEA R0, R3, UR36, 0x3 ;  /* 0x0000002403007c11 */ /* 0x000fca000f8e18ff */
[----:B------:R-:W-:Y:S04]  /*d6b0*/  STS.64 [R0+0x1aa00], R16 ;  /* 0x01aa001000007388 */ /* 0x000fe80000000a00 */
[----:B------:R-:W-:Y:S04]  /*d6c0*/  STS.64 [R0+0x1aa20], R122 ;  /* 0x01aa207a00007388 */ /* 0x000fe80000000a00 */
[----:B------:R-:W-:Y:S04]  /*d6d0*/  STS.64 [R0+0x1aa40], R118 ;  /* 0x01aa407600007388 */ /* 0x000fe80000000a00 */
[----:B------:R1:W-:Y:S01]  /*d6e0*/  STS.64 [R0+0x1aa60], R116 ;  /* 0x01aa607400007388 */ /* 0x0003e20000000a00 */
[----:B------:R-:W-:Y:S01]  /*d6f0*/  BAR.SYNC.DEFER_BLOCKING 0x0 ;  /* 0x0000000000007b1d */ /* 0x000fe20000010000 */
[----:B-1----:R-:W-:-:S05]  /*d700*/  LEA R0, R12, UR36, 0x4 ;  /* 0x000000240c007c11 */ /* 0x002fca000f8e20ff */
[----:B------:R1:W2:Y:S01]  /*d710*/  LDS.128 R8, [R0+0x1aa00] ;  /* 0x01aa000000087984 */ /* 0x0002a20000000c00 */
[----:B------:R-:W-:Y:S02]  /*d720*/  IADD3 R6, P0, R7, R6, RZ ;  /* 0x0000000607067210 */ /* 0x000fe40007f1e0ff */
[----:B-1----:R-:W-:-:S05]  /*d730*/  LEA R0, R13, UR36, 0x4 ;  /* 0x000000240d007c11 */ /* 0x002fca000f8e20ff */
[----:B------:R1:W3:Y:S01]  /*d740*/  LDS.128 R16, [R0+0x1aa00] ;  /* 0x01aa000000107984 */ /* 0x0002e20000000c00 */
[----:B------:R-:W-:Y:S02]  /*d750*/  IMAD.X R7, R5, 0x1, R4, P0 ;  /* 0x0000000105077824 */ /* 0x000fe400000e0604 */
[----:B-1----:R-:W-:-:S05]  /*d760*/  IMAD.SHL.U32 R0, R38, 0x8, RZ ;  /* 0x0000000826007824 */ /* 0x002fca00078e00ff */
[----:B------:R-:W-:-:S04]  /*d770*/  LOP3.LUT R0, R0, 0x78, RZ, 0xc0, !PT ;  /* 0x0000007800007812 */ /* 0x000fc800078ec0ff */
[----:B------:R-:W-:-:S04]  /*d780*/  ISETP.GE.AND P1, PT, R0, UR6, PT ;  /* 0x0000000600007c0c */ /* 0x000fc8000bf26270 */
[----:B------:R-:W-:Y:S02]  /*d790*/  ISETP.LT.AND P0, PT, R2, UR38, !P1 ;  /* 0x0000002602007c0c */ /* 0x000fe4000cf01270 */
[----:B--2---:R-:W-:Y:S02]  /*d7a0*/  F2FP.F16.F32.PACK_AB R8, R9, R8 ;  /* 0x000000080908723e */ /* 0x004fe400000000ff */
[----:B------:R-:W-:-:S09]  /*d7b0*/  F2FP.F16.F32.PACK_AB R9, R11, R10 ;  /* 0x0000000a0b09723e */ /* 0x000fd200000000ff */
[----:B------:R-:W-:Y:S02]  /*d7c0*/  @P0 R2UR UR10, R34 ;  /* 0x00000000220a02ca */ /* 0x000fe400000e0000 */
[----:B------:R-:W-:Y:S02]  /*d7d0*/  @P0 R2UR UR11, R35 ;  /* 0x00000000230b02ca */ /* 0x000fe400000e0000 */
[----:B---3--:R-:W-:Y:S02]  /*d7e0*/  F2FP.F16.F32.PACK_AB R10, R17, R16 ;  /* 0x00000010110a723e */ /* 0x008fe400000000ff */
[----:B------:R-:W-:-:S09]  /*d7f0*/  F2FP.F16.F32.PACK_AB R11, R19, R18 ;  /* 0x00000012130b723e */ /* 0x000fd200000000ff */
[----:B------:R1:W-:Y:S01]  /*d800*/  @P0 STG.E.128 desc[UR10][R6.64], R8 ;  /* 0x0000000806000986 */ /* 0x0003e2000c101d0a */
[----:B------:R-:W-:-:S06]  /*d810*/  UIADD3 UR5, UR36, 0x1aa00, URZ ;  /* 0x0001aa0024057890 */ /* 0x000fcc000fffe03f */
[----:B------:R-:W-:Y:S01]  /*d820*/  LEA R0, R3, UR5, 0x3 ;  /* 0x0000000503007c11 */ /* 0x000fe2000f8e18ff */
[----:B------:R-:W-:Y:S01]  /*d830*/  BAR.SYNC.DEFER_BLOCKING 0x0 ;  /* 0x0000000000007b1d */ /* 0x000fe20000010000 */
[----:B------:R-:W-:-:S05]  /*d840*/  LEA R4, R12, UR5, 0x4 ;  /* 0x000000050c047c11 */ /* 0x000fca000f8e20ff */
[----:B------:R-:W-:Y:S04]  /*d850*/  STS.64 [R0], R82 ;  /* 0x0000005200007388 */ /* 0x000fe80000000a00 */
[----:B------:R-:W-:Y:S04]  /*d860*/  STS.64 [R0+0x20], R80 ;  /* 0x0000205000007388 */ /* 0x000fe80000000a00 */
[----:B------:R-:W-:Y:S04]  /*d870*/  STS.64 [R0+0x40], R78 ;  /* 0x0000404e00007388 */ /* 0x000fe80000000a00 */
[----:B------:R-:W-:Y:S01]  /*d880*/  STS.64 [R0+0x60], R76 ;  /* 0x0000604c00007388 */ /* 0x000fe20000000a00 */
[----:B------:R-:W-:Y:S01]  /*d890*/  BAR.SYNC.DEFER_BLOCKING 0x0 ;  /* 0x0000000000007b1d */ /* 0x000fe20000010000 */
[----:B------:R-:W-:-:S02]  /*d8a0*/  LEA R3, R13, UR5, 0x4 ;  /* 0x000000050d037c11 */ /* 0x000fc4000f8e20ff */
[----:B------:R-:W-:-:S03]  /*d8b0*/  LOP3.LUT R5, R2, 0x8, RZ, 0xfc, !PT ;  /* 0x0000000802057812 */ /* 0x000fc600078efcff */
[----:B------:R-:W2:Y:S04]  /*d8c0*/  LDS.128 R8, [R4] ;  /* 0x0000000004087984 */ /* 0x000ea80000000c00 */
[----:B------:R-:W3:Y:S01]  /*d8d0*/  LDS.128 R12, [R3] ;  /* 0x00000000030c7984 */ /* 0x000ee20000000c00 */
[----:B------:R-:W-:Y:S01]  /*d8e0*/  ISETP.LT.AND P0, PT, R5, UR38, !P1 ;  /* 0x0000002605007c0c */ /* 0x000fe2000cf01270 */
[----:B-1----:R-:W-:-:S12]  /*d8f0*/  IMAD.WIDE R6, R26, 0x10, R6 ;  /* 0x000000101a067825 */ /* 0x002fd800078e0206 */
[----:B------:R-:W-:Y:S02]  /*d900*/  @P0 R2UR UR10, R34 ;  /* 0x00000000220a02ca */ /* 0x000fe400000e0000 */
[----:B------:R-:W-:Y:S02]  /*d910*/  @P0 R2UR UR11, R35 ;  /* 0x00000000230b02ca */ /* 0x000fe400000e0000 */
[----:B--2---:R-:W-:Y:S02]  /*d920*/  F2FP.F16.F32.PACK_AB R8, R9, R8 ;  /* 0x000000080908723e */ /* 0x004fe400000000ff */
[----:B------:R-:W-:Y:S02]  /*d930*/  F2FP.F16.F32.PACK_AB R9, R11, R10 ;  /* 0x0000000a0b09723e */ /* 0x000fe400000000ff */
[----:B---3--:R-:W-:Y:S02]  /*d940*/  F2FP.F16.F32.PACK_AB R10, R13, R12 ;  /* 0x0000000c0d0a723e */ /* 0x008fe400000000ff */
[----:B------:R-:W-:-:S05]  /*d950*/  F2FP.F16.F32.PACK_AB R11, R15, R14 ;  /* 0x0000000e0f0b723e */ /* 0x000fca00000000ff */
[----:B------:R1:W-:Y:S01]  /*d960*/  @P0 STG.E.128 desc[UR10][R6.64], R8 ;  /* 0x0000000806000986 */ /* 0x0003e2000c101d0a */
[----:B------:R-:W-:Y:S06]  /*d970*/  BAR.SYNC.DEFER_BLOCKING 0x0 ;  /* 0x0000000000007b1d */ /* 0x000fec0000010000 */
[----:B------:R-:W-:Y:S04]  /*d980*/  STS.64 [R0], R74 ;  /* 0x0000004a00007388 */ /* 0x000fe80000000a00 */
[----:B------:R-:W-:Y:S04]  /*d990*/  STS.64 [R0+0x20], R72 ;  /* 0x0000204800007388 */ /* 0x000fe80000000a00 */
[----:B------:R-:W-:Y:S04]  /*d9a0*/  STS.64 [R0+0x40], R36 ;  /* 0x0000402400007388 */ /* 0x000fe80000000a00 */
[----:B------:R-:W-:Y:S01]  /*d9b0*/  STS.64 [R0+0x60], R32 ;  /* 0x0000602000007388 */ /* 0x000fe20000000a00 */
[----:B------:R-:W-:Y:S01]  /*d9c0*/  BAR.SYNC.DEFER_BLOCKING 0x0 ;  /* 0x0000000000007b1d */ /* 0x000fe20000010000 */
[----:B------:R-:W-:-:S05]  /*d9d0*/  LOP3.LUT R5, R2, 0x10, RZ, 0xfc, !PT ;  /* 0x0000001002057812 */ /* 0x000fca00078efcff */
        /* <DEDUP_REMOVED lines=10> */
[----:B------:R-:W-:Y:S01]  /*da80*/  @P2 STG.E.128 desc[UR10][R6.64], R8 ;  /* 0x0000000806002986 */ /* 0x000fe2000c101d0a */
[----:B------:R-:W-:Y:S06]  /*da90*/  BAR.SYNC.DEFER_BLOCKING 0x0 ;  /* 0x0000000000007b1d */ /* 0x000fec0000010000 */
[----:B------:R-:W-:Y:S04]  /*daa0*/  STS.64 [R0], R20 ;  /* 0x0000001400007388 */ /* 0x000fe80000000a00 */
[----:B------:R-:W-:Y:S04]  /*dab0*/  STS.64 [R0+0x20], R22 ;  /* 0x0000201600007388 */ /* 0x000fe80000000a00 */
[----:B------:R-:W-:Y:S04]  /*dac0*/  STS.64 [R0+0x40], R28 ;  /* 0x0000401c00007388 */ /* 0x000fe80000000a00 */
[----:B------:R-:W-:Y:S01]  /*dad0*/  STS.64 [R0+0x60], R24 ;  /* 0x0000601800007388 */ /* 0x000fe20000000a00 */
[----:B------:R-:W-:Y:S01]  /*dae0*/  BAR.SYNC.DEFER_BLOCKING 0x0 ;  /* 0x0000000000007b1d */ /* 0x000fe20000010000 */
[----:B------:R-:W-:Y:S01]  /*daf0*/  IMAD.WIDE R12, R26, 0x10, R6 ;  /* 0x000000101a0c7825 */ /* 0x000fe200078e0206 */
[----:B------:R-:W-:-:S04]  /*db00*/  LOP3.LUT R2, R2, 0x18, RZ, 0xfc, !PT ;  /* 0x0000001802027812 */ /* 0x000fc800078efcff */
[----:B------:R-:W1:Y:S04]  /*db10*/  LDS.128 R4, [R4] ;  /* 0x0000000004047984 */ /* 0x000e680000000c00 */
[----:B------:R-:W2:Y:S01]  /*db20*/  LDS.128 R8, [R3] ;  /* 0x0000000003087984 */ /* 0x000ea20000000c00 */
[----:B------:R-:W-:-:S13]  /*db30*/  ISETP.LT.AND P0, PT, R2, UR38, !P1 ;  /* 0x0000002602007c0c */ /* 0x000fda000cf01270 */
[----:B------:R-:W-:Y:S02]  /*db40*/  @P0 R2UR UR10, R34 ;  /* 0x00000000220a02ca */ /* 0x000fe400000e0000 */
[----:B------:R-:W-:Y:S02]  /*db50*/  @P0 R2UR UR11, R35 ;  /* 0x00000000230b02ca */ /* 0x000fe400000e0000 */
[----:B-1----:R-:W-:Y:S02]  /*db60*/  F2FP.F16.F32.PACK_AB R4, R5, R4 ;  /* 0x000000040504723e */ /* 0x002fe400000000ff */
[----:B------:R-:W-:Y:S02]  /*db70*/  F2FP.F16.F32.PACK_AB R5, R7, R6 ;  /* 0x000000060705723e */ /* 0x000fe400000000ff */
[----:B--2---:R-:W-:Y:S02]  /*db80*/  F2FP.F16.F32.PACK_AB R6, R9, R8 ;  /* 0x000000080906723e */ /* 0x004fe400000000ff */
[----:B------:R-:W-:-:S05]  /*db90*/  F2FP.F16.F32.PACK_AB R7, R11, R10 ;  /* 0x0000000a0b07723e */ /* 0x000fca00000000ff */
[----:B------:R1:W-:Y:S02]  /*dba0*/  @P0 STG.E.128 desc[UR10][R12.64], R4 ;  /* 0x000000040c000986 */ /* 0x0003e4000c101d0a */
.L_x_305:
[----:B------:R-:W2:Y:S01]  /*dbb0*/  LDL.LU R0, [R1+0x28] ;  /* 0x0000280001007983 */ /* 0x000ea20000300800 */
[----:B------:R-:W-:-:S03]  /*dbc0*/  ULDC UR5, c[0x0][0x298] ;  /* 0x0000a60000057ab9 */ /* 0x000fc60000000800 */
[----:B------:R-:W3:Y:S04]  /*dbd0*/  LDL.LU R2, [R1+0x38] ;  /* 0x0000380001027983 */ /* 0x000ee80000300800 */
[----:B------:R-:W4:Y:S04]  /*dbe0*/  LDL.LU R3, [R1+0x3c] ;  /* 0x00003c0001037983 */ /* 0x000f280000300800 */
[----:B-1----:R-:W4:Y:S01]  /*dbf0*/  LDL.LU R4, [R1+0x50] ;  /* 0x0000500001047983 */ /* 0x002f220000300800 */
        /* <DEDUP_REMOVED lines=10> */
[----:B------:R-:W-:Y:S01]  /*dca0*/  IMAD.U32 R16, RZ, RZ, UR44 ;  /* 0x0000002cff107e24 */ /* 0x000fe2000f8e00ff */
[----:B------:R-:W-:Y:S01]  /*dcb0*/  USHF.L.U32 UR8, UR8, 0x2, URZ ;  /* 0x0000000208087899 */ /* 0x000fe2000800063f */
[----:B------:R-:W-:Y:S01]  /*dcc0*/  FMUL R18, R24, UR5 ;  /* 0x0000000518127c20 */ /* 0x000fe20008400000 */
[----:B------:R-:W-:Y:S01]  /*dcd0*/  FMUL R17, R25, UR5 ;  /* 0x0000000519117c20 */ /* 0x000fe20008400000 */
[----:B-----5:R-:W-:Y:S01]  /*dce0*/  LOP3.LUT R125, R38, 0x1f, RZ, 0xc0, !PT ;  /* 0x0000001f267d7812 */ /* 0x020fe200078ec0ff */
[----:B------:R-:W-:-:S03]  /*dcf0*/  ULOP3.LUT UR8, UR8, 0x30, URZ, 0xc0, !UPT ;  /* 0x0000003008087892 */ /* 0x000fc6000f8ec03f */
[----:B------:R-:W-:Y:S01]  /*dd00*/  F2FP.F16.F32.PACK_AB R17, R17, R18 ;  /* 0x000000121111723e */ /* 0x000fe200000000ff */
[----:B------:R-:W-:Y:S01]  /*dd10*/  UIMAD UR4, UR4, 0x880, UR8 ;  /* 0x00000880040478a4 */ /* 0x000fe2000f8e0208 */
[----:B------:R-:W-:Y:S01]  /*dd20*/  BAR.SYNC.DEFER_BLOCKING 0x0 ;  /* 0x0000000000007b1d */ /* 0x000fe20000010000 */
[----:B--2---:R-:W-:Y:S01]  /*dd30*/  SHF.R.U32.HI R0, RZ, 0x2, R0 ;  /* 0x00000002ff007819 */ /* 0x004fe20000011600 */
[----:B---3--:R-:W-:Y:S01]  /*dd40*/  FMUL R2, R2, UR5 ;  /* 0x0000000502027c20 */ /* 0x008fe20008400000 */
[----:B----4-:R-:W-:Y:S01]  /*dd50*/  FMUL R15, R3, UR5 ;  /* 0x00000005030f7c20 */ /* 0x010fe20008400000 */
[----:B------:R-:W-:Y:S02]  /*dd60*/  FMUL R3, R122, UR5 ;  /* 0x000000057a037c20 */ /* 0x000fe40008400000 */
[----:B------:R-:W-:Y:S02]  /*dd70*/  IMAD R26, R0, 0x44, R4 ;  /* 0x00000044001a7824 */ /* 0x000fe400078e0204 */
[----:B------:R-:W-:Y:S01]  /*dd80*/  FMUL R0, R118, UR5 ;  /* 0x0000000576007c20 */ /* 0x000fe20008400000 */
[----:B------:R-:W-:Y:S01]  /*dd90*/  F2FP.F16.F32.PACK_AB R15, R15, R2 ;  /* 0x000000020f0f723e */ /* 0x000fe200000000ff */
[----:B------:R-:W-:Y:S01]  /*dda0*/  FMUL R2, R116, UR5 ;  /* 0x0000000574027c20 */ /* 0x000fe20008400000 */
[----:B------:R-:W-:Y:S01]  /*ddb0*/  FMUL R4, R33, UR5 ;  /* 0x0000000521047c20 */ /* 0x000fe20008400000 */
[----:B------:R-:W-:Y:S01]  /*ddc0*/  F2FP.F16.F32.PACK_AB R14, R14, R3 ;  /* 0x000000030e0e723e */ /* 0x000fe200000000ff */
        /* <DEDUP_REMOVED lines=15> */
[----:B------:R-:W-:-:S02]  /*dec0*/  F2FP.F16.F32.PACK_AB R6, R6, R2 ;  /* 0x000000020606723e */ /* 0x000fc400000000ff */
[----:B------:R-:W-:Y:S02]  /*ded0*/  LOP3.LUT R2, R38, 0xffff, RZ, 0xc0, !PT ;  /* 0x0000ffff26027812 */ /* 0x000fe400078ec0ff */
[----:B------:R-:W-:Y:S02]  /*dee0*/  F2FP.F16.F32.PACK_AB R4, R4, R0 ;  /* 0x000000000404723e */ /* 0x000fe400000000ff */
[----:B------:R-:W-:Y:S01]  /*def0*/  SHF.R.U32.HI R0, RZ, 0x5, R2 ;  /* 0x00000005ff007819 */ /* 0x000fe20000011602 */
[----:B------:R-:W-:Y:S01]  /*df00*/  FMUL R2, R20, UR5 ;  /* 0x0000000514027c20 */ /* 0x000fe20008400000 */
[----:B------:R-:W-:Y:S01]  /*df10*/  F2FP.F16.F32.PACK_AB R5, R5, R3 ;  /* 0x000000030505723e */ /* 0x000fe200000000ff */
[----:B------:R-:W-:Y:S01]  /*df20*/  FMUL R3, R21, UR5 ;  /* 0x0000000515037c20 */ /* 0x000fe20008400000 */
[----:B------:R-:W-:Y:S01]  /*df30*/  LOP3.LUT R0, R0, 0xffff, RZ, 0xc0, !PT ;  /* 0x0000ffff00007812 */ /* 0x000fe200078ec0ff */
[----:B------:R-:W1:Y:S01]  /*df40*/  LDC R21, c[0x0][0xc] ;  /* 0x00000300ff157b82 */ /* 0x000e620000000800 */
[----:B------:R2:W3:Y:S02]  /*df50*/  SHFL.IDX PT, R20, R16, RZ, 0x1f ;  /* 0x00001fff10147589 */ /* 0x0004e400000e0000 */
[----:B------:R-:W-:Y:S01]  /*df60*/  F2FP.F16.F32.PACK_AB R3, R3, R2 ;  /* 0x000000020303723e */ /* 0x000fe200000000ff */
[----:B------:R-:W-:Y:S01]  /*df70*/  FMUL R2, R23, UR5 ;  /* 0x0000000517027c20 */ /* 0x000fe20008400000 */
[----:B------:R4:W4:Y:S01]  /*df80*/  SHFL.IDX PT, R19, R0, RZ, 0x1f ;  /* 0x00001fff00137589 */ /* 0x00092200000e0000 */
[----:B--2---:R-:W-:Y:S01]  /*df90*/  FMUL R16, R22, UR5 ;  /* 0x0000000516107c20 */ /* 0x004fe20008400000 */
[----:B---3--:R-:W-:-:S02]  /*dfa0*/  R2UR UR44, R20 ;  /* 0x00000000142c72ca */ /* 0x008fc400000e0000 */
[----:B------:R-:W-:Y:S01]  /*dfb0*/  SHF.R.U32.HI R20, RZ, 0x3, R125 ;  /* 0x00000003ff147819 */ /* 0x000fe2000001167d */
[----:B----4-:R-:W-:Y:S01]  /*dfc0*/  IMAD.U32 R0, RZ, RZ, UR45 ;  /* 0x0000002dff007e24 */ /* 0x010fe2000f8e00ff */
[----:B------:R-:W-:Y:S02]  /*dfd0*/  R2UR UR54, R19 ;  /* 0x00000000133672ca */ /* 0x000fe400000e0000 */
[----:B------:R-:W-:Y:S01]  /*dfe0*/  F2FP.F16.F32.PACK_AB R2, R2, R16 ;  /* 0x000000100202723e */ /* 0x000fe200000000ff */
[----:B------:R-:W-:Y:S01]  /*dff0*/  FMUL R16, R29, UR5 ;  /* 0x000000051d107c20 */ /* 0x000fe20008400000 */
[----:B------:R2:W3:Y:S01]  /*e000*/  SHFL.IDX PT, R22, R0, RZ, 0x1f ;  /* 0x00001fff00167589 */ /* 0x0004e200000e0000 */
[----:B------:R-:W-:-:S04]  /*e010*/  LOP3.LUT R19, R38, 0x3, RZ, 0xc0, !PT ;  /* 0x0000000326137812 */ /* 0x000fc800078ec0ff */
[----:B------:R-:W-:-:S04]  /*e020*/  LOP3.LUT R19, R20, R19, RZ, 0x3c, !PT ;  /* 0x0000001314137212 */ /* 0x000fc800078e3cff */
[----:B------:R-:W-:Y:S02]  /*e030*/  ULOP3.LUT UP0, URZ, UR54, 0x4, URZ, 0xc0, !UPT ;  /* 0x00000004363f7892 */ /* 0x000fe4000f80c03f */
[----:B------:R-:W-:-:S04]  /*e040*/  ULOP3.LUT UR10, UR54, 0x3, URZ, 0xc0, !UPT ;  /* 0x00000003360a7892 */ /* 0x000fc8000f8ec03f */
[----:B------:R-:W-:Y:S01]  /*e050*/  PLOP3.LUT P0, PT, PT, PT, UP0, 0x80, 0x0 ;  /* 0x000000000000781c */ /* 0x000fe20003f0f008 */
[----:B--2---:R-:W-:Y:S01]  /*e060*/  FMUL R0, R28, UR5 ;  /* 0x000000051c007c20 */ /* 0x004fe20008400000 */
[----:B------:R-:W-:Y:S01]  /*e070*/  USHF.L.U32 UR5, UR54, 0x3, URZ ;  /* 0x0000000336057899 */ /* 0x000fe2000800063f */
[----:B---3--:R-:W-:-:S03]  /*e080*/  R2UR UR45, R22 ;  /* 0x00000000162d72ca */ /* 0x008fc600000e0000 */
[----:B------:R-:W-:Y:S01]  /*e090*/  F2FP.F16.F32.PACK_AB R16, R16, R0 ;  /* 0x000000001010723e */ /* 0x000fe200000000ff */
[----:B------:R-:W-:Y:S01]  /*e0a0*/  ULOP3.LUT UR8, UR5, 0x780, URZ, 0xc0, !UPT ;  /* 0x0000078005087892 */ /* 0x000fe2000f8ec03f */
[----:B-1----:R-:W-:Y:S01]  /*e0b0*/  PRMT R0, R21, 0x9910, RZ ;  /* 0x0000991015007816 */ /* 0x002fe200000000ff */
[----:B------:R-:W-:Y:S01]  /*e0c0*/  VIADD R21, R26, UR4 ;  /* 0x000000041a157c36 */ /* 0x000fe20008000000 */
[----:B------:R-:W-:Y:S02]  /*e0d0*/  USHF.L.U32 UR4, UR54, 0x5, URZ ;  /* 0x0000000536047899 */ /* 0x000fe4000800063f */
[----:B------:R-:W-:Y:S01]  /*e0e0*/  UIMAD UR8, UR10, 0x1100, UR8 ;  /* 0x000011000a0878a4 */ /* 0x000fe2000f8e0208 */
[----:B------:R-:W-:Y:S01]  /*e0f0*/  IMAD.MOV.U32 R18, RZ, RZ, R0 ;  /* 0x000000ffff127224 */ /* 0x000fe200078e0000 */
[----:B------:R-:W-:Y:S02]  /*e100*/  LEA R0, R21, UR36, 0x2 ;  /* 0x0000002415007c11 */ /* 0x000fe4000f8e10ff */
[----:B------:R-:W-:-:S02]  /*e110*/  USHF.R.S32.HI UR50, URZ, 0x1f, UR45 ;  /* 0x0000001f3f327899 */ /* 0x000fc4000801142d */
[----:B------:R-:W-:Y:S01]  /*e120*/  ISETP.GT.AND P1, PT, R18, 0x1, PT ;  /* 0x000000011200780c */ /* 0x000fe20003f24270 */
[----:B------:R1:W-:Y:S04]  /*e130*/  STS [R0+0x7320], R5 ;  /* 0x0073200500007388 */ /* 0x0003e80000000800 */
[----:B------:R2:W-:Y:S04]  /*e140*/  STS [R0+0x7b90], R2 ;  /* 0x007b900200007388 */ /* 0x0005e80000000800 */
[----:B------:R3:W-:Y:S04]  /*e150*/  STS [R0+0x7b80], R3 ;  /* 0x007b800300007388 */ /* 0x0007e80000000800 */
[----:B------:R-:W-:Y:S04]  /*e160*/  STS [R0+0x6200], R15 ;  /* 0x0062000f00007388 */ /* 0x000fe80000000800 */
[----:B------:R-:W-:Y:S04]  /*e170*/  STS [R0+0x6210], R14 ;  /* 0x0062100e00007388 */ /* 0x000fe80000000800 */
[----:B------:R-:W-:Y:S04]  /*e180*/  STS [R0+0x6220], R13 ;  /* 0x0062200d00007388 */ /* 0x000fe80000000800 */
[----:B------:R-:W-:Y:S01]  /*e190*/  STS [R0+0x6230], R12 ;  /* 0x0062300c00007388 */ /* 0x000fe20000000800 */
[----:B-1----:R-:W-:Y:S01]  /*e1a0*/  IMAD.U32 R5, RZ, RZ, UR4 ;  /* 0x00000004ff057e24 */ /* 0x002fe2000f8e00ff */
[----:B------:R-:W-:-:S02]  /*e1b0*/  USHF.R.S32.HI UR4, URZ, 0x1f, UR42 ;  /* 0x0000001f3f047899 */ /* 0x000fc4000801142a */
[----:B------:R-:W-:Y:S01]  /*e1c0*/  STS [R0+0x6a80], R11 ;  /* 0x006a800b00007388 */ /* 0x000fe20000000800 */
[----:B--2---:R-:W-:Y:S01]  /*e1d0*/  LOP3.LUT R2, R38, 0x4, RZ, 0xc0, !PT ;  /* 0x0000000426027812 */ /* 0x004fe200078ec0ff */
[----:B------:R-:W-:Y:S01]  /*e1e0*/  ULEA.HI UR4, UR4, UR42, URZ, 0x7 ;  /* 0x0000002a04047291 */ /* 0x000fe2000f8f383f */
[----:B------:R-:W-:Y:S01]  /*e1f0*/  LOP3.LUT R125, R5, 0x1fe0, R125, 0xe2, !PT ;  /* 0x00001fe0057d7812 */ /* 0x000fe200078ee27d */
[----:B------:R-:W-:Y:S01]  /*e200*/  STS [R0+0x6a90], R10 ;  /* 0x006a900a00007388 */ /* 0x000fe20000000800 */
[----:B------:R-:W-:Y:S01]  /*e210*/  @P0 LOP3.LUT R2, R2, 0x4, RZ, 0x3c, !PT ;  /* 0x0000000402020812 */ /* 0x000fe200078e3cff */
[----:B------:R-:W-:Y:S01]  /*e220*/  USHF.R.S32.HI UR53, URZ, 0x7, UR4 ;  /* 0x000000073f357899 */ /* 0x000fe20008011404 */
[----:B---3--:R-:W-:Y:S01]  /*e230*/  SHF.R.U32.HI R3, RZ, 0x5, R125 ;  /* 0x00000005ff037819 */ /* 0x008fe2000001167d */
[----:B------:R-:W-:Y:S01]  /*e240*/  STS [R0+0x6aa0], R9 ;  /* 0x006aa00900007388 */ /* 0x000fe20000000800 */
[----:B------:R-:W-:Y:S01]  /*e250*/  LOP3.LUT R5, R125, 0x18, RZ, 0xc0, !PT ;  /* 0x000000187d057812 */ /* 0x000fe200078ec0ff */
[----:B------:R-:W-:-:S02]  /*e260*/  USHF.L.U32 UR4, UR54, 0x8, URZ ;  /* 0x0000000836047899 */ /* 0x000fc4000800063f */
[----:B------:R-:W-:Y:S01]  /*e270*/  STS [R0+0x6ab0], R8 ;  /* 0x006ab00800007388 */ /* 0x000fe20000000800 */
[----:B------:R-:W-:Y:S01]  /*e280*/  IMAD.SHL.U32 R3, R3, 0x8, RZ ;  /* 0x0000000803037824 */ /* 0x000fe200078e00ff */
[----:B------:R-:W-:Y:S02]  /*e290*/  ULOP3.LUT UR4, UR4, 0xf000, URZ, 0xc0, !UPT ;  /* 0x0000f00004047892 */ /* 0x000fe4000f8ec03f */
[----:B------:R1:W-:Y:S02]  /*e2a0*/  STS [R0+0x7300], R7 ;  /* 0x0073000700007388 */ /* 0x0003e40000000800 */
[----:B------:R-:W-:Y:S02]  /*e2b0*/  ULOP3.LUT UR4, UR4, 0x40, UR5, 0xf8, !UPT ;  /* 0x0000004004047892 */ /* 0x000fe4000f8ef805 */
[----:B------:R-:W-:Y:S02]  /*e2c0*/  STS [R0+0x7310], R6 ;  /* 0x0073100600007388 */ /* 0x000fe40000000800 */
[----:B------:R-:W-:-:S02]  /*e2d0*/  USHF.L.U32 UR4, UR4, 0x1, URZ ;  /* 0x0000000104047899 */ /* 0x000fc4000800063f */
[----:B------:R2:W-:Y:S04]  /*e2e0*/  STS [R0+0x7330], R4 ;  /* 0x0073300400007388 */ /* 0x0005e80000000800 */
[----:B------:R-:W-:Y:S04]  /*e2f0*/  STS [R0+0x7ba0], R16 ;  /* 0x007ba01000007388 */ /* 0x000fe80000000800 */
[----:B------:R3:W-:Y:S01]  /*e300*/  STS [R0+0x7bb0], R17 ;  /* 0x007bb01100007388 */ /* 0x0007e20000000800 */
[----:B-1----:R-:W-:Y:S01]  /*e310*/  IMAD.IADD R7, R19, 0x1, R2 ;  /* 0x0000000113077824 */ /* 0x002fe200078e0202 */
[----:B------:R-:W-:-:S04]  /*e320*/  SHF.R.U32.HI R2, RZ, 0x4, R125 ;  /* 0x00000004ff027819 */ /* 0x000fc8000001167d */
[----:B--2---:R-:W-:Y:S01]  /*e330*/  LOP3.LUT R4, R2, 0x3fc, RZ, 0xc0, !PT ;  /* 0x000003fc02047812 */ /* 0x004fe200078ec0ff */
[----:B------:R-:W-:-:S05]  /*e340*/  IMAD.SHL.U32 R2, R124, 0x10, RZ ;  /* 0x000000107c027824 */ /* 0x000fca00078e00ff */
[----:B------:R-:W-:Y:S02]  /*e350*/  LOP3.LUT R2, R2, R7, RZ, 0xfc, !PT ;  /* 0x0000000702027212 */ /* 0x000fe400078efcff */
[----:B---3--:R-:W-:-:S04]  /*e360*/  LOP3.LUT R0, R125, 0x7, RZ, 0xc0, !PT ;  /* 0x000000077d007812 */ /* 0x008fc800078ec0ff */
[----:B------:R-:W-:Y:S02]  /*e370*/  LOP3.LUT R3, R3, 0x8, R0, 0xe2, !PT ;  /* 0x0000000803037812 */ /* 0x000fe400078ee200 */
[----:B------:R-:W-:-:S04]  /*e380*/  LOP3.LUT R0, R38, 0x18, RZ, 0xc0, !PT ;  /* 0x0000001826007812 */ /* 0x000fc800078ec0ff */
[----:B------:R-:W-:Y:S02]  /*e390*/  LOP3.LUT R6, R124, R0, RZ, 0xfc, !PT ;  /* 0x000000007c067212 */ /* 0x000fe400078efcff */
[----:B------:R-:W-:Y:S01]  /*e3a0*/  LEA.HI R0, R5, R4, RZ, 0x1d ;  /* 0x0000000405007211 */ /* 0x000fe200078fe8ff */
[----:B------:R-:W-:-:S03]  /*e3b0*/  IMAD.U32 R5, RZ, RZ, UR8 ;  /* 0x00000008ff057e24 */ /* 0x000fc6000f8e00ff */
[C-C-:B------:R-:W-:Y:S01]  /*e3c0*/  LOP3.LUT R4, R3.reuse, 0x3, R0.reuse, 0x48, !PT ;  /* 0x0000000303047812 */ /* 0x140fe200078e4800 */
[----:B------:R-:W-:Y:S01]  /*e3d0*/  IMAD R7, R6, 0x88, R5 ;  /* 0x0000008806077824 */ /* 0x000fe200078e0205 */
[C---:B------:R-:W-:Y:S02]  /*e3e0*/  LOP3.LUT R6, R3.reuse, 0x4, R0, 0x48, !PT ;  /* 0x0000000403067812 */ /* 0x040fe400078e4800 */
[----:B------:R-:W-:Y:S01]  /*e3f0*/  LOP3.LUT R5, R4, 0x8, R3, 0xf8, !PT ;  /* 0x0000000804057812 */ /* 0x000fe200078ef803 */
[----:B------:R-:W-:Y:S01]  /*e400*/  IMAD.SHL.U32 R4, R3, 0x8, RZ ;  /* 0x0000000803047824 */ /* 0x000fe200078e00ff */
[----:B------:R-:W-:Y:S02]  /*e410*/  LEA R7, R7, UR36, 0x1 ;  /* 0x0000002407077c11 */ /* 0x000fe4000f8e08ff */
[----:B------:R-:W-:Y:S01]  /*e420*/  LOP3.LUT R3, R5, R6, RZ, 0xfc, !PT ;  /* 0x0000000605037212 */ /* 0x000fe200078efcff */
[----:B------:R-:W-:Y:S01]  /*e430*/  IMAD.U32 R6, RZ, RZ, UR7 ;  /* 0x00000007ff067e24 */ /* 0x000fe2000f8e00ff */
[----:B------:R-:W-:Y:S01]  /*e440*/  SHF.R.S32.HI R5, RZ, 0x1f, R4 ;  /* 0x0000001fff057819 */ /* 0x000fe20000011404 */
[----:B------:R-:W-:Y:S01]  /*e450*/  BAR.SYNC.DEFER_BLOCKING 0x0 ;  /* 0x0000000000007b1d */ /* 0x000fe20000010000 */
[----:B------:R-:W-:Y:S01]  /*e460*/  ISETP.GE.AND P3, PT, R4, UR44, PT ;  /* 0x0000002c04007c0c */ /* 0x000fe2000bf66270 */
[----:B------:R-:W-:-:S02]  /*e470*/  IMAD R8, R0, 0x10, R3 ;  /* 0x0000001000087824 */ /* 0x000fc400078e0203 */
[----:B------:R-:W-:Y:S01]  /*e480*/  IMAD.WIDE.U32 R10, R0, UR45, R4 ;  /* 0x0000002d000a7c25 */ /* 0x000fe2000f8e0004 */
[----:B------:R-:W-:Y:S02]  /*e490*/  PRMT R4, R6, 0x7610, R4 ;  /* 0x0000761006047816 */ /* 0x000fe40000000004 */
[C---:B------:R-:W-:Y:S01]  /*e4a0*/  ISETP.LT.AND P0, PT, R0.reuse, UR9, !P3 ;  /* 0x0000000900007c0c */ /* 0x040fe2000df01270 */
[----:B------:R-:W-:Y:S02]  /*e4b0*/  IMAD R3, R0, UR50, RZ ;  /* 0x0000003200037c24 */ /* 0x000fe4000f8e02ff */
[----:B------:R1:W-:Y:S01]  /*e4c0*/  STL.S16 [R1], R4 ;  /* 0x0000000401007387 */ /* 0x0003e20000100600 */
[----:B------:R-:W-:Y:S01]  /*e4d0*/  IMAD.SHL.U32 R123, R8, 0x8, RZ ;  /* 0x00000008087b7824 */ /* 0x000fe200078e00ff */
[----:B------:R-:W-:Y:S01]  /*e4e0*/  SEL R122, RZ, 0x1, !P0 ;  /* 0x00000001ff7a7807 */ /* 0x000fe20004000000 */
[----:B------:R-:W-:Y:S02]  /*e4f0*/  VIADD R0, R7, 0x6200 ;  /* 0x0000620007007836 */ /* 0x000fe40000000000 */
[----:B------:R-:W-:Y:S01]  /*e500*/  IMAD.IADD R8, R11, 0x1, R3 ;  /* 0x000000010b087824 */ /* 0x000fe200078e0203 */
[----:B------:R-:W-:Y:S06]  /*e510*/  @!P1 BRA `(.L_x_306) ;  /* 0x00000000007c9947 */ /* 0x000fec0003800000 */
[----:B------:R-:W-:-:S13]  /*e520*/  ISETP.NE.AND P0, PT, R125, RZ, PT ;  /* 0x000000ff7d00720c */ /* 0x000fda0003f05270 */
[----:B------:R-:W-:Y:S05]  /*e530*/  @P0 BRA `(.L_x_307) ;  /* 0x0000000000480947 */ /* 0x000fea0003800000 */
[----:B------:R-:W2:Y:S04]  /*e540*/  LDL R13, [R1+0x70] ;  /* 0x00007000010d7983 */ /* 0x000ea80000100800 */
[----:B------:R-:W1:Y:S01]  /*e550*/  LDL R12, [R1+0x74] ;  /* 0x00007400010c7983 */ /* 0x000e620000100800 */
[----:B------:R-:W-:Y:S01]  /*e560*/  MOV R3, UR53 ;  /* 0x0000003500037c02 */ /* 0x000fe20008000f00 */
[----:B------:R-:W-:Y:S01]  /*e570*/  IMAD.MOV.U32 R6, RZ, RZ, RZ ;  /* 0x000000ffff067224 */ /* 0x000fe200078e00ff */
[----:B------:R-:W3:Y:S02]  /*e580*/  S2R R9, SR_CTAID.X ;  /* 0x0000000000097919 */ /* 0x000ee40000002500 */
[----:B---3--:R-:W-:-:S05]  /*e590*/  IMAD.U32 R9, R9, 0x10000, RZ ;  /* 0x0001000009097824 */ /* 0x008fca00078e00ff */
[----:B------:R-:W-:Y:S02]  /*e5a0*/  LEA.HI.SX32 R7, R9, 0x1, 0x10 ;  /* 0x0000000109077811 */ /* 0x000fe400078f82ff */
[----:B--2---:R-:W-:Y:S01]  /*e5b0*/  MOV R5, R13 ;  /* 0x0000000d00057202 */ /* 0x004fe20000000f00 */
[----:B-1----:R-:W-:-:S04]  /*e5c0*/  IMAD.MOV.U32 R4, RZ, RZ, R12 ;  /* 0x000000ffff047224 */ /* 0x002fc800078e000c */
[----:B------:R-:W-:-:S05]  /*e5d0*/  IMAD.WIDE R4, R3, 0x10010, R4 ;  /* 0x0001001003047825 */ /* 0x000fca00078e0204 */
[----:B------:R-:W2:Y:S02]  /*e5e0*/  ATOM.E.CAS.STRONG.GPU PT, R6, [R4], R6, R7 ;  /* 0x000000060406738b */ /* 0x000ea400001ee107 */
[----:B--2---:R-:W-:-:S13]  /*e5f0*/  ISETP.NE.AND P0, PT, R6, R7, PT ;  /* 0x000000070600720c */ /* 0x004fda0003f05270 */
[----:B------:R-:W-:Y:S05]  /*e600*/  @!P0 BRA `(.L_x_307) ;  /* 0x0000000000148947 */ /* 0x000fea0003800000 */
.L_x_308:
[----:B------:R-:W-:Y:S01]  /*e610*/  MOV R6, RZ ;  /* 0x000000ff00067202 */ /* 0x000fe20000000f00 */
[----:B------:R-:W-:Y:S05]  /*e620*/  NANOSLEEP 0x28 ;  /* 0x000000280000795d */ /* 0x000fea0003800000 */
[----:B------:R-:W2:Y:S02]  /*e630*/  ATOM.E.CAS.STRONG.GPU PT, R3, [R4], R6, R7 ;  /* 0x000000060403738b */ /* 0x000ea400001ee107 */
[----:B--2---:R-:W-:-:S13]  /*e640*/  ISETP.NE.AND P0, PT, R3, R7, PT ;  /* 0x000000070300720c */ /* 0x004fda0003f05270 */
[----:B------:R-:W-:Y:S05]  /*e650*/  @P0 BRA `(.L_x_308) ;  /* 0xfffffffc00ec0947 */ /* 0x000fea000383ffff */
.L_x_307:
        /* <DEDUP_REMOVED lines=11> */
.L_x_306:
[----:B------:R-:W2:Y:S04]  /*e710*/  LDL R6, [R1+0x34] ;  /* 0x0000340001067983 */ /* 0x000ea80000100800 */
[----:B-1----:R-:W3:Y:S04]  /*e720*/  LDL R4, [R1+0x74] ;  /* 0x0000740001047983 */ /* 0x002ee80000100800 */
[----:B------:R-:W4:Y:S01]  /*e730*/  LDL R3, [R1+0x70] ;  /* 0x0000700001037983 */ /* 0x000f220000100800 */
[----:B------:R-:W-:Y:S02]  /*e740*/  ULDC UR5, c[0x0][0xc] ;  /* 0x0000030000057ab9 */ /* 0x000fe40000000800 */
[----:B------:R-:W-:Y:S01]  /*e750*/  UPRMT UR5, UR5, 0x9910, URZ ;  /* 0x0000991005057896 */ /* 0x000fe2000800003f */
[----:B------:R-:W1:Y:S01]  /*e760*/  LDC.64 R12, c[0x0][0x208] ;  /* 0x00008200ff0c7b82 */ /* 0x000e620000000a00 */
[----:B------:R-:W-:Y:S01]  /*e770*/  USHF.R.S32.HI UR52, URZ, 0x1f, UR53 ;  /* 0x0000001f3f347899 */ /* 0x000fe20008011435 */
        /* <DEDUP_REMOVED lines=16> */
[----:B------:R-:W-:Y:S02]  /*e880*/  UISETP.GT.AND UP2, UPT, UR6, 0x60, UPT ;  /* 0x000000600600788c */ /* 0x000fe4000bf44270 */
[----:B------:R-:W-:Y:S01]  /*e890*/  UISETP.GT.AND UP1, UPT, UR6, 0x40, UPT ;  /* 0x000000400600788c */ /* 0x000fe2000bf24270 */
[----:B------:R-:W-:-:S03]  /*e8a0*/  LEA R2, R2, UR36, 0x4 ;  /* 0x0000002402027c11 */ /* 0x000fc6000f8e20ff */
        /* <DEDUP_REMOVED lines=13> */
[----:B------:R-:W-:Y:S02]  /*e980*/  IMAD.MOV.U32 R3, RZ, RZ, 0x4 ;  /* 0x00000004ff037424 */ /* 0x000fe400078e00ff */
[----:B------:R-:W-:-:S09]  /*e990*/  @!P0 IMAD.SHL.U32 R4, R125, 0x4, RZ ;  /* 0x000000047d048824 */ /* 0x000fd200078e00ff */
        /* <DEDUP_REMOVED lines=11> */
[----:B------:R1:W5:Y:S01]  /*ea50*/  @!P0 LDG.E.LTC128B.128 R16, desc[UR14][R4.64+0x10] ;  /* 0x0000100e04108981 */ /* 0x000362000c1e1d20 */
[C---:B------:R-:W-:Y:S02]  /*ea60*/  @!P0 R2UR UR22, R12.reuse ;  /* 0x000000000c1682ca */ /* 0x040fe400000e0000 */
[C---:B------:R-:W-:Y:S01]  /*ea70*/  @!P0 R2UR UR23, R13.reuse ;  /* 0x000000000d1782ca */ /* 0x040fe200000e0000 */
[----:B------:R1:W5:Y:S01]  /*ea80*/  @!P0 LDG.E.LTC128B.128 R80, desc[UR10][R4.64+0x2010] ;  /* 0x0020100a04508981 */ /* 0x000362000c1e1d20 */
[C---:B------:R-:W-:Y:S02]  /*ea90*/  @!P0 R2UR UR20, R12.reuse ;  /* 0x000000000c1482ca */ /* 0x040fe400000e0000 */
[----:B------:R-:W-:Y:S01]  /*eaa0*/  @!P0 R2UR UR21, R13 ;  /* 0x000000000d1582ca */ /* 0x000fe200000e0000 */
[----:B------:R1:W5:Y:S01]  /*eab0*/  @!P0 LDG.E.LTC128B.128 R24, desc[UR8][R4.64+0x4010] ;  /* 0x0040100804188981 */ /* 0x000362000c1e1d20 */
[----:B------:R-:W-:-:S02]  /*eac0*/  @!P0 R2UR UR18, R12 ;  /* 0x000000000c1282ca */ /* 0x000fc400000e0000 */
[C---:B------:R-:W-:Y:S01]  /*ead0*/  @!P0 R2UR UR19, R13.reuse ;  /* 0x000000000d1382ca */ /* 0x040fe200000e0000 */
[----:B------:R1:W5:Y:S01]  /*eae0*/  @!P0 LDG.E.LTC128B.128 R76, desc[UR24][R4.64+0x6010] ;  /* 0x00601018044c8981 */ /* 0x000362000c1e1d20 */
[----:B------:R-:W-:Y:S02]  /*eaf0*/  @!P0 R2UR UR16, R12 ;  /* 0x000000000c1082ca */ /* 0x000fe400000e0000 */
[----:B------:R-:W-:Y:S01]  /*eb00*/  @!P0 R2UR UR17, R13 ;  /* 0x000000000d1182ca */ /* 0x000fe200000e0000 */
[----:B------:R1:W5:Y:S04]  /*eb10*/  @!P0 LDG.E.LTC128B.128 R28, desc[UR22][R4.64+0x8010] ;  /* 0x00801016041c8981 */ /* 0x000368000c1e1d20 */
[----:B------:R1:W5:Y:S04]  /*eb20*/  @!P0 LDG.E.LTC128B.128 R72, desc[UR20][R4.64+0xa010] ;  /* 0x00a0101404488981 */ /* 0x000368000c1e1d20 */
[----:B------:R1:W5:Y:S04]  /*eb30*/  @!P0 LDG.E.LTC128B.128 R32, desc[UR18][R4.64+0xc010] ;  /* 0x00c0101204208981 */ /* 0x000368000c1e1d20 */
[----:B------:R1:W5:Y:S01]  /*eb40*/  @!P0 LDG.E.LTC128B.128 R36, desc[UR16][R4.64+0xe010] ;  /* 0x00e0101004248981 */ /* 0x000362000c1e1d20 */
[----:B------:R-:W-:Y:S01]  /*eb50*/  BAR.SYNC.DEFER_BLOCKING 0x0 ;  /* 0x0000000000007b1d */ /* 0x000fe20000010000 */
[----:B------:R-:W-:-:S06]  /*eb60*/  UISETP.GE.AND UP0, UPT, UR6, 0x1, UPT ;  /* 0x000000010600788c */ /* 0x000fcc000bf06270 */
[----:B------:R-:W-:Y:S01]  /*eb70*/  PLOP3.LUT P0, PT, PT, PT, UP0, 0x80, 0x0 ;  /* 0x000000000000781c */ /* 0x000fe20003f0f008 */
[----:B------:R-:W-:-:S04]  /*eb80*/  DEPBAR.LE SB0, 0x1 ;  /* 0x000080400000791a */ /* 0x000fc80000000000 */
[----:B------:R-:W-:Y:S01]  /*eb90*/  BAR.SYNC.DEFER_BLOCKING 0x0 ;  /* 0x0000000000007b1d */ /* 0x000fe20000010000 */
[----:B------:R-:W-:-:S04]  /*eba0*/  SEL R3, RZ, 0x1, P3 ;  /* 0x00000001ff037807 */ /* 0x000fc80001800000 */
[----:B------:R-:W-:-:S04]  /*ebb0*/  SEL R3, R3, R122, P2 ;  /* 0x0000007a03037207 */ /* 0x000fc80001000000 */
[----:B------:R-:W-:Y:S01]  /*ebc0*/  SEL R14, R3, RZ, P1 ;  /* 0x000000ff030e7207 */ /* 0x000fe20000800000 */
[----:B------:R1:W2:Y:S04]  /*ebd0*/  LDSM.16.M88.4 R20, [R0] ;  /* 0x000000000014783b */ /* 0x0002a80000000200 */
[----:B------:R1:W3:Y:S01]  /*ebe0*/  LDSM.16.MT88.4 R116, [R2+UR4+0x14a00] ;  /* 0x014a00040274783b */ /* 0x0002e20008004200 */
[----:B------:R-:W-:Y:S05]  /*ebf0*/  @!P0 BRA `(.L_x_309) ;  /* 0x00000008001c8947 */ /* 0x000fea0003800000 */
[----:B------:R-:W4:Y:S04]  /*ec00*/  LDL R9, [R1+0x5c] ;  /* 0x00005c0001097983 */ /* 0x000f280000100800 */
[----:B------:R-:W4:Y:S01]  /*ec10*/  LDL R7, [R1+0x58] ;  /* 0x0000580001077983 */ /* 0x000f220000100800 */
[----:B------:R-:W-:Y:S01]  /*ec20*/  IMAD R3, R6, UR45, RZ ;  /* 0x0000002d06037c24 */ /* 0x000fe2000f8e02ff */
[----:B---3--:R-:W-:Y:S01]  /*ec30*/  MOV R11, R119 ;  /* 0x00000077000b7202 */ /* 0x008fe20000000f00 */
[----:B-1----:R-:W-:Y:S01]  /*ec40*/  IMAD.U32 R5, RZ, RZ, UR45 ;  /* 0x0000002dff057e24 */ /* 0x002fe2000f8e00ff */
[----:B------:R-:W-:Y:S01]  /*ec50*/  LEA R123, R123, UR36, 0x1 ;  /* 0x000000247b7b7c11 */ /* 0x000fe2000f8e08ff */
[----:B------:R-:W-:Y:S01]  /*ec60*/  VIADD R124, R2, 0x14a00 ;  /* 0x00014a00027c7836 */ /* 0x000fe20000000000 */
[----:B------:R-:W-:Y:S01]  /*ec70*/  IADD3 R4, P0, R3, R10, RZ ;  /* 0x0000000a03047210 */ /* 0x000fe20007f1e0ff */
[----:B------:R-:W-:Y:S01]  /*ec80*/  IMAD.MOV.U32 R10, RZ, RZ, R118 ;  /* 0x000000ffff0a7224 */ /* 0x000fe200078e0076 */
[----:B------:R-:W-:-:S02]  /*ec90*/  ULEA.HI.SX32 UR12, UR12, 0xfffffffe, 0x1b ;  /* 0xfffffffe0c0c7891 */ /* 0x000fc4000f8fda3f */
[----:B------:R-:W-:Y:S01]  /*eca0*/  LEA.HI.X.SX32 R6, R3, R8, 0x1, P0 ;  /* 0x0000000803067211 */ /* 0x000fe200000f0eff */
[----:B------:R-:W-:Y:S01]  /*ecb0*/  IMAD.U32 R3, RZ, RZ, UR45 ;  /* 0x0000002dff037e24 */ /* 0x000fe2000f8e00ff */
[----:B------:R-:W-:Y:S01]  /*ecc0*/  UMOV UR8, 0x2 ;  /* 0x0000000200087882 */ /* 0x000fe20000000000 */
[----:B------:R-:W-:Y:S01]  /*ecd0*/  IMAD.MOV.U32 R8, RZ, RZ, R116 ;  /* 0x000000ffff087224 */ /* 0x000fe200078e0074 */
[----:B------:R-:W-:Y:S02]  /*ece0*/  USHF.R.S32.HI UR5, URZ, 0x1f, UR45 ;  /* 0x0000001f3f057899 */ /* 0x000fe4000801142d */
[----:B------:R-:W-:Y:S01]  /*ecf0*/  LEA R3, P0, R3, R4, 0x6 ;  /* 0x0000000403037211 */ /* 0x000fe200078030ff */
[----:B------:R-:W-:Y:S01]  /*ed00*/  UMOV UR9, URZ ;  /* 0x0000003f00097c82 */ /* 0x000fe20008000000 */
[----:B------:R-:W-:Y:S01]  /*ed10*/  MOV R4, UR50 ;  /* 0x0000003200047c02 */ /* 0x000fe20008000f00 */
[----:B------:R-:W-:Y:S01]  /*ed20*/  UMOV UR11, 0x4000 ;  /* 0x00004000000b7882 */ /* 0x000fe20000000000 */
[----:B------:R-:W-:Y:S01]  /*ed30*/  UMOV UR10, 0x10 ;  /* 0x00000010000a7882 */ /* 0x000fe20000000000 */
[----:B------:R-:W-:Y:S01]  /*ed40*/  UMOV UR7, 0xffffb800 ;  /* 0xffffb80000077882 */ /* 0x000fe20000000000 */
[----:B------:R-:W-:Y:S01]  /*ed50*/  LEA.HI.X R4, R5, R6, R4, 0x6, P0 ;  /* 0x0000000605047211 */ /* 0x000fe200000f3404 */
[----:B--2---:R-:W-:Y:S01]  /*ed60*/  IMAD.MOV.U32 R5, RZ, RZ, R21 ;  /* 0x000000ffff057224 */ /* 0x004fe200078e0015 */
[----:B------:R-:W-:-:S02]  /*ed70*/  MOV R6, R22 ;  /* 0x0000001600067202 */ /* 0x000fc40000000f00 */
[C---:B----4-:R-:W-:Y:S02]  /*ed80*/  LEA R121, P0, R3.reuse, R9, 0x1 ;  /* 0x0000000903797211 */ /* 0x050fe400078008ff */
[----:B------:R-:W-:Y:S02]  /*ed90*/  MOV R9, R117 ;  /* 0x0000007500097202 */ /* 0x000fe40000000f00 */
[----:B------:R-:W-:Y:S01]  /*eda0*/  LEA.HI.X R15, R3, R7, R4, 0x1, P0 ;  /* 0x00000007030f7211 */ /* 0x000fe200000f0c04 */
[----:B------:R-:W-:Y:S01]  /*edb0*/  IMAD.MOV.U32 R4, RZ, RZ, R20 ;  /* 0x000000ffff047224 */ /* 0x000fe200078e0014 */
[----:B------:R-:W-:Y:S01]  /*edc0*/  MOV R3, 0x1 ;  /* 0x0000000100037802 */ /* 0x000fe20000000f00 */
[----:B------:R-:W-:-:S07]  /*edd0*/  IMAD.MOV.U32 R7, RZ, RZ, R23 ;  /* 0x000000ffff077224 */ /* 0x000fce00078e0017 */
.L_x_310:
[C---:B----45:R-:W-:Y:S01]  /*ede0*/  HMMA.1688.F32 R16, R4.reuse, R8, R16 ;  /* 0x000000080410723c */ /* 0x070fe20000001010 */
[----:B------:R-:W1:Y:S01]  /*edf0*/  LDC.64 R12, c[0x0][0x208] ;  /* 0x00008200ff0c7b82 */ /* 0x000e620000000a00 */
[----:B------:R-:W-:Y:S01]  /*ee00*/  LDSM.16.MT88.4 R116, [R2+UR4+0x15200] ;  /* 0x015200040274783b */ /* 0x000fe20008004200 */
[----:B------:R-:W-:Y:S01]  /*ee10*/  ISETP.GE.AND P0, PT, R3, 0x3, PT ;  /* 0x000000030300780c */ /* 0x000fe20003f06270 */
[C---:B------:R-:W-:Y:S01]  /*ee20*/  HMMA.1688.F32 R24, R4.reuse, R9, R24 ;  /* 0x000000090418723c */ /* 0x040fe20000001018 */
[----:B------:R-:W-:Y:S02]  /*ee30*/  UISETP.NE.AND UP0, UPT, UR9, 0x2, UPT ;  /* 0x000000020900788c */ /* 0x000fe4000bf05270 */
[----:B------:R-:W-:Y:S01]  /*ee40*/  UIADD3 UR9, UR9, 0x1, URZ ;  /* 0x0000000109097890 */ /* 0x000fe2000fffe03f */
[C---:B------:R-:W-:Y:S01]  /*ee50*/  HMMA.1688.F32 R28, R4.reuse, R10, R28 ;  /* 0x0000000a041c723c */ /* 0x040fe2000000101c */
[----:B------:R-:W-:Y:S02]  /*ee60*/  USEL UR6, UR7, 0x1800, !UP0 ;  /* 0x0000180007067887 */ /* 0x000fe4000c000000 */
[----:B------:R-:W-:Y:S01]  /*ee70*/  UISETP.NE.AND UP1, UPT, UR12, 0x2, UPT ;  /* 0x000000020c00788c */ /* 0x000fe2000bf25270 */
[-C--:B------:R-:W-:Y:S01]  /*ee80*/  HMMA.1688.F32 R32, R4, R11.reuse, R32 ;  /* 0x0000000b0420723c */ /* 0x080fe20000001020 */
[----:B------:R-:W-:Y:S02]  /*ee90*/  USEL UR9, UR9, URZ, UP0 ;  /* 0x0000003f09097287 */ /* 0x000fe40008000000 */
[----:B------:R-:W-:Y:S01]  /*eea0*/  UISETP.NE.AND UP2, UPT, UR12, 0x1, UPT ;  /* 0x000000010c00788c */ /* 0x000fe2000bf45270 */
[C---:B------:R-:W-:Y:S01]  /*eeb0*/  HMMA.1688.F32 R36, R6.reuse, R11, R36 ;  /* 0x0000000b0624723c */ /* 0x040fe20000001024 */
[----:B------:R-:W-:Y:S01]  /*eec0*/  UISETP.GT.AND UP0, UPT, UR12, -0x1, UPT ;  /* 0xffffffff0c00788c */ /* 0x000fe2000bf04270 */
[----:B------:R-:W-:Y:S01]  /*eed0*/  PLOP3.LUT P2, PT, PT, PT, UP1, 0x80, 0x0 ;  /* 0x000000000000781c */ /* 0x000fe20003f4f018 */
[----:B------:R-:W-:Y:S01]  /*eee0*/  UISETP.NE.AND UP3, UPT, UR8, 0x2, UPT ;  /* 0x000000020800788c */ /* 0x000fe2000bf65270 */
[C---:B------:R-:W-:Y:S01]  /*eef0*/  HMMA.1688.F32 R72, R6.reuse, R10, R72 ;  /* 0x0000000a0648723c */ /* 0x040fe20000001048 */
[----:B------:R-:W-:Y:S01]  /*ef00*/  PLOP3.LUT P1, PT, PT, PT, UP2, 0x80, 0x0 ;  /* 0x000000000000781c */ /* 0x000fe20003f2f028 */
[----:B------:R-:W-:Y:S02]  /*ef10*/  UIADD3 UR8, UR8, 0x1, URZ ;  /* 0x0000000108087890 */ /* 0x000fe4000fffe03f */
[C---:B------:R-:W-:Y:S02]  /*ef20*/  HMMA.1688.F32 R76, R6.reuse, R9, R76 ;  /* 0x00000009064c723c */ /* 0x040fe4000000104c */
[----:B-1----:R-:W-:Y:S01]  /*ef30*/  R2UR UR14, R12 ;  /* 0x000000000c0e72ca */ /* 0x002fe200000e0000 */
[----:B------:R-:W-:Y:S01]  /*ef40*/  USEL UR8, UR8, URZ, UP3 ;  /* 0x0000003f08087287 */ /* 0x000fe20009800000 */
[----:B------:R-:W-:Y:S03]  /*ef50*/  HMMA.1688.F32 R80, R6, R8, R80 ;  /* 0x000000080650723c */ /* 0x000fe60000001050 */
[----:B------:R-:W-:Y:S01]  /*ef60*/  R2UR UR15, R13 ;  /* 0x000000000d0f72ca */ /* 0x000fe200000e0000 */
[C---:B------:R-:W-:Y:S01]  /*ef70*/  IMAD R20, R3.reuse, 0x10, R0 ;  /* 0x0000001003147824 */ /* 0x040fe200078e0200 */
[----:B------:R-:W-:Y:S03]  /*ef80*/  SHF.L.U32 R4, R14, 0x4, RZ ;  /* 0x000000040e047819 */ /* 0x000fe600000006ff */
[----:B------:R-:W-:Y:S02]  /*ef90*/  VIADD R3, R3, 0x1 ;  /* 0x0000000103037836 */ /* 0x000fe40000000000 */
[----:B------:R-:W-:Y:S01]  /*efa0*/  @P0 VIADD R0, R0, 0x40 ;  /* 0x0000004000000836 */ /* 0x000fe20000000000 */
[----:B------:R-:W1:Y:S01]  /*efb0*/  LDSM.16.M88.4 R20, [R20] ;  /* 0x000000001414783b */ /* 0x000e620000000200 */
[----:B------:R-:W-:Y:S01]  /*efc0*/  @P0 IMAD.MOV.U32 R3, RZ, RZ, RZ ;  /* 0x000000ffff030224 */ /* 0x000fe200078e00ff */
[----:B------:R-:W-:Y:S01]  /*efd0*/  LOP3.LUT P0, RZ, R4, 0x10, RZ, 0xc0, !PT ;  /* 0x0000001004ff7812 */ /* 0x000fe2000780c0ff */
[----:B------:R-:W-:Y:S01]  /*efe0*/  VIADD R10, R123, UR11 ;  /* 0x0000000b7b0a7c36 */ /* 0x000fe20008000000 */
[----:B------:R-:W-:Y:S01]  /*eff0*/  ULEA UR11, UR10, UR11, 0x9 ;  /* 0x0000000b0a0b7291 */ /* 0x000fe2000f8e483f */
[----:B------:R-:W-:Y:S01]  /*f000*/  IMAD.MOV.U32 R4, RZ, RZ, R121 ;  /* 0x000000ffff047224 */ /* 0x000fe200078e0079 */
[----:B------:R-:W-:Y:S01]  /*f010*/  USEL UR10, UR10, 0x10, UP3 ;  /* 0x000000100a0a7887 */ /* 0x000fe20009800000 */
[----:B------:R-:W-:Y:S01]  /*f020*/  IMAD.MOV.U32 R5, RZ, RZ, R15 ;  /* 0x000000ffff057224 */ /* 0x000fe200078e000f */
[----:B------:R-:W-:Y:S01]  /*f030*/  @!UP3 UIADD3 UR11, UR11, -0x6000, URZ ;  /* 0xffffa0000b0bb890 */ /* 0x000fe2000fffe03f */
[----:B------:R-:W-:Y:S06]  /*f040*/  IMAD.U32 R13, RZ, RZ, UR45 ;  /* 0x0000002dff0d7e24 */ /* 0x000fec000f8e00ff */
[----:B------:R-:W-:Y:S01]  /*f050*/  @!PT LDS RZ, [RZ] ;  /* 0x00000000fffff984 */ /* 0x000fe20000000800 */
[----:B------:R-:W-:Y:S01]  /*f060*/  @!PT LDS RZ, [RZ] ;  /* 0x00000000fffff984 */ /* 0x000fe20000000800 */
[----:B------:R-:W-:Y:S01]  /*f070*/  @!PT LDS RZ, [RZ] ;  /* 0x00000000fffff984 */ /* 0x000fe20000000800 */
[----:B------:R2:W-:Y:S01]  /*f080*/  LDGSTS.E.BYPASS.LTC128B.128 [R10+0x14a00], desc[UR14][R4.64], P0 ;  /* 0x14a00000040a7fae */ /* 0x0005e20008101d4e */
[----:B------:R-:W-:Y:S07]  /*f090*/  ISETP.GE.AND P0, PT, R3, 0x3, PT ;  /* 0x000000030300780c */ /* 0x000fee0003f06270 */
[----:B------:R-:W0:-:S01]  /*f0a0*/  LDGDEPBAR ;  /* 0x00000000000079af */ /* 0x000e020000000000 */
[C---:B-1----:R-:W-:Y:S07]  /*f0b0*/  HMMA.1688.F32 R16, R20.reuse, R116, R16 ;  /* 0x000000741410723c */ /* 0x042fee0000001010 */
[----:B--2---:R-:W-:Y:S01]  /*f0c0*/  LDSM.16.MT88.4 R8, [R2+UR4+0x15a00] ;  /* 0x015a00040208783b */ /* 0x004fe20008004200 */
[C---:B------:R-:W-:Y:S01]  /*f0d0*/  IMAD R4, R3.reuse, 0x10, R0 ;  /* 0x0000001003047824 */ /* 0x040fe200078e0200 */
[C---:B------:R-:W-:Y:S04]  /*f0e0*/  HMMA.1688.F32 R24, R20.reuse, R117, R24 ;  /* 0x000000751418723c */ /* 0x040fe80000001018 */
[C---:B------:R-:W-:Y:S02]  /*f0f0*/  HMMA.1688.F32 R28, R20.reuse, R118, R28 ;  /* 0x00000076141c723c */ /* 0x040fe4000000101c */
[----:B------:R-:W1:Y:S02]  /*f100*/  LDSM.16.M88.4 R4, [R4] ;  /* 0x000000000404783b */ /* 0x000e640000000200 */
[-C--:B------:R-:W-:Y:S04]  /*f110*/  HMMA.1688.F32 R32, R20, R119.reuse, R32 ;  /* 0x000000771420723c */ /* 0x080fe80000001020 */
[C---:B------:R-:W-:Y:S04]  /*f120*/  HMMA.1688.F32 R36, R22.reuse, R119, R36 ;  /* 0x000000771624723c */ /* 0x040fe80000001024 */
[C---:B------:R-:W-:Y:S04]  /*f130*/  HMMA.1688.F32 R72, R22.reuse, R118, R72 ;  /* 0x000000761648723c */ /* 0x040fe80000001048 */
[C---:B------:R-:W-:Y:S04]  /*f140*/  HMMA.1688.F32 R76, R22.reuse, R117, R76 ;  /* 0x00000075164c723c */ /* 0x040fe8000000104c */
[----:B------:R-:W-:Y:S01]  /*f150*/  HMMA.1688.F32 R80, R22, R116, R80 ;  /* 0x000000741650723c */ /* 0x000fe20000001050 */
[----:B------:R-:W-:Y:S03]  /*f160*/  LDSM.16.MT88.4 R116, [R2+UR4+0x16200] ;  /* 0x016200040274783b */ /* 0x000fe60008004200 */
[----:B------:R-:W-:Y:S01]  /*f170*/  IADD3 R3, R3, 0x1, RZ ;  /* 0x0000000103037810 */ /* 0x000fe20007ffe0ff */
[----:B------:R-:W-:Y:S03]  /*f180*/  @P0 IMAD.MOV.U32 R3, RZ, RZ, RZ ;  /* 0x000000ffff030224 */ /* 0x000fe600078e00ff */
[----:B------:R-:W-:Y:S02]  /*f190*/  @P0 VIADD R0, R0, 0x40 ;  /* 0x0000004000000836 */ /* 0x000fe40000000000 */
[C---:B------:R-:W-:Y:S02]  /*f1a0*/  ISETP.GE.AND P0, PT, R3.reuse, 0x3, PT ;  /* 0x000000030300780c */ /* 0x040fe40003f06270 */
[C---:B------:R-:W-:Y:S01]  /*f1b0*/  IMAD R20, R3.reuse, 0x10, R0 ;  /* 0x0000001003147824 */ /* 0x040fe200078e0200 */
[----:B------:R-:W-:Y:S05]  /*f1c0*/  IADD3 R3, R3, 0x1, RZ ;  /* 0x0000000103037810 */ /* 0x000fea0007ffe0ff */
[----:B------:R-:W2:-:S01]  /*f1d0*/  LDSM.16.M88.4 R20, [R20] ;  /* 0x000000001414783b */ /* 0x000e820000000200 */
[C---:B-1----:R-:W-:Y:S04]  /*f1e0*/  HMMA.1688.F32 R16, R4.reuse, R8, R16 ;  /* 0x000000080410723c */ /* 0x042fe80000001010 */
[----:B------:R-:W-:Y:S04]  /*f1f0*/  @P0 IMAD.MOV.U32 R3, RZ, RZ, RZ ;  /* 0x000000ffff030224 */ /* 0x000fe800078e00ff */
[----:B------:R-:W-:Y:S01]  /*f200*/  @P0 VIADD R0, R0, 0x40 ;  /* 0x0000004000000836 */ /* 0x000fe20000000000 */
[C---:B------:R-:W-:Y:S01]  /*f210*/  HMMA.1688.F32 R24, R4.reuse, R9, R24 ;  /* 0x000000090418723c */ /* 0x040fe20000001018 */
[----:B------:R-:W-:Y:S01]  /*f220*/  ISETP.LE.AND P0, PT, RZ, UR12, PT ;  /* 0x0000000cff007c0c */ /* 0x000fe2000bf03270 */
[----:B------:R-:W-:Y:S02]  /*f230*/  UIADD3 UR12, UR12, -0x1, URZ ;  /* 0xffffffff0c0c7890 */ /* 0x000fe4000fffe03f */
[C---:B------:R-:W-:Y:S04]  /*f240*/  HMMA.1688.F32 R28, R4.reuse, R10, R28 ;  /* 0x0000000a041c723c */ /* 0x040fe8000000101c */
[-C--:B------:R-:W-:Y:S04]  /*f250*/  HMMA.1688.F32 R32, R4, R11.reuse, R32 ;  /* 0x0000000b0420723c */ /* 0x080fe80000001020 */
[C---:B------:R-:W-:Y:S04]  /*f260*/  HMMA.1688.F32 R36, R6.reuse, R11, R36 ;  /* 0x0000000b0624723c */ /* 0x040fe80000001024 */
[C---:B------:R-:W-:Y:S04]  /*f270*/  HMMA.1688.F32 R72, R6.reuse, R10, R72 ;  /* 0x0000000a0648723c */ /* 0x040fe80000001048 */
[C---:B------:R-:W-:Y:S04]  /*f280*/  HMMA.1688.F32 R76, R6.reuse, R9, R76 ;  /* 0x00000009064c723c */ /* 0x040fe8000000104c */
[----:B------:R-:W-:Y:S04]  /*f290*/  HMMA.1688.F32 R80, R6, R8, R80 ;  /* 0x000000080650723c */ /* 0x000fe80000001050 */
[----:B------:R-:W-:-:S04]  /*f2a0*/  DEPBAR.LE SB0, 0x1 ;  /* 0x000080400000791a */ /* 0x000fc80000000000 */
[C---:B--2---:R-:W-:Y:S01]  /*f2b0*/  HMMA.1688.F32 R16, R20.reuse, R116, R16 ;  /* 0x000000741410723c */ /* 0x044fe20000001010 */
[----:B------:R-:W-:Y:S02]  /*f2c0*/  BAR.SYNC.DEFER_BLOCKING 0x0 ;  /* 0x0000000000007b1d */ /* 0x000fe40000010000 */
[C---:B------:R-:W-:Y:S01]  /*f2d0*/  @P0 IMAD R12, R3.reuse, 0x10, R0 ;  /* 0x00000010030c0824 */ /* 0x040fe200078e0200 */
[C---:B------:R-:W-:Y:S04]  /*f2e0*/  HMMA.1688.F32 R24, R20.reuse, R117, R24 ;  /* 0x000000751418723c */ /* 0x040fe80000001018 */
[C---:B------:R-:W-:Y:S04]  /*f2f0*/  HMMA.1688.F32 R28, R20.reuse, R118, R28 ;  /* 0x00000076141c723c */ /* 0x040fe8000000101c */
[-C--:B------:R-:W-:Y:S04]  /*f300*/  HMMA.1688.F32 R32, R20, R119.reuse, R32 ;  /* 0x000000771420723c */ /* 0x080fe80000001020 */
[C---:B------:R-:W-:Y:S04]  /*f310*/  HMMA.1688.F32 R36, R22.reuse, R119, R36 ;  /* 0x000000771624723c */ /* 0x040fe80000001024 */
[C---:B------:R-:W-:Y:S04]  /*f320*/  HMMA.1688.F32 R72, R22.reuse, R118, R72 ;  /* 0x000000761648723c */ /* 0x040fe80000001048 */
[C---:B------:R-:W-:Y:S01]  /*f330*/  HMMA.1688.F32 R76, R22.reuse, R117, R76 ;  /* 0x00000075164c723c */ /* 0x040fe2000000104c */
[----:B------:R1:W4:Y:S03]  /*f340*/  @P0 LDSM.16.M88.4 R4, [R12] ;  /* 0x000000000c04083b */ /* 0x0003260000000200 */
[----:B------:R-:W-:Y:S01]  /*f350*/  HMMA.1688.F32 R80, R22, R116, R80 ;  /* 0x000000741650723c */ /* 0x000fe20000001050 */
[----:B-1----:R-:W-:Y:S04]  /*f360*/  MOV R12, UR6 ;  /* 0x00000006000c7c02 */ /* 0x002fe80008000f00 */
[----:B------:R-:W-:Y:S01]  /*f370*/  @P0 IADD3 R12, R12, UR4, R124 ;  /* 0x000000040c0c0c10 */ /* 0x000fe2000fffe07c */
[----:B------:R-:W-:Y:S04]  /*f380*/  UIADD3 UR4, UR4, 0x800, UR6 ;  /* 0x0000080004047890 */ /* 0x000fe8000fffe006 */
[----:B------:R1:W4:Y:S01]  /*f390*/  @P0 LDSM.16.MT88.4 R8, [R12+0x800] ;  /* 0x000800000c08083b */ /* 0x0003220000004200 */
        /* <DEDUP_REMOVED lines=13> */
.L_x_309:
[----:B--2---:R-:W2:Y:S04]  /*f470*/  LDL R21, [R1+0x34] ;  /* 0x0000340001157983 */ /* 0x004ea80000100800 */
[----:B------:R-:W4:Y:S04]  /*f480*/  LDL R12, [R1+0x44] ;  /* 0x00004400010c7983 */ /* 0x000f280000100800 */
[----:B------:R-:W3:Y:S01]  /*f490*/  LDL R13, [R1+0x4c] ;  /* 0x00004c00010d7983 */ /* 0x000ee20000100800 */
[----:B-1----:R-:W1:Y:S02]  /*f4a0*/  LDC R0, c[0x0][0xc] ;  /* 0x00000300ff007b82 */ /* 0x002e640000000800 */
[----:B-1----:R-:W-:-:S02]  /*f4b0*/  IMAD.U32 R0, R0, 0x10000, RZ ;  /* 0x0001000000007824 */ /* 0x002fc400078e00ff */
[----:B------:R-:W-:-:S04]  /*f4c0*/  IMAD.MOV.U32 R22, RZ, RZ, 0x1 ;  /* 0x00000001ff167424 */ /* 0x000fc800078e00ff */
[----:B------:R-:W-:Y:S01]  /*f4d0*/  BAR.SYNC.DEFER_BLOCKING 0x0 ;  /* 0x0000000000007b1d */ /* 0x000fe20000010000 */
[----:B--2---:R-:W-:-:S04]  /*f4e0*/  LEA.HI.SX32 R0, R0, R21, 0x17 ;  /* 0x0000001500007211 */ /* 0x004fc800078fbaff */
[----:B----4-:R-:W-:Y:S02]  /*f4f0*/  ISETP.GE.AND P0, PT, R0, R12, PT ;  /* 0x0000000c0000720c */ /* 0x010fe40003f06270 */
[----:B---3--:R-:W-:-:S04]  /*f500*/  ISETP.NE.AND P2, PT, R13, 0x1, PT ;  /* 0x000000010d00780c */ /* 0x008fc80003f45270 */
        /* <DEDUP_REMOVED lines=17> */
.L_x_312:
[----:B------:R-:W-:-:S04]  /*f620*/  UISETP.GE.AND UP0, UPT, UR42, UR4, UPT ;  /* 0x000000042a00728c */ /* 0x000fc8000bf06270 */
[----:B------:R-:W-:-:S06]  /*f630*/  USEL UR4, URZ, 0x1, UP0 ;  /* 0x000000013f047887 */ /* 0x000fcc0008000000 */
[----:B------:R-:W-:-:S07]  /*f640*/  MOV R22, UR4 ;  /* 0x0000000400167c02 */ /* 0x000fce0008000f00 */
.L_x_311:
[----:B------:R-:W-:Y:S01]  /*f650*/  UISETP.GE.AND UP0, UPT, UR41, 0x2, UPT ;  /* 0x000000022900788c */ /* 0x000fe2000bf06270 */
[----:B------:R-:W1:Y:S03]  /*f660*/  LDC.64 R118, c[0x0][0x208] ;  /* 0x00008200ff767b82 */ /* 0x000e660000000a00 */
[----:B------:R-:W-:Y:S02]  /*f670*/  UP2UR UR55, UPR, URZ, 0x1 ;  /* 0x000000013f377883 */ /* 0x000fe40008000000 */
[----:B------:R-:W-:-:S13]  /*f680*/  PLOP3.LUT P0, PT, PT, PT, UP0, 0x40, 0x0 ;  /* 0x000000000000781c */ /* 0x000fda0003f0e808 */
[----:B------:R-:W-:Y:S05]  /*f690*/  @P0 BRA `(.L_x_313) ;  /* 0x0000000400800947 */ /* 0x000fea0003800000 */
[----:B------:R-:W-:Y:S01]  /*f6a0*/  PRMT R22, R22, 0x9910, RZ ;  /* 0x0000991016167816 */ /* 0x000fe200000000ff */
[----:B------:R-:W-:Y:S01]  /*f6b0*/  BSSY B0, `(.L_x_314) ;  /* 0x000001e000007945 */ /* 0x000fe20003800000 */
[----:B------:R-:W-:Y:S01]  /*f6c0*/  PRMT R0, R125, 0x9910, RZ ;  /* 0x000099107d007816 */ /* 0x000fe200000000ff */
[----:B------:R-:W-:Y:S01]  /*f6d0*/  IMAD.MOV.U32 R2, RZ, RZ, -0x1 ;  /* 0xffffffffff027424 */ /* 0x000fe200078e00ff */
[----:B------:R-:W-:-:S04]  /*f6e0*/  ISETP.NE.AND P0, PT, R22, RZ, PT ;  /* 0x000000ff1600720c */ /* 0x000fc80003f05270 */
[----:B------:R-:W-:-:S13]  /*f6f0*/  ISETP.NE.OR P0, PT, R0, RZ, !P0 ;  /* 0x000000ff0000720c */ /* 0x000fda0004705670 */
[----:B------:R-:W-:Y:S05]  /*f700*/  @P0 BRA `(.L_x_315) ;  /* 0x0000000000600947 */ /* 0x000fea0003800000 */
[----:B------:R-:W2:Y:S04]  /*f710*/  LDL R4, [R1+0x74] ;  /* 0x0000740001047983 */ /* 0x000ea80000100800 */
[----:B------:R-:W3:Y:S01]  /*f720*/  LDL R3, [R1+0x70] ;  /* 0x0000700001037983 */ /* 0x000ee20000100800 */
[----:B------:R-:W-:Y:S01]  /*f730*/  VOTEU.ANY UR5, UPT, PT ;  /* 0x0000000000057886 */ /* 0x000fe200038e0100 */
[----:B------:R-:W-:Y:S01]  /*f740*/  UIMAD UR4, UR52, 0x10010, URZ ;  /* 0x00010010340478a4 */ /* 0x000fe2000f8e023f */
[----:B------:R-:W4:Y:S01]  /*f750*/  FLO.U32 R0, UR5 ;  /* 0x0000000500007d00 */ /* 0x000f2200080e0000 */
[----:B------:R-:W4:Y:S02]  /*f760*/  S2R R2, SR_LANEID ;  /* 0x0000000000027919 */ /* 0x000f240000000000 */
[----:B----4-:R-:W-:-:S02]  /*f770*/  ISETP.EQ.U32.AND P0, PT, R0, R2, PT ;  /* 0x000000020000720c */ /* 0x010fc40003f02070 */
[----:B--2---:R-:W-:Y:S02]  /*f780*/  R2UR UR6, R4 ;  /* 0x00000000040672ca */ /* 0x004fe400000e0000 */
[----:B---3--:R-:W-:-:S13]  /*f790*/  R2UR UR7, R3 ;  /* 0x00000000030772ca */ /* 0x008fda00000e0000 */
[----:B------:R-:W-:-:S04]  /*f7a0*/  UIMAD.WIDE.U32 UR6, UR53, 0x10010, UR6 ;  /* 0x00010010350678a5 */ /* 0x000fc8000f8e0006 */
[----:B------:R-:W-:Y:S02]  /*f7b0*/  UIADD3 UR4, UR7, UR4, URZ ;  /* 0x0000000407047290 */ /* 0x000fe4000fffe03f */
[----:B------:R-:W-:Y:S01]  /*f7c0*/  IMAD.U32 R4, RZ, RZ, UR6 ;  /* 0x00000006ff047e24 */ /* 0x000fe2000f8e00ff */
[----:B-1----:R-:W-:Y:S01]  /*f7d0*/  @P0 R2UR UR6, R118 ;  /* 0x00000000760602ca */ /* 0x002fe200000e0000 */
[----:B------:R-:W-:Y:S01]  /*f7e0*/  IMAD.U32 R5, RZ, RZ, UR7 ;  /* 0x00000007ff057e24 */ /* 0x000fe2000f8e00ff */
[----:B------:R-:W-:Y:S01]  /*f7f0*/  @P0 R2UR UR7, R119 ;  /* 0x00000000770702ca */ /* 0x000fe200000e0000 */
[----:B------:R-:W-:Y:S02]  /*f800*/  IMAD.MOV.U32 R2, RZ, RZ, R4 ;  /* 0x000000ffff027224 */ /* 0x000fe400078e0004 */
[----:B------:R-:W1:Y:S01]  /*f810*/  POPC R4, UR5 ;  /* 0x0000000500047d09 */ /* 0x000e620008000000 */
[----:B------:R-:W-:-:S09]  /*f820*/  IMAD.U32 R3, RZ, RZ, UR4 ;  /* 0x00000004ff037e24 */ /* 0x000fd2000f8e00ff */
[----:B-1----:R-:W2:Y:S04]  /*f830*/  @P0 ATOM.E.ADD.STRONG.GPU PT, R2, desc[UR6][R2.64+0x4], R4 ;  /* 0x000004040202098a */ /* 0x002ea800081ee1c6 */
[----:B--2---:R1:W2:Y:S02]  /*f840*/  SHFL.IDX PT, R0, R2, R0, 0x1f ;  /* 0x00001f0002007589 */ /* 0x0042a400000e0000 */
[----:B-1----:R-:W1:Y:S02]  /*f850*/  S2R R2, SR_LTMASK ;  /* 0x0000000000027919 */ /* 0x002e640000003900 */
[----:B-1----:R-:W-:-:S06]  /*f860*/  LOP3.LUT R2, R2, UR5, RZ, 0xc0, !PT ;  /* 0x0000000502027c12 */ /* 0x002fcc000f8ec0ff */
[----:B------:R-:W2:Y:S02]  /*f870*/  POPC R2, R2 ;  /* 0x0000000200027309 */ /* 0x000ea40000000000 */
[----:B--2---:R-:W-:-:S06]  /*f880*/  IADD3 R2, R0, 0x1, R2 ;  /* 0x0000000100027810 */ /* 0x004fcc0007ffe002 */
.L_x_315:
[----:B------:R-:W-:Y:S05]  /*f890*/  BSYNC B0 ;  /* 0x0000000000007941 */ /* 0x000fea0003800000 */
.L_x_314:
[----:B------:R-:W-:Y:S05]  /*f8a0*/  @!P2 BRA `(.L_x_316) ;  /* 0x00000000001ca947 */ /* 0x000fea0003800000 */
[----:B------:R-:W-:Y:S02]  /*f8b0*/  ISETP.NE.AND P0, PT, R13, 0x2, PT ;  /* 0x000000020d00780c */ /* 0x000fe40003f05270 */
[----:B------:R-:W-:-:S11]  /*f8c0*/  MOV R0, R12 ;  /* 0x0000000c00007202 */ /* 0x000fd60000000f00 */
[----:B------:R-:W-:Y:S05]  /*f8d0*/  @P0 BRA `(.L_x_317) ;  /* 0x0000000000180947 */ /* 0x000fea0003800000 */
[----:B------:R-:W2:Y:S02]  /*f8e0*/  LDL R3, [R1+0x48] ;  /* 0x0000480001037983 */ /* 0x000ea40000100800 */
[----:B--2---:R-:W-:-:S04]  /*f8f0*/  IADD3 R0, -R3, 0x80, R12 ;  /* 0x0000008003007810 */ /* 0x004fc80007ffe10c */
[----:B------:R-:W-:Y:S01]  /*f900*/  VIADDMNMX R0, R0, UR42, R12, PT ;  /* 0x0000002a00007c46 */ /* 0x000fe2000b80010c */
[----:B------:R-:W-:Y:S06]  /*f910*/  BRA `(.L_x_317) ;  /* 0x0000000000087947 */ /* 0x000fec0003800000 */
.L_x_316:
[----:B------:R-:W-:-:S04]  /*f920*/  MOV R0, UR42 ;  /* 0x0000002a00007c02 */ /* 0x000fc80008000f00 */
[----:B------:R-:W-:-:S07]  /*f930*/  VIADDMNMX R0, R0, 0x7f, R12, PT ;  /* 0x0000007f00007846 */ /* 0x000fce000380010c */
.L_x_317:
[----:B------:R-:W-:-:S05]  /*f940*/  VIADD R0, R0, 0x7f ;  /* 0x0000007f00007836 */ /* 0x000fca0000000000 */
[----:B------:R-:W-:-:S04]  /*f950*/  SHF.R.S32.HI R4, RZ, 0x1f, R0 ;  /* 0x0000001fff047819 */ /* 0x000fc80000011400 */
[----:B------:R-:W-:Y:S02]  /*f960*/  LEA.HI R4, R4, R0, RZ, 0x7 ;  /* 0x0000000004047211 */ /* 0x000fe400078f38ff */
[----:B------:R-:W2:Y:S02]  /*f970*/  LDC R0, c[0x0][0xc] ;  /* 0x00000300ff007b82 */ /* 0x000ea40000000800 */
[----:B------:R-:W-:-:S04]  /*f980*/  SHF.R.S32.HI R4, RZ, 0x7, R4 ;  /* 0x00000007ff047819 */ /* 0x000fc80000011404 */
[----:B------:R-:W-:Y:S02]  /*f990*/  PRMT R5, R4, 0x9910, RZ ;  /* 0x0000991004057816 */ /* 0x000fe400000000ff */
[----:B--2---:R-:W-:-:S04]  /*f9a0*/  PRMT R3, R0, 0x9910, RZ ;  /* 0x0000991000037816 */ /* 0x004fc800000000ff */
[----:B------:R-:W-:-:S04]  /*f9b0*/  ISETP.GE.AND P0, PT, R5, R3, PT ;  /* 0x000000030500720c */ /* 0x000fc80003f06270 */
[----:B------:R-:W-:-:S04]  /*f9c0*/  SEL R0, R4, R0, !P0 ;  /* 0x0000000004007207 */ /* 0x000fc80004000000 */
[----:B------:R-:W-:-:S04]  /*f9d0*/  PRMT R0, R0, 0x9910, RZ ;  /* 0x0000991000007816 */ /* 0x000fc800000000ff */
[----:B------:R-:W-:-:S13]  /*f9e0*/  ISETP.NE.AND P0, PT, R2, R0, PT ;  /* 0x000000000200720c */ /* 0x000fda0003f05270 */
[----:B------:R-:W-:Y:S06]  /*f9f0*/  BAR.RED.OR.DEFER_BLOCKING 0x0, !P0 ;  /* 0x0000000000007b1d */ /* 0x000fec0004014800 */
[----:B------:R-:W2:Y:S01]  /*fa00*/  B2R.RESULT RZ, P1 ;  /* 0x0000000000ff731c */ /* 0x000ea20000024000 */
        /* <DEDUP_REMOVED lines=8> */
.L_x_318:
[----:B------:R-:W-:-:S04]  /*fa90*/  MOV R0, UR42 ;  /* 0x0000002a00007c02 */ /* 0x000fc80008000f00 */
[----:B------:R-:W-:-:S07]  /*faa0*/  VIADDMNMX R0, R0, 0x7f, R12, PT ;  /* 0x0000007f00007846 */ /* 0x000fce000380010c */
.L_x_319:
[----:B------:R-:W-:Y:S01]  /*fab0*/  VIADD R0, R0, 0x7f ;  /* 0x0000007f00007836 */ /* 0x000fe20000000000 */
[----:B------:R-:W-:Y:S01]  /*fac0*/  BSSY B6, `(.L_x_313) ;  /* 0x000001d000067945 */ /* 0x000fe20003800000 */
[----:B--2---:R-:W-:-:S03]  /*fad0*/  SEL R22, RZ, 0x1, !P1 ;  /* 0x00000001ff167807 */ /* 0x004fc60004800000 */
        /* <DEDUP_REMOVED lines=26> */
[----:B-12--5:R-:W-:Y:S05]  /*fc80*/  CALL.ABS.NOINC R2 ;  /* 0x0000000002007343 */ /* 0x026fea0003c00000 */
.L_x_320:
[----:B------:R-:W-:Y:S05]  /*fc90*/  BSYNC B6 ;  /* 0x0000000000067941 */ /* 0x000fea0003800000 */
.L_x_313:
[----:B------:R2:W5:Y:S01]  /*fca0*/  LDL R117, [R1+0x24] ;  /* 0x0000240001757983 */ /* 0x0005620000100800 */
[----:B------:R-:W-:Y:S01]  /*fcb0*/  PRMT R22, R22, 0x9910, RZ ;  /* 0x0000991016167816 */ /* 0x000fe200000000ff */
[----:B------:R-:W-:Y:S03]  /*fcc0*/  BSSY B0, `(.L_x_321) ;  /* 0x00000c8000007945 */ /* 0x000fe60003800000 */
[----:B------:R-:W-:-:S13]  /*fcd0*/  ISETP.NE.AND P0, PT, R22, RZ, PT ;  /* 0x000000ff1600720c */ /* 0x000fda0003f05270 */
[----:B------:R-:W-:Y:S05]  /*fce0*/  @!P0 BRA `(.L_x_322) ;  /* 0x0000000800288947 */ /* 0x000fea0003800000 */
[----:B------:R-:W3:Y:S01]  /*fcf0*/  LDL.64 R22, [R1+0xa8] ;  /* 0x0000a80001167983 */ /* 0x000ee20000100a00 */
[----:B------:R-:W-:Y:S01]  /*fd00*/  IMAD.U32 R0, RZ, RZ, UR54 ;  /* 0x00000036ff007e24 */ /* 0x000fe2000f8e00ff */
[----:B------:R-:W4:Y:S01]  /*fd10*/  LDC.U8 R5, c[0x0][0x2cc] ;  /* 0x0000b300ff057b82 */ /* 0x000f220000000000 */
[----:B------:R-:W-:Y:S01]  /*fd20*/  ULOP3.LUT UR4, UR54, 0x3, URZ, 0xc0, !UPT ;  /* 0x0000000336047892 */ /* 0x000fe2000f8ec03f */
[C---:B-----5:R-:W-:Y:S01]  /*fd30*/  LOP3.LUT R2, R117.reuse, 0x1f, RZ, 0xc0, !PT ;  /* 0x0000001f75027812 */ /* 0x060fe200078ec0ff */
[----:B------:R-:W-:Y:S01]  /*fd40*/  ULOP3.LUT UR6, UR54, 0xf0, URZ, 0xc0, !UPT ;  /* 0x000000f036067892 */ /* 0x000fe2000f8ec03f */
[----:B------:R-:W-:Y:S01]  /*fd50*/  LOP3.LUT P0, RZ, R0, 0x4, RZ, 0xc0, !PT ;  /* 0x0000000400ff7812 */ /* 0x000fe2000780c0ff */
[----:B------:R-:W-:Y:S01]  /*fd60*/  USHF.L.U32 UR5, UR54, 0x2, URZ ;  /* 0x0000000236057899 */ /* 0x000fe2000800063f */
[----:B------:R-:W-:Y:S01]  /*fd70*/  LOP3.LUT R0, R117, 0x2, RZ, 0xc0, !PT ;  /* 0x0000000275007812 */ /* 0x000fe200078ec0ff */
[----:B------:R-:W-:Y:S01]  /*fd80*/  ULEA.HI UR4, UR6, UR4, URZ, 0x1e ;  /* 0x0000000406047291 */ /* 0x000fe2000f8ff03f */
[----:B------:R-:W-:Y:S01]  /*fd90*/  SHF.R.U32.HI R3, RZ, 0x2, R2 ;  /* 0x00000002ff037819 */ /* 0x000fe20000011602 */
[----:B------:R-:W-:Y:S01]  /*fda0*/  ULOP3.LUT UR5, UR5, 0x30, URZ, 0xc0, !UPT ;  /* 0x0000003005057892 */ /* 0x000fe2000f8ec03f */
[----:B------:R-:W-:-:S07]  /*fdb0*/  IMAD.MOV.U32 R4, RZ, RZ, 0x220 ;  /* 0x00000220ff047424 */ /* 0x000fce00078e00ff */
[----:B------:R-:W-:-:S04]  /*fdc0*/  @P0 LOP3.LUT R0, R0, 0x2, RZ, 0x3c, !PT ;  /* 0x0000000200000812 */ /* 0x000fc800078e3cff */
[----:B------:R-:W-:Y:S02]  /*fdd0*/  LOP3.LUT R0, R0, 0x1, R117, 0xf8, !PT ;  /* 0x0000000100007812 */ /* 0x000fe400078ef875 */
[----:B----4-:R-:W-:-:S03]  /*fde0*/  PRMT R5, R5, 0x8880, RZ ;  /* 0x0000888005057816 */ /* 0x010fc600000000ff */
[----:B------:R-:W-:Y:S02]  /*fdf0*/  IMAD R3, R3, 0x44, R0 ;  /* 0x0000004403037824 */ /* 0x000fe400078e0200 */
[----:B------:R-:W-:Y:S01]  /*fe00*/  IMAD.U32 R0, RZ, RZ, UR4 ;  /* 0x00000004ff007e24 */ /* 0x000fe2000f8e00ff */
[----:B------:R-:W-:-:S03]  /*fe10*/  USHF.L.U32 UR4, UR54, 0x5, URZ ;  /* 0x0000000536047899 */ /* 0x000fc6000800063f */
[----:B------:R-:W-:-:S04]  /*fe20*/  IMAD R0, R0, R4, UR5 ;  /* 0x0000000500007e24 */ /* 0x000fc8000f8e0204 */
[----:B------:R-:W-:Y:S02]  /*fe30*/  IMAD.IADD R20, R0, 0x1, R3 ;  /* 0x0000000100147824 */ /* 0x000fe400078e0203 */
[----:B------:R-:W-:Y:S01]  /*fe40*/  IMAD.U32 R0, RZ, RZ, UR4 ;  /* 0x00000004ff007e24 */ /* 0x000fe2000f8e00ff */
[----:B------:R-:W-:Y:S02]  /*fe50*/  ULDC UR4, c[0x0][0x2ac] ;  /* 0x0000ab0000047ab9 */ /* 0x000fe40000000800 */
[----:B------:R-:W-:Y:S02]  /*fe60*/  IMAD R8, R5, UR4, RZ ;  /* 0x0000000405087c24 */ /* 0x000fe4000f8e02ff */
[----:B------:R-:W-:-:S04]  /*fe70*/  LOP3.LUT R2, R0, 0x1fe0, R2, 0xe2, !PT ;  /* 0x00001fe000027812 */ /* 0x000fc800078ee202 */
[----:B------:R-:W-:Y:S02]  /*fe80*/  SHF.R.U32.HI R5, RZ, 0x9, R2 ;  /* 0x00000009ff057819 */ /* 0x000fe40000011602 */
[----:B------:R-:W-:-:S03]  /*fe90*/  LOP3.LUT R4, R2, 0x1f, RZ, 0xc0, !PT ;  /* 0x0000001f02047812 */ /* 0x000fc600078ec0ff */
[----:B------:R-:W-:-:S05]  /*fea0*/  IMAD.SHL.U32 R3, R5, 0x80, RZ ;  /* 0x0000008005037824 */ /* 0x000fca00078e00ff */
[----:B------:R-:W-:Y:S02]  /*feb0*/  LEA.HI R3, R4, R3, RZ, 0x1c ;  /* 0x0000000304037211 */ /* 0x000fe400078fe0ff */
[----:B------:R-:W-:Y:S01]  /*fec0*/  SHF.R.U32.HI R4, RZ, 0x5, R2 ;  /* 0x00000005ff047819 */ /* 0x000fe20000011602 */
[----:B------:R-:W-:Y:S05]  /*fed0*/  WARPSYNC.ALL ;  /* 0x0000000000007948 */ /* 0x000fea0003800000 */
[C---:B------:R-:W-:Y:S02]  /*fee0*/  IMAD.SHL.U32 R6, R4.reuse, 0x8, RZ ;  /* 0x0000000804067824 */ /* 0x040fe400078e00ff */
[----:B------:R-:W-:-:S02]  /*fef0*/  IMAD.SHL.U32 R4, R4, 0x2, RZ ;  /* 0x0000000204047824 */ /* 0x000fc400078e00ff */
[----:B------:R-:W-:Y:S01]  /*ff00*/  IMAD R7, R5, -0x60, R3 ;  /* 0xffffffa005077824 */ /* 0x000fe200078e0203 */
[----:B------:R-:W-:Y:S02]  /*ff10*/  LOP3.LUT R6, R3, 0x60, R6, 0xf8, !PT ;  /* 0x0000006003067812 */ /* 0x000fe400078ef806 */
[C---:B------:R-:W-:Y:S02]  /*ff20*/  LOP3.LUT R5, R4.reuse, 0x6, RZ, 0xc0, !PT ;  /* 0x0000000604057812 */ /* 0x040fe400078ec0ff */
[----:B------:R-:W-:Y:S02]  /*ff30*/  LOP3.LUT R12, R4, 0x18, RZ, 0xc0, !PT ;  /* 0x00000018040c7812 */ /* 0x000fe400078ec0ff */
[----:B------:R-:W-:Y:S01]  /*ff40*/  LOP3.LUT R3, R6, 0x6, R4, 0xf8, !PT ;  /* 0x0000000606037812 */ /* 0x000fe200078ef804 */
[----:B------:R-:W-:Y:S01]  /*ff50*/  IMAD.SHL.U32 R4, R2, 0x10, RZ ;  /* 0x0000001002047824 */ /* 0x000fe200078e00ff */
[----:B------:R-:W-:Y:S01]  /*ff60*/  IADD3 R12, R5, R7, R12 ;  /* 0x00000007050c7210 */ /* 0x000fe20007ffe00c */
[----:B------:R-:W-:-:S03]  /*ff70*/  IMAD R7, R8, UR44, RZ ;  /* 0x0000002c08077c24 */ /* 0x000fc6000f8e02ff */
[----:B------:R-:W-:Y:S01]  /*ff80*/  LOP3.LUT R6, R4, 0xf0, RZ, 0xc0, !PT ;  /* 0x000000f004067812 */ /* 0x000fe200078ec0ff */
[----:B------:R-:W-:Y:S01]  /*ff90*/  IMAD.WIDE R4, R7, R3, RZ ;  /* 0x0000000307047225 */ /* 0x000fe200078e02ff */
[----:B------:R-:W-:Y:S01]  /*ffa0*/  LEA R0, R20, UR36, 0x3 ;  /* 0x0000002414007c11 */ /* 0x000fe2000f8e18ff */
[----:B------:R-:W-:Y:S01]  /*ffb0*/  BAR.SYNC.DEFER_BLOCKING 0x0 ;  /* 0x0000000000007b1d */ /* 0x000fe20000010000 */
[----:B------:R-:W-:-:S04]  /*ffc0*/  LEA R14, P0, R4, R6, 0x1 ;  /* 0x00000006040e7211 */ /* 0x000fc800078008ff */
[----:B------:R-:W-:Y:S02]  /*ffd0*/  LEA.HI.X R13, R4, RZ, R5, 0x1, P0 ;  /* 0x000000ff040d7211 */ /* 0x000fe400000f0c05 */
[----:B------:R-:W-:Y:S01]  /*ffe0*/  SHF.R.U32.HI R4, RZ, 0x2, R2 ;  /* 0x00000002ff047819 */ /* 0x000fe20000011602 */
[----:B------:R-:W-:-:S03]  /*fff0*/  IMAD.SHL.U32 R5, R2, 0x2, RZ ;  /* 0x0000000202057824 */ /* 0x000fc600078e00ff */
[----:B------:R-:W-:-:S04]  /*10000*/  LOP3.LUT R4, R4, 0x1, RZ, 0xc0, !PT ;  /* 0x0000000104047812 */ /* 0x000fc800078ec0ff */
[----:B------:R-:W-:Y:S01]  /*10010*/  LOP3.LUT R6, R5, 0x1e, R4, 0xe2, !PT ;  /* 0x0000001e05067812 */ /* 0x000fe200078ee204 */
[----:B------:R-:W-:Y:S04]  /*10020*/  STS.64 [R0+0x14a00], R16 ;  /* 0x014a001000007388 */ /* 0x000fe80000000a00 */
[----:B------:R-:W-:Y:S04]  /*10030*/  STS.64 [R0+0x14a20], R24 ;  /* 0x014a201800007388 */ /* 0x000fe80000000a00 */
[----:B------:R-:W-:Y:S04]  /*10040*/  STS.64 [R0+0x14a40], R28 ;  /* 0x014a401c00007388 */ /* 0x000fe80000000a00 */
[----:B------:R-:W-:Y:S04]  /*10050*/  STS.64 [R0+0x14a60], R32 ;  /* 0x014a602000007388 */ /* 0x000fe80000000a00 */
[----:B------:R-:W-:Y:S04]  /*10060*/  STS.64 [R0+0x18e00], R18 ;  /* 0x018e001200007388 */ /* 0x000fe80000000a00 */
[----:B------:R-:W-:Y:S04]  /*10070*/  STS.64 [R0+0x18e20], R26 ;  /* 0x018e201a00007388 */ /* 0x000fe80000000a00 */
[----:B------:R-:W-:Y:S04]  /*10080*/  STS.64 [R0+0x18e40], R30 ;  /* 0x018e401e00007388 */ /* 0x000fe80000000a00 */
[----:B------:R4:W-:Y:S01]  /*10090*/  STS.64 [R0+0x18e60], R34 ;  /* 0x018e602200007388 */ /* 0x0009e20000000a00 */
[----:B------:R-:W-:Y:S01]  /*100a0*/  IMAD.SHL.U32 R5, R2, 0x2, RZ ;  /* 0x0000000202057824 */ /* 0x000fe200078e00ff */
[----:B------:R-:W-:-:S04]  /*100b0*/  LOP3.LUT R4, R4, 0x1, RZ, 0x3c, !PT ;  /* 0x0000000104047812 */ /* 0x000fc800078e3cff */
[----:B------:R-:W-:Y:S01]  /*100c0*/  LOP3.LUT R4, R4, 0x1e, R5, 0xf8, !PT ;  /* 0x0000001e04047812 */ /* 0x000fe200078ef805 */
[----:B------:R-:W-:Y:S02]  /*100d0*/  IMAD.SHL.U32 R2, R2, 0x8, RZ ;  /* 0x0000000802027824 */ /* 0x000fe400078e00ff */
[C---:B----4-:R-:W-:Y:S02]  /*100e0*/  IMAD R0, R12.reuse, 0x22, R6 ;  /* 0x000000220c007824 */ /* 0x050fe400078e0206 */
[----:B------:R-:W-:-:S03]  /*100f0*/  IMAD R12, R12, 0x22, R4 ;  /* 0x000000220c0c7824 */ /* 0x000fc600078e0204 */
[----:B------:R-:W-:Y:S01]  /*10100*/  LEA R5, R0, UR36, 0x4 ;  /* 0x0000002400057c11 */ /* 0x000fe2000f8e20ff */
[----:B------:R-:W-:Y:S01]  /*10110*/  BAR.SYNC.DEFER_BLOCKING 0x0 ;  /* 0x0000000000007b1d */ /* 0x000fe20000010000 */
[----:B------:R-:W-:Y:S01]  /*10120*/  LEA R4, R12, UR36, 0x4 ;  /* 0x000000240c047c11 */ /* 0x000fe2000f8e20ff */
[----:B------:R-:W-:Y:S01]  /*10130*/  IMAD R6, R7, UR42, RZ ;  /* 0x0000002a07067c24 */ /* 0x000fe2000f8e02ff */
[----:B------:R-:W-:-:S03]  /*10140*/  LOP3.LUT R2, R2, 0x78, RZ, 0xc0, !PT ;  /* 0x0000007802027812 */ /* 0x000fc600078ec0ff */
[----:B------:R-:W4:Y:S04]  /*10150*/  LDS.128 R8, [R5+0x14a00] ;  /* 0x014a000005087984 */ /* 0x000f280000000c00 */
[----:B------:R-:W2:Y:S01]  /*10160*/  LDS.128 R16, [R4+0x14a00] ;  /* 0x014a000004107984 */ /* 0x000ea20000000c00 */
[----:B------:R-:W-:Y:S01]  /*10170*/  UIADD3 UR4, UR36, 0x14a00, URZ ;  /* 0x00014a0024047890 */ /* 0x000fe2000fffe03f */
[----:B----4-:R-:W-:Y:S02]  /*10180*/  F2FP.F16.F32.PACK_AB R8, R9, R8 ;  /* 0x000000080908723e */ /* 0x010fe400000000ff */
[----:B------:R-:W-:Y:S02]  /*10190*/  F2FP.F16.F32.PACK_AB R9, R11, R10 ;  /* 0x0000000a0b09723e */ /* 0x000fe400000000ff */
[----:B--2---:R-:W-:-:S02]  /*101a0*/  F2FP.F16.F32.PACK_AB R10, R17, R16 ;  /* 0x00000010110a723e */ /* 0x004fc400000000ff */
[----:B------:R-:W-:Y:S01]  /*101b0*/  F2FP.F16.F32.PACK_AB R11, R19, R18 ;  /* 0x00000012130b723e */ /* 0x000fe200000000ff */
[----:B---3--:R-:W-:-:S03]  /*101c0*/  IMAD.WIDE R4, R6, 0x2, R22 ;  /* 0x0000000206047825 */ /* 0x008fc600078e0216 */
[----:B------:R-:W-:-:S04]  /*101d0*/  ISETP.NE.U32.AND P0, PT, R4, RZ, PT ;  /* 0x000000ff0400720c */ /* 0x000fc80003f05070 */
[----:B------:R-:W-:-:S04]  /*101e0*/  ISETP.NE.AND.EX P0, PT, R5, RZ, PT, P0 ;  /* 0x000000ff0500720c */ /* 0x000fc80003f05300 */
[----:B------:R-:W-:-:S04]  /*101f0*/  ISETP.LT.AND P1, PT, R2, UR44, P0 ;  /* 0x0000002c02007c0c */ /* 0x000fc80008721270 */
[----:B------:R-:W-:Y:S02]  /*10200*/  ISETP.LT.AND P0, PT, R3, UR38, P1 ;  /* 0x0000002603007c0c */ /* 0x000fe40008f01270 */
[----:B------:R-:W-:Y:S02]  /*10210*/  IADD3 R4, P2, R4, R14, RZ ;  /* 0x0000000e04047210 */ /* 0x000fe40007f5e0ff */
[----:B------:R-:W-:-:S09]  /*10220*/  LEA R6, R0, UR4, 0x4 ;  /* 0x0000000400067c11 */ /* 0x000fd2000f8e20ff */
[----:B-1----:R-:W-:Y:S02]  /*10230*/  @P0 R2UR UR6, R118 ;  /* 0x00000000760602ca */ /* 0x002fe400000e0000 */
[----:B------:R-:W-:Y:S01]  /*10240*/  @P0 R2UR UR7, R119 ;  /* 0x00000000770702ca */ /* 0x000fe200000e0000 */
[----:B------:R-:W-:Y:S01]  /*10250*/  IMAD.X R5, R5, 0x1, R13, P2 ;  /* 0x0000000105057824 */ /* 0x000fe200010e060d */
[----:B------:R-:W-:-:S05]  /*10260*/  LEA R2, R12, UR4, 0x4 ;  /* 0x000000040c027c11 */ /* 0x000fca000f8e20ff */
[----:B------:R-:W-:Y:S06]  /*10270*/  LDS.128 R12, [R2+0x4400] ;  /* 0x00440000020c7984 */ /* 0x000fec0000000c00 */
[----:B------:R1:W-:Y:S04]  /*10280*/  @P0 STG.E.128 desc[UR6][R4.64], R8 ;  /* 0x0000000804000986 */ /* 0x0003e8000c101d06 */
[----:B------:R-:W2:Y:S01]  /*10290*/  LDS.128 R8, [R6+0x4400] ;  /* 0x0044000006087984 */ /* 0x000ea20000000c00 */
[----:B------:R-:W-:-:S04]  /*102a0*/  LOP3.LUT R0, R3, 0x8, RZ, 0xfc, !PT ;  /* 0x0000000803007812 */ /* 0x000fc800078efcff */
[----:B------:R-:W-:-:S13]  /*102b0*/  ISETP.LT.AND P0, PT, R0, UR38, P1 ;  /* 0x0000002600007c0c */ /* 0x000fda0008f01270 */
[----:B------:R-:W-:Y:S02]  /*102c0*/  @P0 R2UR UR6, R118 ;  /* 0x00000000760602ca */ /* 0x000fe400000e0000 */
[----:B------:R-:W-:Y:S01]  /*102d0*/  @P0 R2UR UR7, R119 ;  /* 0x00000000770702ca */ /* 0x000fe200000e0000 */
[----:B-1----:R-:W-:Y:S01]  /*102e0*/  IMAD.WIDE R4, R7, 0x10, R4 ;  /* 0x0000001007047825 */ /* 0x002fe200078e0204 */
[----:B--2---:R-:W-:Y:S02]  /*102f0*/  F2FP.F16.F32.PACK_AB R8, R9, R8 ;  /* 0x000000080908723e */ /* 0x004fe400000000ff */
[----:B------:R-:W-:Y:S02]  /*10300*/  F2FP.F16.F32.PACK_AB R9, R11, R10 ;  /* 0x0000000a0b09723e */ /* 0x000fe400000000ff */
[----:B------:R-:W-:Y:S02]  /*10310*/  F2FP.F16.F32.PACK_AB R10, R13, R12 ;  /* 0x0000000c0d0a723e */ /* 0x000fe400000000ff */
[----:B------:R-:W-:-:S05]  /*10320*/  F2FP.F16.F32.PACK_AB R11, R15, R14 ;  /* 0x0000000e0f0b723e */ /* 0x000fca00000000ff */
[----:B------:R-:W-:Y:S01]  /*10330*/  @P0 STG.E.128 desc[UR6][R4.64], R8 ;  /* 0x0000000804000986 */ /* 0x000fe2000c101d06 */
[----:B------:R-:W-:Y:S01]  /*10340*/  BAR.SYNC.DEFER_BLOCKING 0x0 ;  /* 0x0000000000007b1d */ /* 0x000fe20000010000 */
[----:B------:R-:W-:-:S05]  /*10350*/  LEA R0, R20, UR4, 0x3 ;  /* 0x0000000414007c11 */ /* 0x000fca000f8e18ff */
[----:B------:R-:W-:Y:S04]  /*10360*/  STS.64 [R0], R80 ;  /* 0x0000005000007388 */ /* 0x000fe80000000a00 */
[----:B------:R-:W-:Y:S04]  /*10370*/  STS.64 [R0+0x20], R76 ;  /* 0x0000204c00007388 */ /* 0x000fe80000000a00 */
[----:B------:R-:W-:Y:S04]  /*10380*/  STS.64 [R0+0x40], R72 ;  /* 0x0000404800007388 */ /* 0x000fe80000000a00 */
[----:B------:R-:W-:Y:S04]  /*10390*/  STS.64 [R0+0x60], R36 ;  /* 0x0000602400007388 */ /* 0x000fe80000000a00 */
[----:B------:R-:W-:Y:S04]  /*103a0*/  STS.64 [R0+0x4400], R82 ;  /* 0x0044005200007388 */ /* 0x000fe80000000a00 */
[----:B------:R-:W-:Y:S04]  /*103b0*/  STS.64 [R0+0x4420], R78 ;  /* 0x0044204e00007388 */ /* 0x000fe80000000a00 */
[----:B------:R-:W-:Y:S04]  /*103c0*/  STS.64 [R0+0x4440], R74 ;  /* 0x0044404a00007388 */ /* 0x000fe80000000a00 */
[----:B------:R1:W-:Y:S01]  /*103d0*/  STS.64 [R0+0x4460], R38 ;  /* 0x0044602600007388 */ /* 0x0003e20000000a00 */
[----:B------:R-:W-:Y:S06]  /*103e0*/  BAR.SYNC.DEFER_BLOCKING 0x0 ;  /* 0x0000000000007b1d */ /* 0x000fec0000010000 */
[----:B------:R-:W2:Y:S04]  /*103f0*/  LDS.128 R8, [R6] ;  /* 0x0000000006087984 */ /* 0x000ea80000000c00 */
[----:B------:R-:W3:Y:S01]  /*10400*/  LDS.128 R12, [R2] ;  /* 0x00000000020c7984 */ /* 0x000ee20000000c00 */
[----:B-1----:R-:W-:-:S03]  /*10410*/  LOP3.LUT R0, R3, 0x10, RZ, 0xfc, !PT ;  /* 0x0000001003007812 */ /* 0x002fc600078efcff */
[----:B------:R-:W-:Y:S01]  /*10420*/  LDS.128 R16, [R6+0x4400] ;  /* 0x0044000006107984 */ /* 0x000fe20000000c00 */
[----:B------:R-:W-:-:S03]  /*10430*/  ISETP.LT.AND P0, PT, R0, UR38, P1 ;  /* 0x0000002600007c0c */ /* 0x000fc60008f01270 */
[----:B------:R1:W4:Y:S01]  /*10440*/  LDS.128 R20, [R2+0x4400] ;  /* 0x0044000002147984 */ /* 0x0003220000000c00 */
[----:B------:R-:W-:-:S09]  /*10450*/  IMAD.WIDE R4, R7, 0x10, R4 ;  /* 0x0000001007047825 */ /* 0x000fd200078e0204 */
[----:B------:R-:W-:Y:S02]  /*10460*/  @P0 R2UR UR4, R118 ;  /* 0x00000000760402ca */ /* 0x000fe400000e0000 */
[----:B------:R-:W-:Y:S02]  /*10470*/  @P0 R2UR UR5, R119 ;  /* 0x00000000770502ca */ /* 0x000fe400000e0000 */
[----:B------:R-:W-:Y:S02]  /*10480*/  LOP3.LUT R3, R3, 0x18, RZ, 0xfc, !PT ;  /* 0x0000001803037812 */ /* 0x000fe400078efcff */
[----:B--2---:R-:W-:Y:S02]  /*10490*/  F2FP.F16.F32.PACK_AB R8, R9, R8 ;  /* 0x000000080908723e */ /* 0x004fe400000000ff */
[----:B------:R-:W-:Y:S02]  /*104a0*/  F2FP.F16.F32.PACK_AB R9, R11, R10 ;  /* 0x0000000a0b09723e */ /* 0x000fe400000000ff */
[----:B---3--:R-:W-:-:S02]  /*104b0*/  F2FP.F16.F32.PACK_AB R10, R13, R12 ;  /* 0x0000000c0d0a723e */ /* 0x008fc400000000ff */
[----:B------:R-:W-:-:S05]  /*104c0*/  F2FP.F16.F32.PACK_AB R11, R15, R14 ;  /* 0x0000000e0f0b723e */ /* 0x000fca00000000ff */
[----:B------:R2:W-:Y:S01]  /*104d0*/  @P0 STG.E.128 desc[UR4][R4.64], R8 ;  /* 0x0000000804000986 */ /* 0x0005e2000c101d04 */
[----:B------:R-:W-:Y:S01]  /*104e0*/  ISETP.LT.AND P0, PT, R3, UR38, P1 ;  /* 0x0000002603007c0c */ /* 0x000fe20008f01270 */
[----:B-1----:R-:W-:Y:S01]  /*104f0*/  IMAD.WIDE R2, R7, 0x10, R4 ;  /* 0x0000001007027825 */ /* 0x002fe200078e0204 */
[----:B----4-:R-:W-:Y:S02]  /*10500*/  F2FP.F16.F32.PACK_AB R6, R21, R20 ;  /* 0x000000141506723e */ /* 0x010fe400000000ff */
[----:B------:R-:W-:Y:S02]  /*10510*/  F2FP.F16.F32.PACK_AB R7, R23, R22 ;  /* 0x000000161707723e */ /* 0x000fe400000000ff */
[----:B--2---:R-:W-:Y:S02]  /*10520*/  F2FP.F16.F32.PACK_AB R4, R17, R16 ;  /* 0x000000101104723e */ /* 0x004fe400000000ff */
[----:B------:R-:W-:-:S05]  /*10530*/  F2FP.F16.F32.PACK_AB R5, R19, R18 ;  /* 0x000000121305723e */ /* 0x000fca00000000ff */
[----:B------:R-:W-:Y:S05]  /*10540*/  @!P0 BRA `(.L_x_323) ;  /* 0x0000000000fc8947 */ /* 0x000fea0003800000 */
[----:B------:R-:W-:Y:S02]  /*10550*/  R2UR UR4, R118 ;  /* 0x00000000760472ca */ /* 0x000fe400000e0000 */
[----:B------:R-:W-:-:S13]  /*10560*/  R2UR UR5, R119 ;  /* 0x00000000770572ca */ /* 0x000fda00000e0000 */
[----:B------:R4:W-:Y:S01]  /*10570*/  STG.E.128 desc[UR4][R2.64], R4 ;  /* 0x0000000402007986 */ /* 0x0009e2000c101d04 */
[----:B------:R-:W-:Y:S05]  /*10580*/  BRA `(.L_x_323) ;  /* 0x0000000000ec7947 */ /* 0x000fea0003800000 */
.L_x_322:
[----:B------:R-:W3:Y:S04]  /*10590*/  LDL R2, [R1+0x74] ;  /* 0x0000740001027983 */ /* 0x000ee80000100800 */
[----:B------:R-:W4:Y:S01]  /*105a0*/  LDL R0, [R1+0x70] ;  /* 0x0000700001007983 */ /* 0x000f220000100800 */
[----:B------:R-:W-:Y:S01]  /*105b0*/  UIMAD UR4, UR52, 0x10010, URZ ;  /* 0x00010010340478a4 */ /* 0x000fe2000f8e023f */
[C---:B-1----:R-:W-:Y:S01]  /*105c0*/  R2UR UR5, R119.reuse ;  /* 0x00000000770572ca */ /* 0x042fe200000e0000 */
[----:B------:R-:W-:Y:S01]  /*105d0*/  UISETP.GE.AND UP0, UPT, UR41, 0x2, UPT ;  /* 0x000000022900788c */ /* 0x000fe2000bf06270 */
        /* <DEDUP_REMOVED lines=54> */
.L_x_323:
[----:B------:R-:W-:Y:S05]  /*10940*/  BSYNC B0 ;  /* 0x0000000000007941 */ /* 0x000fea0003800000 */
.L_x_321:
[----:B-1----:R-:W4:Y:S01]  /*10950*/  LDC R36, c[0x0][0x2b4] ;  /* 0x0000ad00ff247b82 */ /* 0x002f220000000800 */
[----:B------:R-:W-:Y:S01]  /*10960*/  LOP3.LUT R0, R125, 0xffff, RZ, 0xc0, !PT ;  /* 0x0000ffff7d007812 */ /* 0x000fe200078ec0ff */
[----:B------:R-:W-:-:S03]  /*10970*/  UMOV UR4, 0xffffffff ;  /* 0xffffffff00047882 */ /* 0x000fc60000000000 */
[----:B------:R-:W-:-:S04]  /*10980*/  SHF.R.U32.HI R0, RZ, 0x5, R0 ;  /* 0x00000005ff007819 */ /* 0x000fc80000011600 */
[----:B------:R-:W-:Y:S01]  /*10990*/  LOP3.LUT R0, R0, 0xffff, RZ, 0xc0, !PT ;  /* 0x0000ffff00007812 */ /* 0x000fe200078ec0ff */
[----:B----4-:R-:W-:-:S05]  /*109a0*/  IMAD R2, R36, UR42, RZ ;  /* 0x0000002a24027c24 */ /* 0x010fca000f8e02ff */
[----:B------:R-:W-:Y:S01]  /*109b0*/  SHF.R.S32.HI R16, RZ, 0x1f, R2 ;  /* 0x0000001fff107819 */ /* 0x000fe20000011402 */
[----:B------:R-:W-:Y:S06]  /*109c0*/  BRA.DIV UR4, `(.L_x_324) ;  /* 0x0000003a046c7947 */ /* 0x000fec000b800000 */
[----:B------:R-:W1:Y:S02]  /*109d0*/  SHFL.IDX PT, R0, R0, RZ, 0x1f ;  /* 0x00001fff00007589 */ /* 0x000e6400000e0000 */
.L_x_381:
[----:B------:R-:W4:Y:S01]  /*109e0*/  LDL R10, [R1+0x84] ;  /* 0x00008400010a7983 */ /* 0x000f220000100800 */
[C---:B-1----:R-:W-:Y:S01]  /*109f0*/  IMAD.SHL.U32 R33, R0.reuse, 0x20, RZ ;  /* 0x0000002000217824 */ /* 0x042fe200078e00ff */
[----:B------:R-:W-:Y:S01]  /*10a00*/  LOP3.LUT R7, R125, 0x1f, RZ, 0xc0, !PT ;  /* 0x0000001f7d077812 */ /* 0x000fe200078ec0ff */
[----:B------:R-:W-:Y:S01]  /*10a10*/  USHF.L.U32 UR4, UR54, 0x5, URZ ;  /* 0x0000000536047899 */ /* 0x000fe2000800063f */
[----:B------:R-:W5:Y:S01]  /*10a20*/  LDL R14, [R1+0x64] ;  /* 0x00006400010e7983 */ /* 0x000f620000100800 */
[----:B------:R-:W-:Y:S02]  /*10a30*/  LOP3.LUT P1, RZ, R0, 0x4, RZ, 0xc0, !PT ;  /* 0x0000000400ff7812 */ /* 0x000fe4000782c0ff */
[----:B------:R-:W-:Y:S01]  /*10a40*/  LOP3.LUT R33, R33, 0x1fe0, R7, 0xe2, !PT ;  /* 0x00001fe021217812 */ /* 0x000fe200078ee207 */
[----:B------:R-:W2:Y:S03]  /*10a50*/  LDL R13, [R1+0x60] ;  /* 0x00006000010d7983 */ /* 0x000ea60000100800 */
        /* <DEDUP_REMOVED lines=10> */
[----:B------:R-:W-:-:S04]  /*10b00*/  IMAD.WIDE.U32 R8, R3, R36, R4 ;  /* 0x0000002403087225 */ /* 0x000fc800078e0004 */
[----:B------:R-:W-:-:S03]  /*10b10*/  IMAD.WIDE R36, R36, 0x40, RZ ;  /* 0x0000004024247825 */ /* 0x000fc600078e02ff */
[----:B------:R-:W-:Y:S01]  /*10b20*/  IADD3 R8, P3, P0, R36, R8, R2 ;  /* 0x0000000824087210 */ /* 0x000fe2000787e002 */
[----:B------:R-:W-:Y:S01]  /*10b30*/  IMAD.U32 R2, RZ, RZ, UR4 ;  /* 0x00000004ff027e24 */ /* 0x000fe2000f8e00ff */
[----:B------:R-:W-:Y:S01]  /*10b40*/  SHF.R.U32.HI R7, RZ, 0x3, R7 ;  /* 0x00000003ff077819 */ /* 0x000fe20000011607 */
[----:B------:R-:W-:Y:S05]  /*10b50*/  WARPSYNC.ALL ;  /* 0x0000000000007948 */ /* 0x000fea0003800000 */
[----:B------:R-:W-:Y:S01]  /*10b60*/  BAR.SYNC.DEFER_BLOCKING 0x0 ;  /* 0x0000000000007b1d */ /* 0x000fe20000010000 */
[----:B------:R-:W-:Y:S01]  /*10b70*/  ISETP.GE.AND P2, PT, R4, UR44, PT ;  /* 0x0000002c04007c0c */ /* 0x000fe2000bf46270 */
[----:B------:R-:W-:-:S03]  /*10b80*/  UISETP.GT.AND UP1, UPT, UR38, 0x60, UPT ;  /* 0x000000602600788c */ /* 0x000fc6000bf24270 */
[----:B------:R-:W-:Y:S01]  /*10b90*/  ISETP.LT.AND P4, PT, R3, UR51, !P2 ;  /* 0x0000003303007c0c */ /* 0x000fe2000d781270 */
[----:B------:R-:W-:-:S04]  /*10ba0*/  DEPBAR.LE SB0, 0x1 ;  /* 0x000080400000791a */ /* 0x000fc80000000000 */
[----:B------:R-:W-:Y:S01]  /*10bb0*/  UISETP.GT.AND UP0, UPT, UR38, 0x40, UPT ;  /* 0x000000402600788c */ /* 0x000fe2000bf04270 */
[----:B------:R-:W-:Y:S01]  /*10bc0*/  SEL R15, RZ, 0x1, !P4 ;  /* 0x00000001ff0f7807 */ /* 0x000fe20006000000 */
[----:B------:R-:W-:Y:S01]  /*10bd0*/  BAR.SYNC.DEFER_BLOCKING 0x0 ;  /* 0x0000000000007b1d */ /* 0x000fe20000010000 */
[----:B----4-:R-:W-:-:S04]  /*10be0*/  IMAD R5, R10, R3, RZ ;  /* 0x000000030a057224 */ /* 0x010fc800078e02ff */
[----:B------:R-:W-:Y:S01]  /*10bf0*/  IMAD.IADD R11, R9, 0x1, R5 ;  /* 0x00000001090b7824 */ /* 0x000fe200078e0205 */
[----:B------:R-:W-:-:S04]  /*10c00*/  LOP3.LUT R5, R117, 0x1f, RZ, 0xc0, !PT ;  /* 0x0000001f75057812 */ /* 0x000fc800078ec0ff */
[----:B------:R-:W-:Y:S02]  /*10c10*/  LOP3.LUT R2, R2, 0x1fe0, R5, 0xe2, !PT ;  /* 0x00001fe002027812 */ /* 0x000fe400078ee205 */
[----:B------:R-:W-:Y:S02]  /*10c20*/  LOP3.LUT R5, R125, 0x4, RZ, 0xc0, !PT ;  /* 0x000000047d057812 */ /* 0x000fe400078ec0ff */
[----:B------:R-:W-:Y:S02]  /*10c30*/  LOP3.LUT R7, R7, 0x3, R2, 0x78, !PT ;  /* 0x0000000307077812 */ /* 0x000fe400078e7802 */
[----:B------:R-:W-:-:S05]  /*10c40*/  @P1 LOP3.LUT R5, R5, 0x4, RZ, 0x3c, !PT ;  /* 0x0000000405051812 */ /* 0x000fca00078e3cff */
[----:B------:R-:W-:Y:S02]  /*10c50*/  IMAD.IADD R10, R7, 0x1, R5 ;  /* 0x00000001070a7824 */ /* 0x000fe400078e0205 */
[C---:B------:R-:W-:Y:S01]  /*10c60*/  IMAD.SHL.U32 R5, R0.reuse, 0x20, RZ ;  /* 0x0000002000057824 */ /* 0x040fe200078e00ff */
[----:B------:R-:W-:-:S04]  /*10c70*/  LOP3.LUT R7, R0, 0xf0, RZ, 0xc0, !PT ;  /* 0x000000f000077812 */ /* 0x000fc800078ec0ff */
[----:B------:R-:W-:-:S05]  /*10c80*/  LOP3.LUT R5, R5, 0x60, RZ, 0xc0, !PT ;  /* 0x0000006005057812 */ /* 0x000fca00078ec0ff */
[----:B------:R-:W-:Y:S02]  /*10c90*/  IMAD R9, R7, 0x440, R5 ;  /* 0x0000044007097824 */ /* 0x000fe400078e0205 */
[----:B------:R-:W-:Y:S01]  /*10ca0*/  IMAD.SHL.U32 R5, R0, 0x100, RZ ;  /* 0x0000010000057824 */ /* 0x000fe200078e00ff */
[----:B------:R-:W-:Y:S01]  /*10cb0*/  LOP3.LUT R7, R2, 0x18, RZ, 0xc0, !PT ;  /* 0x0000001802077812 */ /* 0x000fe200078ec0ff */
[----:B------:R-:W-:Y:S01]  /*10cc0*/  IMAD.SHL.U32 R0, R0, 0x8, RZ ;  /* 0x0000000800007824 */ /* 0x000fe200078e00ff */
[----:B------:R-:W-:Y:S02]  /*10cd0*/  LOP3.LUT R2, R2, 0x7, RZ, 0xc0, !PT ;  /* 0x0000000702027812 */ /* 0x000fe400078ec0ff */
[----:B------:R-:W-:-:S03]  /*10ce0*/  LOP3.LUT R12, R5, 0xf000, RZ, 0xc0, !PT ;  /* 0x0000f000050c7812 */ /* 0x000fc600078ec0ff */
[----:B------:R-:W-:Y:S01]  /*10cf0*/  IMAD R5, R2, 0x88, R7 ;  /* 0x0000008802057824 */ /* 0x000fe200078e0207 */
[----:B------:R-:W-:Y:S02]  /*10d00*/  LOP3.LUT R7, R12, 0x40, R0, 0xf8, !PT ;  /* 0x000000400c077812 */ /* 0x000fe400078ef800 */
[----:B------:R-:W-:Y:S01]  /*10d10*/  LOP3.LUT R0, R6, 0x3, R3, 0x48, !PT ;  /* 0x0000000306007812 */ /* 0x000fe200078e4803 */
[----:B------:R-:W-:-:S03]  /*10d20*/  IMAD.SHL.U32 R2, R2, 0x10, RZ ;  /* 0x0000001002027824 */ /* 0x000fc600078e00ff */
[----:B------:R-:W-:Y:S02]  /*10d30*/  LOP3.LUT R0, R0, 0x8, R6, 0xf8, !PT ;  /* 0x0000000800007812 */ /* 0x000fe400078ef806 */
[----:B------:R-:W-:Y:S02]  /*10d40*/  LOP3.LUT R6, R6, 0x4, R3, 0x48, !PT ;  /* 0x0000000406067812 */ /* 0x000fe400078e4803 */
[----:B------:R-:W-:Y:S02]  /*10d50*/  LOP3.LUT R2, R2, R10, RZ, 0xfc, !PT ;  /* 0x0000000a02027212 */ /* 0x000fe400078efcff */
[----:B------:R-:W-:Y:S01]  /*10d60*/  LOP3.LUT R4, R0, R6, RZ, 0xfc, !PT ;  /* 0x0000000600047212 */ /* 0x000fe200078efcff */
[----:B------:R-:W-:Y:S01]  /*10d70*/  IMAD.U32 R0, RZ, RZ, UR38 ;  /* 0x00000026ff007e24 */ /* 0x000fe2000f8e00ff */
[----:B------:R-:W-:Y:S01]  /*10d80*/  LEA R2, R2, UR36, 0x4 ;  /* 0x0000002402027c11 */ /* 0x000fe2000f8e20ff */
[----:B------:R-:W-:Y:S02]  /*10d90*/  IMAD.SHL.U32 R6, R7, 0x2, RZ ;  /* 0x0000000207067824 */ /* 0x000fe400078e00ff */
[----:B------:R-:W-:Y:S01]  /*10da0*/  IMAD R32, R3, 0x10, R4 ;  /* 0x0000001003207824 */ /* 0x000fe200078e0204 */
[----:B------:R-:W-:Y:S01]  /*10db0*/  ISETP.GE.AND P5, PT, R0, 0x1, PT ;  /* 0x000000010000780c */ /* 0x000fe20003fa6270 */
[----:B------:R-:W-:-:S02]  /*10dc0*/  IMAD.IADD R3, R6, 0x1, R2 ;  /* 0x0000000106037824 */ /* 0x000fc400078e0202 */
[----:B------:R-:W-:Y:S01]  /*10dd0*/  IMAD.IADD R5, R9, 0x1, R5 ;  /* 0x0000000109057824 */ /* 0x000fe200078e0205 */
[----:B------:R-:W-:Y:S02]  /*10de0*/  IADD3.X R4, R37, R11, R16, P3, P0 ;  /* 0x0000000b25047210 */ /* 0x000fe40001fe0410 */
[----:B------:R1:W3:Y:S01]  /*10df0*/  LDSM.16.MT88.4 R20, [R3+0xea00] ;  /* 0x00ea00000314783b */ /* 0x0002e20000004200 */
[C---:B-----5:R-:W-:Y:S02]  /*10e00*/  LEA R14, P0, R8.reuse, R14, 0x1 ;  /* 0x0000000e080e7211 */ /* 0x060fe400078008ff */
[----:B------:R-:W-:Y:S02]  /*10e10*/  LEA R0, R5, UR36, 0x1 ;  /* 0x0000002405007c11 */ /* 0x000fe4000f8e08ff */
[----:B------:R-:W-:Y:S02]  /*10e20*/  PLOP3.LUT P1, PT, PT, PT, UP1, 0x80, 0x0 ;  /* 0x000000000000781c */ /* 0x000fe40003f2f018 */
[----:B--2---:R-:W-:Y:S01]  /*10e30*/  LEA.HI.X R13, R8, R13, R4, 0x1, P0 ;  /* 0x0000000d080d7211 */ /* 0x004fe200000f0c04 */
[----:B------:R2:W4:Y:S01]  /*10e40*/  LDSM.16.MT88.4 R16, [R0+0x6200] ;  /* 0x006200000010783b */ /* 0x0005220000004200 */
[----:B------:R-:W-:-:S02]  /*10e50*/  PLOP3.LUT P0, PT, PT, PT, UP0, 0x80, 0x0 ;  /* 0x000000000000781c */ /* 0x000fc40003f0f008 */
[----:B-1----:R-:W-:-:S04]  /*10e60*/  SEL R3, RZ, 0x1, P2 ;  /* 0x00000001ff037807 */ /* 0x002fc80001000000 */
[----:B------:R-:W-:-:S04]  /*10e70*/  SEL R3, R3, R15, P1 ;  /* 0x0000000f03037207 */ /* 0x000fc80000800000 */
[----:B------:R-:W-:Y:S01]  /*10e80*/  SEL R3, R3, RZ, P0 ;  /* 0x000000ff03037207 */ /* 0x000fe20000000000 */
[----:B--2---:R-:W-:Y:S06]  /*10e90*/  @!P5 BRA `(.L_x_325) ;  /* 0x0000000400b8d947 */ /* 0x004fec0003800000 */
[----:B------:R-:W-:Y:S01]  /*10ea0*/  UIADD3 UR38, UR38, 0x1f, URZ ;  /* 0x0000001f26267890 */ /* 0x000fe2000fffe03f */
[----:B------:R-:W-:Y:S01]  /*10eb0*/  SHF.L.U32 R32, R32, 0x3, RZ ;  /* 0x0000000320207819 */ /* 0x000fe200000006ff */
[----:B----4-:R-:W-:Y:S01]  /*10ec0*/  IMAD.MOV.U32 R4, RZ, RZ, R16 ;  /* 0x000000ffff047224 */ /* 0x010fe200078e0010 */
        /* <DEDUP_REMOVED lines=17> */
.L_x_326:
[C---:B--2---:R-:W-:Y:S01]  /*10fe0*/  HMMA.1688.F32 R84, R4.reuse, R8, R84 ;  /* 0x000000080454723c */ /* 0x044fe20000001054 */
[----:B-1----:R-:W1:Y:S01]  /*10ff0*/  LDC.64 R24, c[0x0][0x208] ;  /* 0x00008200ff187b82 */ /* 0x002e620000000a00 */
[----:B------:R-:W-:Y:S02]  /*11000*/  LDSM.16.MT88.4 R16, [R0+0x880] ;  /* 0x000880000010783b */ /* 0x000fe40000004200 */
[----:B------:R-:W-:Y:S01]  /*11010*/  IMAD.SHL.U32 R3, R12, 0x10, RZ ;  /* 0x000000100c037824 */ /* 0x000fe200078e00ff */
[C---:B------:R-:W-:Y:S01]  /*11020*/  HMMA.1688.F32 R88, R4.reuse, R9, R88 ;  /* 0x000000090458723c */ /* 0x040fe20000001058 */
[----:B------:R-:W-:Y:S02]  /*11030*/  UIADD3 UR5, UR4, -0x4000, URZ ;  /* 0xffffc00004057890 */ /* 0x000fe4000fffe03f */
[----:B------:R-:W-:Y:S01]  /*11040*/  UISETP.NE.AND UP0, UPT, UR7, 0x2, UPT ;  /* 0x000000020700788c */ /* 0x000fe2000bf05270 */
[C---:B------:R-:W-:Y:S01]  /*11050*/  HMMA.1688.F32 R92, R4.reuse, R10, R92 ;  /* 0x0000000a045c723c */ /* 0x040fe2000000105c */
[----:B------:R-:W-:Y:S01]  /*11060*/  UISETP.GT.AND UP1, UPT, UR8, -0x1, UPT ;  /* 0xffffffff0800788c */ /* 0x000fe2000bf24270 */
[----:B------:R-:W2:Y:S01]  /*11070*/  LDSM.16.MT88.4 R20, [R2+UR4+0xf200] ;  /* 0x00f200040214783b */ /* 0x000ea20008004200 */
[----:B------:R-:W-:Y:S01]  /*11080*/  LOP3.LUT P0, RZ, R3, 0x10, RZ, 0xc0, !PT ;  /* 0x0000001003ff7812 */ /* 0x000fe2000780c0ff */
[-C--:B------:R-:W-:Y:S01]  /*11090*/  HMMA.1688.F32 R96, R4, R11.reuse, R96 ;  /* 0x0000000b0460723c */ /* 0x080fe20000001060 */
[----:B------:R-:W-:Y:S02]  /*110a0*/  UISETP.NE.AND UP4, UPT, UR6, 0x2, UPT ;  /* 0x000000020600788c */ /* 0x000fe4000bf85270 */
[----:B------:R-:W-:Y:S01]  /*110b0*/  UISETP.NE.AND UP2, UPT, UR8, 0x2, UPT ;  /* 0x000000020800788c */ /* 0x000fe2000bf45270 */
[C---:B------:R-:W-:Y:S01]  /*110c0*/  HMMA.1688.F32 R100, R6.reuse, R11, R100 ;  /* 0x0000000b0664723c */ /* 0x040fe20000001064 */
[----:B------:R-:W-:Y:S02]  /*110d0*/  UISETP.NE.AND UP3, UPT, UR8, 0x1, UPT ;  /* 0x000000010800788c */ /* 0x000fe4000bf65270 */
[----:B------:R-:W-:Y:S01]  /*110e0*/  @UP0 UIADD3 UR5, UR4, 0x2000, URZ ;  /* 0x0000200004050890 */ /* 0x000fe2000fffe03f */
[C---:B------:R-:W-:Y:S01]  /*110f0*/  HMMA.1688.F32 R104, R6.reuse, R10, R104 ;  /* 0x0000000a0668723c */ /* 0x040fe20000001068 */
[----:B------:R-:W-:Y:S01]  /*11100*/  UIADD3 UR7, UR7, 0x1, URZ ;  /* 0x0000000107077890 */ /* 0x000fe2000fffe03f */
[----:B------:R-:W-:Y:S01]  /*11110*/  PLOP3.LUT P3, PT, PT, PT, UP2, 0x80, 0x0 ;  /* 0x000000000000781c */ /* 0x000fe20003f6f028 */
[----:B------:R-:W-:Y:S01]  /*11120*/  UIADD3 UR6, UR6, 0x1, URZ ;  /* 0x0000000106067890 */ /* 0x000fe2000fffe03f */
[C---:B------:R-:W-:Y:S01]  /*11130*/  HMMA.1688.F32 R108, R6.reuse, R9, R108 ;  /* 0x00000009066c723c */ /* 0x040fe2000000106c */
[----:B------:R-:W-:Y:S01]  /*11140*/  PLOP3.LUT P2, PT, PT, PT, UP3, 0x80, 0x0 ;  /* 0x000000000000781c */ /* 0x000fe20003f4f038 */
[----:B------:R-:W-:Y:S01]  /*11150*/  USEL UR7, UR7, URZ, UP0 ;  /* 0x0000003f07077287 */ /* 0x000fe20008000000 */
[----:B-1----:R-:W-:Y:S01]  /*11160*/  R2UR UR10, R24 ;  /* 0x00000000180a72ca */ /* 0x002fe200000e0000 */
[----:B------:R-:W-:Y:S01]  /*11170*/  HMMA.1688.F32 R112, R6, R8, R112 ;  /* 0x000000080670723c */ /* 0x000fe20000001070 */
        /* <DEDUP_REMOVED lines=13> */
[C---:B--2---:R-:W-:Y:S05]  /*11250*/  HMMA.1688.F32 R84, R16.reuse, R20, R84 ;  /* 0x000000141054723c */ /* 0x044fea0000001054 */
[----:B------:R-:W2:Y:S01]  /*11260*/  LDSM.16.MT88.4 R24, [R0+0x1100] ;  /* 0x001100000018783b */ /* 0x000ea20000004200 */
[C---:B------:R-:W-:Y:S04]  /*11270*/  HMMA.1688.F32 R88, R16.reuse, R21, R88 ;  /* 0x000000151058723c */ /* 0x040fe80000001058 */
[C---:B------:R-:W-:Y:S03]  /*11280*/  HMMA.1688.F32 R92, R16.reuse, R22, R92 ;  /* 0x00000016105c723c */ /* 0x040fe6000000105c */
[----:B------:R-:W3:Y:S01]  /*11290*/  LDSM.16.MT88.4 R28, [R2+UR4+0xfa00] ;  /* 0x00fa0004021c783b */ /* 0x000ee20008004200 */
[-C--:B------:R-:W-:Y:S04]  /*112a0*/  HMMA.1688.F32 R96, R16, R23.reuse, R96 ;  /* 0x000000171060723c */ /* 0x080fe80000001060 */
[C---:B------:R-:W-:Y:S03]  /*112b0*/  HMMA.1688.F32 R100, R18.reuse, R23, R100 ;  /* 0x000000171264723c */ /* 0x040fe60000001064 */
[----:B------:R-:W0:Y:S01]  /*112c0*/  LDGDEPBAR ;  /* 0x00000000000079af */ /* 0x000e220000000000 */
[C---:B------:R-:W-:Y:S04]  /*112d0*/  HMMA.1688.F32 R104, R18.reuse, R22, R104 ;  /* 0x000000161268723c */ /* 0x040fe80000001068 */
[C---:B------:R-:W-:Y:S04]  /*112e0*/  HMMA.1688.F32 R108, R18.reuse, R21, R108 ;  /* 0x00000015126c723c */ /* 0x040fe8000000106c */
[----:B------:R-:W-:Y:S01]  /*112f0*/  HMMA.1688.F32 R112, R18, R20, R112 ;  /* 0x000000141270723c */ /* 0x000fe20000001070 */
        /* <DEDUP_REMOVED lines=12> */
[C---:B---3--:R-:W-:Y:S03]  /*113c0*/  HMMA.1688.F32 R84, R24.reuse, R28, R84 ;  /* 0x0000001c1854723c */ /* 0x048fe60000001054 */
        /* <DEDUP_REMOVED lines=8> */
[C---:B-1----:R-:W-:Y:S04]  /*11450*/  HMMA.1688.F32 R84, R16.reuse, R20, R84 ;  /* 0x000000141054723c */ /* 0x042fe80000001054 */
        /* <DEDUP_REMOVED lines=8> */
[----:B------:R-:W-:Y:S01]  /*114e0*/  IADD3 R0, R0, 0x2200, RZ ;  /* 0x0000220000007810 */ /* 0x000fe20007ffe0ff */
[C---:B------:R-:W-:Y:S03]  /*114f0*/  HMMA.1688.F32 R104, R18.reuse, R22, R104 ;  /* 0x000000161268723c */ /* 0x040fe60000001068 */
[----:B------:R-:W-:Y:S01]  /*11500*/  IMAD.MOV.U32 R11, RZ, RZ, R31 ;  /* 0x000000ffff0b7224 */ /* 0x000fe200078e001f */
[C---:B------:R-:W-:Y:S04]  /*11510*/  HMMA.1688.F32 R108, R18.reuse, R21, R108 ;  /* 0x00000015126c723c */ /* 0x040fe8000000106c */
[----:B------:R-:W-:Y:S01]  /*11520*/  HMMA.1688.F32 R112, R18, R20, R112 ;  /* 0x000000141270723c */ /* 0x000fe20000001070 */
[----:B------:R1:W2:Y:S08]  /*11530*/  @P0 LDSM.16.MT88.4 R4, [R0] ;  /* 0x000000000004083b */ /* 0x0002b00000004200 */
[----:B------:R1:W2:Y:S01]  /*11540*/  @P0 LDSM.16.MT88.4 R8, [R2+UR4+0xea00] ;  /* 0x00ea00040208083b */ /* 0x0002a20008004200 */
[----:B------:R-:W-:Y:S11]  /*11550*/  PLOP3.LUT P0, PT, PT, PT, UP1, 0x80, 0x0 ;  /* 0x000000000000781c */ /* 0x000ff60003f0f018 */
[----:B------:R-:W-:Y:S02]  /*11560*/  @!UPT UIADD3 URZ, URZ, URZ, URZ ;  /* 0x0000003f3f3ff290 */ /* 0x000fe4000fffe03f */
[----:B------:R-:W-:Y:S05]  /*11570*/  @P0 BRA `(.L_x_326) ;  /* 0xfffffff800980947 */ /* 0x000fea000383ffff */
.L_x_325:
[----:B----4-:R-:W4:Y:S01]  /*11580*/  LDL R16, [R1+0x4c] ;  /* 0x00004c0001107983 */ /* 0x010f220000100800 */
[----:B------:R-:W-:Y:S01]  /*11590*/  UISETP.GE.AND UP0, UPT, UR41, 0x2, UPT ;  /* 0x000000022900788c */ /* 0x000fe2000bf06270 */
[----:B-1----:R-:W-:Y:S01]  /*115a0*/  IMAD.MOV.U32 R2, RZ, RZ, RZ ;  /* 0x000000ffff027224 */ /* 0x002fe200078e00ff */
[----:B------:R-:W-:Y:S01]  /*115b0*/  UIADD3 UR4, UR42, 0x80, URZ ;  /* 0x000000802a047890 */ /* 0x000fe2000fffe03f */
[----:B------:R-:W-:Y:S03]  /*115c0*/  BAR.SYNC.DEFER_BLOCKING 0x0 ;  /* 0x0000000000007b1d */ /* 0x000fe60000010000 */
[----:B------:R-:W-:Y:S02]  /*115d0*/  PLOP3.LUT P0, PT, PT, PT, UP0, 0x40, 0x0 ;  /* 0x000000000000781c */ /* 0x000fe40003f0e808 */
[----:B------:R-:W-:Y:S02]  /*115e0*/  IMAD.U32 R0, RZ, RZ, UR4 ;  /* 0x00000004ff007e24 */ /* 0x000fe4000f8e00ff */
[----:B----4-:R-:W-:-:S13]  /*115f0*/  ISETP.NE.OR P0, PT, R16, RZ, P0 ;  /* 0x000000ff1000720c */ /* 0x010fda0000705670 */
[----:B------:R-:W-:Y:S05]  /*11600*/  @P0 BRA `(.L_x_327) ;  /* 0x0000000000700947 */ /* 0x000fea0003800000 */
[----:B------:R-:W-:Y:S01]  /*11610*/  IABS R3, UR37 ;  /* 0x0000002500037c13 */ /* 0x000fe20008000000 */
[----:B------:R-:W1:Y:S03]  /*11620*/  S2R R17, SR_CTAID.X ;  /* 0x0000000000117919 */ /* 0x000e660000002500 */
[----:B--2---:R-:W2:Y:S08]  /*11630*/  I2F.RP R4, R3 ;  /* 0x0000000300047306 */ /* 0x004eb00000209400 */
        /* <DEDUP_REMOVED lines=25> */
.L_x_327:
        /* <DEDUP_REMOVED lines=21> */
.L_x_329:
[----:B------:R-:W-:-:S04]  /*11920*/  ISETP.GT.AND P0, PT, R2, R0, PT ;  /* 0x000000000200720c */ /* 0x000fc80003f04270 */
[----:B------:R-:W-:Y:S01]  /*11930*/  ISETP.LE.OR P0, PT, R2, UR42, P0 ;  /* 0x0000002a02007c0c */ /* 0x000fe20008703670 */
[----:B------:R-:W-:-:S12]  /*11940*/  IMAD.MOV.U32 R2, RZ, RZ, R19 ;  /* 0x000000ffff027224 */ /* 0x000fd800078e0013 */
[----:B------:R-:W-:Y:S05]  /*11950*/  @P0 BRA `(.L_x_330) ;  /* 0x0000000000e40947 */ /* 0x000fea0003800000 */
[----:B------:R-:W-:Y:S05]  /*11960*/  BRA `(.L_x_331) ;  /* 0x00000000000c7947 */ /* 0x000fea0003800000 */
.L_x_328:
[----:B-----5:R-:W-:Y:S02]  /*11970*/  ISETP.GE.AND P0, PT, R0, R17, PT ;  /* 0x000000110000720c */ /* 0x020fe40003f06270 */
[----:B------:R-:W-:-:S11]  /*11980*/  MOV R2, R19 ;  /* 0x0000001300027202 */ /* 0x000fd60000000f00 */
[----:B------:R-:W-:Y:S05]  /*11990*/  @!P0 BRA `(.L_x_330) ;  /* 0x0000000000d48947 */ /* 0x000fea0003800000 */
.L_x_331:
        /* <DEDUP_REMOVED lines=15> */
.L_x_332:
[----:B------:R-:W-:Y:S01]  /*11a90*/  R2UR UR4, R16 ;  /* 0x00000000100472ca */ /* 0x000fe200000e0000 */
[----:B------:R-:W-:-:S12]  /*11aa0*/  IMAD.MOV.U32 R0, RZ, RZ, RZ ;  /* 0x000000ffff007224 */ /* 0x000fd800078e00ff */
[----:B------:R-:W-:-:S04]  /*11ab0*/  UISETP.NE.AND UP0, UPT, UR4, URZ, UPT ;  /* 0x0000003f0400728c */ /* 0x000fc8000bf05270 */
[----:B------:R-:W-:-:S06]  /*11ac0*/  UISETP.LT.OR UP0, UPT, UR41, 0x2, UP0 ;  /* 0x000000022900788c */ /* 0x000fcc0008701670 */
[----:B------:R-:W-:-:S13]  /*11ad0*/  PLOP3.LUT P0, PT, PT, PT, UP0, 0x80, 0x0 ;  /* 0x000000000000781c */ /* 0x000fda0003f0f008 */
[----:B------:R-:W-:Y:S05]  /*11ae0*/  @P0 BRA `(.L_x_333) ;  /* 0x0000000000700947 */ /* 0x000fea0003800000 */
[----:B------:R-:W-:Y:S01]  /*11af0*/  IABS R2, UR37 ;  /* 0x0000002500027c13 */ /* 0x000fe20008000000 */
[----:B--2---:R-:W2:Y:S03]  /*11b00*/  S2R R6, SR_CTAID.X ;  /* 0x0000000000067919 */ /* 0x004ea60000002500 */
        /* <DEDUP_REMOVED lines=26> */
.L_x_333:
[----:B------:R-:W-:Y:S01]  /*11cb0*/  USHF.L.U32 UR4, UR40, 0x10, URZ ;  /* 0x0000001028047899 */ /* 0x000fe2000800063f */
[----:B------:R-:W-:-:S05]  /*11cc0*/  IADD3 R0, R0, UR5, RZ ;  /* 0x0000000500007c10 */ /* 0x000fca000fffe0ff */
[----:B------:R-:W-:-:S05]  /*11cd0*/  IMAD.U32 R2, RZ, RZ, UR4 ;  /* 0x00000004ff027e24 */ /* 0x000fca000f8e00ff */
[----:B------:R-:W-:-:S07]  /*11ce0*/  LEA.HI.SX32 R2, R2, R19, 0x17 ;  /* 0x0000001302027211 */ /* 0x000fce00078fbaff */
.L_x_330:
[----:B------:R-:W-:-:S13]  /*11cf0*/  ISETP.NE.AND P0, PT, R2, R19, PT ;  /* 0x000000130200720c */ /* 0x000fda0003f05270 */
[----:B------:R-:W-:Y:S05]  /*11d00*/  @!P0 BRA `(.L_x_334) ;  /* 0x00000004004c8947 */ /* 0x000fea0003800000 */
[----:B------:R-:W-:-:S04]  /*11d10*/  ISETP.GT.AND P0, PT, R17, R0, PT ;  /* 0x000000001100720c */ /* 0x000fc80003f04270 */
[----:B------:R-:W-:-:S13]  /*11d20*/  ISETP.LE.OR P0, PT, R18, R2, !P0 ;  /* 0x000000021200720c */ /* 0x000fda0004703670 */
[----:B------:R-:W-:Y:S05]  /*11d30*/  @P0 BRA `(.L_x_335) ;  /* 0x0000000800880947 */ /* 0x000fea0003800000 */
[----:B------:R-:W4:Y:S04]  /*11d40*/  LDL R15, [R1+0x5c] ;  /* 0x00005c00010f7983 */ /* 0x000f280000100800 */
[----:B------:R-:W5:Y:S04]  /*11d50*/  LDL R14, [R1+0x58] ;  /* 0x00005800010e7983 */ /* 0x000f680000100800 */
[----:B------:R-:W3:Y:S04]  /*11d60*/  LDL R16, [R1+0x64] ;  /* 0x0000640001107983 */ /* 0x000ee80000100800 */
[----:B------:R-:W3:Y:S01]  /*11d70*/  LDL R13, [R1+0x60] ;  /* 0x00006000010d7983 */ /* 0x000ee20000100800 */
[----:B------:R-:W-:Y:S01]  /*11d80*/  IMAD.SHL.U32 R3, R34, 0x8, RZ ;  /* 0x0000000822037824 */ /* 0x000fe200078e00ff */
[C---:B--2---:R-:W-:Y:S01]  /*11d90*/  LOP3.LUT R5, R33.reuse, 0x1c, RZ, 0xc0, !PT ;  /* 0x0000001c21057812 */ /* 0x044fe200078ec0ff */
        /* <DEDUP_REMOVED lines=44> */
[----:B----4-:R-:W-:-:S04]  /*12060*/  LEA R4, P2, R10, R15, 0x1 ;  /* 0x0000000f0a047211 */ /* 0x010fc800078408ff */
        /* <DEDUP_REMOVED lines=29> */
.L_x_334:
[----:B------:R-:W-:-:S04]  /*12240*/  ISETP.GT.AND P0, PT, R17, R0, PT ;  /* 0x000000001100720c */ /* 0x000fc80003f04270 */
[----:B------:R-:W-:-:S13]  /*12250*/  ISETP.GE.OR P0, PT, R19, R18, !P0 ;  /* 0x000000121300720c */ /* 0x000fda0004706670 */
[----:B------:R-:W-:Y:S05]  /*12260*/  @P0 BRA `(.L_x_335) ;  /* 0x00000004003c0947 */ /* 0x000fea0003800000 */
[----:B------:R-:W4:Y:S04]  /*12270*/  LDL R15, [R1+0x5c] ;  /* 0x00005c00010f7983 */ /* 0x000f280000100800 */
[----:B------:R-:W5:Y:S04]  /*12280*/  LDL R14, [R1+0x58] ;  /* 0x00005800010e7983 */ /* 0x000f680000100800 */
[----:B------:R-:W3:Y:S04]  /*12290*/  LDL R16, [R1+0x64] ;  /* 0x0000640001107983 */ /* 0x000ee80000100800 */
[----:B------:R-:W3:Y:S01]  /*122a0*/  LDL R13, [R1+0x60] ;  /* 0x00006000010d7983 */ /* 0x000ee20000100800 */
[----:B------:R-:W-:Y:S01]  /*122b0*/  USHF.R.S32.HI UR5, URZ, 0x1f, UR44 ;  /* 0x0000001f3f057899 */ /* 0x000fe2000801142c */
[----:B------:R-:W-:Y:S01]  /*122c0*/  IMAD.SHL.U32 R3, R34, 0x8, RZ ;  /* 0x0000000822037824 */ /* 0x000fe200078e00ff */
[C---:B--2---:R-:W-:Y:S01]  /*122d0*/  LOP3.LUT R4, R33.reuse, 0x1c, RZ, 0xc0, !PT ;  /* 0x0000001c21047812 */ /* 0x044fe200078ec0ff */
        /* <DEDUP_REMOVED lines=72> */
.L_x_335:
[----:B------:R-:W-:Y:S01]  /*12760*/  UIADD3 UR43, UR43, 0x80, URZ ;  /* 0x000000802b2b7890 */ /* 0x000fe2000fffe03f */
[----:B------:R-:W-:Y:S05]  /*12770*/  BRA `(.L_x_336) ;  /* 0xffffff3000c07947 */ /* 0x000fea000383ffff */
.L_x_293:
[----:B------:R-:W2:Y:S01]  /*12780*/  LDL R6, [R1+0x44] ;  /* 0x0000440001067983 */ /* 0x000ea20000100800 */
[----:B------:R-:W-:Y:S01]  /*12790*/  ULOP3.LUT UP0, URZ, UR7, 0x4, URZ, 0xc0, !UPT ;  /* 0x00000004073f7892 */ /* 0x000fe2000f80c03f */
[----:B------:R-:W1:Y:S02]  /*127a0*/  S2UR UR5, SR_CgaCtaId ;  /* 0x00000000000579c3 */ /* 0x000e640000008800 */
[----:B------:R-:W3:Y:S01]  /*127b0*/  LDL.LU R5, [R1+0x34] ;  /* 0x0000340001057983 */ /* 0x000ee20000300800 */
[----:B------:R-:W-:Y:S01]  /*127c0*/  USHF.R.U32.HI UR4, URZ, 0x4, UR7 ;  /* 0x000000043f047899 */ /* 0x000fe20008011607 */
[----:B------:R-:W-:Y:S01]  /*127d0*/  IMAD.U32 R2, RZ, RZ, UR7 ;  /* 0x00000007ff027e24 */ /* 0x000fe2000f8e00ff */
[----:B------:R-:W-:Y:S01]  /*127e0*/  PLOP3.LUT P0, PT, PT, PT, UP0, 0x80, 0x0 ;  /* 0x000000000000781c */ /* 0x000fe20003f0f008 */
[----:B------:R-:W4:Y:S01]  /*127f0*/  LDL.64 R36, [R1+0xb8] ;  /* 0x0000b80001247983 */ /* 0x000f220000100a00 */
[----:B------:R-:W-:Y:S01]  /*12800*/  USHF.L.U32 UR8, UR7, 0x2, URZ ;  /* 0x0000000207087899 */ /* 0x000fe2000800063f */
[----:B------:R-:W5:Y:S01]  /*12810*/  LDC.U8 R13, c[0x0][0x2cc] ;  /* 0x0000b300ff0d7b82 */ /* 0x000f620000000000 */
[----:B------:R-:W-:Y:S01]  /*12820*/  USHF.L.U32 UR4, UR4, 0x2, URZ ;  /* 0x0000000204047899 */ /* 0x000fe2000800063f */
[----:B------:R-:W5:Y:S01]  /*12830*/  S2R R7, SR_TID.X ;  /* 0x0000000000077919 */ /* 0x000f620000002100 */
[----:B------:R-:W-:Y:S01]  /*12840*/  USHF.L.U32 UR9, UR7, 0x5, URZ ;  /* 0x0000000507097899 */ /* 0x000fe2000800063f */
[----:B------:R-:W-:Y:S01]  /*12850*/  IMAD.SHL.U32 R2, R2, 0x20, RZ ;  /* 0x0000002002027824 */ /* 0x000fe200078e00ff */
[----:B------:R-:W-:-:S02]  /*12860*/  ULOP3.LUT UR8, UR8, 0x30, URZ, 0xc0, !UPT ;  /* 0x0000003008087892 */ /* 0x000fc4000f8ec03f */
[----:B------:R-:W-:Y:S02]  /*12870*/  ULOP3.LUT UR4, UR4, 0xfffffffc, UR7, 0xe2, !UPT ;  /* 0xfffffffc04047892 */ /* 0x000fe4000f8ee207 */
[----:B------:R-:W-:Y:S01]  /*12880*/  USHF.R.U32.HI UR9, URZ, 0x9, UR9 ;  /* 0x000000093f097899 */ /* 0x000fe20008011609 */
[----:B------:R-:W-:Y:S01]  /*12890*/  UMOV UR6, 0x400 ;  /* 0x0000040000067882 */ /* 0x000fe20000000000 */
[----:B------:R-:W-:Y:S02]  /*128a0*/  UIMAD UR4, UR4, 0x220, UR8 ;  /* 0x00000220040478a4 */ /* 0x000fe4000f8e0208 */
[----:B-1----:R-:W-:Y:S02]  /*128b0*/  ULEA UR5, UR5, UR6, 0x18 ;  /* 0x0000000605057291 */ /* 0x002fe4000f8ec03f */
[----:B------:R-:W-:Y:S01]  /*128c0*/  USHF.L.U32 UR6, UR9, 0x7, URZ ;  /* 0x0000000709067899 */ /* 0x000fe2000800063f */
[----:B-----5:R-:W-:Y:S02]  /*128d0*/  PRMT R13, R13, 0x8880, RZ ;  /* 0x000088800d0d7816 */ /* 0x020fe400000000ff */
[----:B------:R-:W-:-:S02]  /*128e0*/  LOP3.LUT R0, R7, 0x2, RZ, 0xc0, !PT ;  /* 0x0000000207007812 */ /* 0x000fc400078ec0ff */
[----:B------:R-:W-:Y:S02]  /*128f0*/  LOP3.LUT R3, R7, 0x1f, RZ, 0xc0, !PT ;  /* 0x0000001f07037812 */ /* 0x000fe400078ec0ff */
[----:B------:R-:W-:Y:S02]  /*12900*/  @P0 LOP3.LUT R0, R0, 0x2, RZ, 0x3c, !PT ;  /* 0x0000000200000812 */ /* 0x000fe400078e3cff */
[----:B------:R-:W-:Y:S02]  /*12910*/  SHF.R.U32.HI R4, RZ, 0x2, R3 ;  /* 0x00000002ff047819 */ /* 0x000fe40000011603 */
[----:B------:R-:W-:Y:S02]  /*12920*/  LOP3.LUT R0, R0, 0x1, R7, 0xf8, !PT ;  /* 0x0000000100007812 */ /* 0x000fe400078ef807 */
[----:B------:R-:W-:-:S03]  /*12930*/  LOP3.LUT R2, R2, 0xffffffe0, R3, 0xe2, !PT ;  /* 0xffffffe002027812 */ /* 0x000fc600078ee203 */
[----:B------:R-:W-:Y:S01]  /*12940*/  IMAD R0, R4, 0x44, R0 ;  /* 0x0000004404007824 */ /* 0x000fe200078e0200 */
[--C-:B------:R-:W-:Y:S01]  /*12950*/  SHF.R.U32.HI R4, RZ, 0x2, R2.reuse ;  /* 0x00000002ff047819 */ /* 0x100fe20000011602 */
[----:B------:R-:W-:Y:S01]  /*12960*/  IMAD.SHL.U32 R8, R2, 0x2, RZ ;  /* 0x0000000202087824 */ /* 0x000fe200078e00ff */
[----:B------:R-:W-:Y:S01]  /*12970*/  SHF.R.U32.HI R3, RZ, 0x4, R2 ;  /* 0x00000004ff037819 */ /* 0x000fe20000011602 */
[----:B------:R-:W-:Y:S01]  /*12980*/  VIADD R0, R0, UR4 ;  /* 0x0000000400007c36 */ /* 0x000fe20008000000 */
[----:B------:R-:W-:Y:S01]  /*12990*/  LOP3.LUT R9, R4, 0x1, RZ, 0xc0, !PT ;  /* 0x0000000104097812 */ /* 0x000fe200078ec0ff */
[----:B------:R-:W-:Y:S01]  /*129a0*/  IMAD.SHL.U32 R11, R2, 0x2, RZ ;  /* 0x00000002020b7824 */ /* 0x000fe200078e00ff */
[----:B------:R-:W-:Y:S02]  /*129b0*/  LOP3.LUT R12, R3, 0x6, RZ, 0xc0, !PT ;  /* 0x00000006030c7812 */ /* 0x000fe400078ec0ff */
[----:B------:R-:W-:Y:S01]  /*129c0*/  LEA R0, R0, UR5, 0x3 ;  /* 0x0000000500007c11 */ /* 0x000fe2000f8e18ff */
[----:B------:R-:W-:Y:S01]  /*129d0*/  BAR.SYNC.DEFER_BLOCKING 0x0 ;  /* 0x0000000000007b1d */ /* 0x000fe20000010000 */
[----:B------:R-:W-:-:S02]  /*129e0*/  LOP3.LUT R7, R4, 0x1, RZ, 0xc, !PT ;  /* 0x0000000104077812 */ /* 0x000fc400078e0cff */
[----:B------:R-:W-:Y:S02]  /*129f0*/  LOP3.LUT R10, R3, 0x18, RZ, 0xc0, !PT ;  /* 0x00000018030a7812 */ /* 0x000fe400078ec0ff */
[----:B------:R-:W-:Y:S02]  /*12a00*/  LOP3.LUT R7, R7, 0x1e, R8, 0xf8, !PT ;  /* 0x0000001e07077812 */ /* 0x000fe400078ef808 */
        /* <DEDUP_REMOVED lines=8> */
[----:B------:R-:W-:Y:S01]  /*12a90*/  STS.64 [R0+0x18e60], R54 ;  /* 0x018e603600007388 */ /* 0x000fe20000000a00 */
[----:B------:R-:W1:Y:S01]  /*12aa0*/  LDC.64 R34, c[0x0][0x208] ;  /* 0x00008200ff227b82 */ /* 0x000e620000000a00 */
[----:B--2---:R-:W-:Y:S01]  /*12ab0*/  IMAD.MOV.U32 R32, RZ, RZ, R6 ;  /* 0x000000ffff207224 */ /* 0x004fe200078e0006 */
[----:B------:R-:W-:Y:S01]  /*12ac0*/  LOP3.LUT R6, R2, 0x1f, RZ, 0xc0, !PT ;  /* 0x0000001f02067812 */ /* 0x000fe200078ec0ff */
[----:B---3--:R-:W-:-:S03]  /*12ad0*/  IMAD.MOV.U32 R33, RZ, RZ, R5 ;  /* 0x000000ffff217224 */ /* 0x008fc600078e0005 */
[----:B------:R-:W-:Y:S01]  /*12ae0*/  LEA.HI R6, R6, UR6, RZ, 0x1c ;  /* 0x0000000606067c11 */ /* 0x000fe2000f8fe0ff */
[----:B------:R-:W-:Y:S01]  /*12af0*/  IMAD.U32 R5, RZ, RZ, UR9 ;  /* 0x00000009ff057e24 */ /* 0x000fe2000f8e00ff */
[----:B------:R-:W-:-:S03]  /*12b00*/  R2UR UR6, R13 ;  /* 0x000000000d0672ca */ /* 0x000fc600000e0000 */
[----:B------:R-:W-:-:S05]  /*12b10*/  IMAD R5, R5, -0x60, R6 ;  /* 0xffffffa005057824 */ /* 0x000fca00078e0206 */
[----:B------:R-:W-:Y:S02]  /*12b20*/  IADD3 R5, R12, R5, R10 ;  /* 0x000000050c057210 */ /* 0x000fe40007ffe00a */
[----:B------:R-:W-:-:S03]  /*12b30*/  R2UR UR4, R33 ;  /* 0x00000000210472ca */ /* 0x000fc600000e0000 */
[C---:B------:R-:W-:Y:S02]  /*12b40*/  IMAD R9, R5.reuse, 0x22, R9 ;  /* 0x0000002205097824 */ /* 0x040fe400078e0209 */
[----:B------:R-:W-:-:S03]  /*12b50*/  IMAD R8, R5, 0x22, R7 ;  /* 0x0000002205087824 */ /* 0x000fc600078e0207 */
[----:B------:R-:W-:Y:S01]  /*12b60*/  LEA R9, R9, UR5, 0x4 ;  /* 0x0000000509097c11 */ /* 0x000fe2000f8e20ff */
[----:B------:R-:W-:Y:S01]  /*12b70*/  BAR.SYNC.DEFER_BLOCKING 0x0 ;  /* 0x0000000000007b1d */ /* 0x000fe20000010000 */
[----:B------:R-:W-:-:S05]  /*12b80*/  LEA R8, R8, UR5, 0x4 ;  /* 0x0000000508087c11 */ /* 0x000fca000f8e20ff */
[----:B------:R-:W-:Y:S02]  /*12b90*/  ULDC UR5, c[0x0][0x2ac] ;  /* 0x0000ab0000057ab9 */ /* 0x000fe40000000800 */
[----:B------:R-:W-:-:S03]  /*12ba0*/  UIMAD UR6, UR6, UR5, URZ ;  /* 0x00000005060672a4 */ /* 0x000fc6000f8e023f */
[----:B------:R-:W-:Y:S02]  /*12bb0*/  ULDC UR5, c[0x0][0x2a0] ;  /* 0x0000a80000057ab9 */ /* 0x000fe40000000800 */
[----:B------:R-:W-:-:S04]  /*12bc0*/  UIMAD UR7, UR6, UR5, URZ ;  /* 0x00000005060772a4 */ /* 0x000fc8000f8e023f */
[----:B------:R-:W-:-:S04]  /*12bd0*/  UIMAD UR4, UR7, UR4, URZ ;  /* 0x00000004070472a4 */ /* 0x000fc8000f8e023f */
[----:B------:R-:W-:Y:S01]  /*12be0*/  UIMAD.WIDE UR8, UR4, 0x2, UR46 ;  /* 0x00000002040878a5 */ /* 0x000fe2000f8e022e */
[----:B------:R-:W2:Y:S04]  /*12bf0*/  LDS.128 R16, [R9+0x14a00] ;  /* 0x014a000009107984 */ /* 0x000ea80000000c00 */
[----:B------:R-:W3:Y:S04]  /*12c00*/  LDS.128 R12, [R8+0x14a00] ;  /* 0x014a0000080c7984 */ /* 0x000ee80000000c00 */
[----:B------:R-:W5:Y:S04]  /*12c10*/  LDS.128 R20, [R9+0x18e00] ;  /* 0x018e000009147984 */ /* 0x000f680000000c00 */
[----:B------:R-:W4:Y:S01]  /*12c20*/  LDS.128 R24, [R8+0x18e00] ;  /* 0x018e000008187984 */ /* 0x000f220000000c00 */
[----:B------:R-:W-:Y:S01]  /*12c30*/  IMAD.SHL.U32 R5, R2, 0x8, RZ ;  /* 0x0000000802057824 */ /* 0x000fe200078e00ff */
[----:B------:R-:W-:-:S02]  /*12c40*/  ISETP.NE.U32.AND P0, PT, RZ, UR8, PT ;  /* 0x00000008ff007c0c */ /* 0x000fc4000bf05070 */
[----:B------:R-:W-:Y:S02]  /*12c50*/  LOP3.LUT R4, R6, 0x60, R4, 0xf8, !PT ;  /* 0x0000006006047812 */ /* 0x000fe400078ef804 */
[----:B------:R-:W-:Y:S02]  /*12c60*/  LOP3.LUT R31, R5, 0x78, RZ, 0xc0, !PT ;  /* 0x00000078051f7812 */ /* 0x000fe400078ec0ff */
[----:B------:R-:W-:Y:S02]  /*12c70*/  ISETP.NE.AND.EX P0, PT, RZ, UR9, PT, P0 ;  /* 0x00000009ff007c0c */ /* 0x000fe4000bf05300 */
[----:B------:R-:W-:Y:S02]  /*12c80*/  LOP3.LUT R4, R4, 0x6, R3, 0xf8, !PT ;  /* 0x0000000604047812 */ /* 0x000fe400078ef803 */
[----:B------:R-:W-:Y:S02]  /*12c90*/  VIADDMNMX R29, R32, -R33, 0x80, PT ;  /* 0x00000080201d7446 */ /* 0x000fe40003800921 */
[----:B------:R-:W-:-:S02]  /*12ca0*/  ISETP.LT.AND P0, PT, R31, UR5, P0 ;  /* 0x000000051f007c0c */ /* 0x000fc40008701270 */
[----:B------:R-:W-:Y:S01]  /*12cb0*/  LOP3.LUT R30, R4, 0x8, RZ, 0xfc, !PT ;  /* 0x00000008041e7812 */ /* 0x000fe200078efcff */
[----:B------:R-:W-:Y:S01]  /*12cc0*/  IMAD.SHL.U32 R5, R2, 0x10, RZ ;  /* 0x0000001002057824 */ /* 0x000fe200078e00ff */
[-C--:B------:R-:W-:Y:S02]  /*12cd0*/  ISETP.LT.AND P2, PT, R4, R29.reuse, P0 ;  /* 0x0000001d0400720c */ /* 0x080fe40000741270 */
[----:B------:R-:W-:Y:S01]  /*12ce0*/  ISETP.LT.AND P1, PT, R30, R29, P0 ;  /* 0x0000001d1e00720c */ /* 0x000fe20000721270 */
[----:B------:R-:W-:Y:S01]  /*12cf0*/  IMAD.WIDE R2, R4, UR7, RZ ;  /* 0x0000000704027c25 */ /* 0x000fe2000f8e02ff */
[----:B------:R-:W-:-:S04]  /*12d00*/  LOP3.LUT R28, R5, 0xf0, RZ, 0xc0, !PT ;  /* 0x000000f0051c7812 */ /* 0x000fc800078ec0ff */
[----:B------:R-:W-:-:S04]  /*12d10*/  LEA R5, P3, R2, R28, 0x1 ;  /* 0x0000001c02057211 */ /* 0x000fc800078608ff */
[----:B------:R-:W-:Y:S02]  /*12d20*/  LEA.HI.X R3, R2, RZ, R3, 0x1, P3 ;  /* 0x000000ff02037211 */ /* 0x000fe400018f0c03 */
[----:B------:R-:W-:Y:S02]  /*12d30*/  IADD3 R2, P3, R5, UR8, RZ ;  /* 0x0000000805027c10 */ /* 0x000fe4000ff7e0ff */
[C---:B-1----:R-:W-:Y:S02]  /*12d40*/  @P2 R2UR UR10, R34.reuse ;  /* 0x00000000220a22ca */ /* 0x042fe400000e0000 */
[C---:B------:R-:W-:Y:S02]  /*12d50*/  @P2 R2UR UR11, R35.reuse ;  /* 0x00000000230b22ca */ /* 0x040fe400000e0000 */
[----:B------:R-:W-:Y:S02]  /*12d60*/  @P1 R2UR UR4, R34 ;  /* 0x00000000220412ca */ /* 0x000fe400000e0000 */
[----:B------:R-:W-:Y:S01]  /*12d70*/  @P1 R2UR UR5, R35 ;  /* 0x00000000230512ca */ /* 0x000fe200000e0000 */
[----:B------:R-:W-:Y:S01]  /*12d80*/  IMAD.U32 R5, RZ, RZ, UR7 ;  /* 0x00000007ff057e24 */ /* 0x000fe2000f8e00ff */
[----:B------:R-:W-:-:S02]  /*12d90*/  IADD3.X R3, R3, UR9, RZ, P3, !PT ;  /* 0x0000000903037c10 */ /* 0x000fc40009ffe4ff */
[----:B--2---:R-:W-:Y:S02]  /*12da0*/  F2FP.F16.F32.PACK_AB R16, R17, R16 ;  /* 0x000000101110723e */ /* 0x004fe400000000ff */
[----:B------:R-:W-:Y:S01]  /*12db0*/  F2FP.F16.F32.PACK_AB R17, R19, R18 ;  /* 0x000000121311723e */ /* 0x000fe200000000ff */
[----:B------:R-:W-:Y:S01]  /*12dc0*/  IMAD.WIDE R6, R5, 0x10, R2 ;  /* 0x0000001005067825 */ /* 0x000fe200078e0202 */
[----:B---3--:R-:W-:Y:S02]  /*12dd0*/  F2FP.F16.F32.PACK_AB R18, R13, R12 ;  /* 0x0000000c0d12723e */ /* 0x008fe400000000ff */
[----:B------:R-:W-:Y:S02]  /*12de0*/  F2FP.F16.F32.PACK_AB R19, R15, R14 ;  /* 0x0000000e0f13723e */ /* 0x000fe400000000ff */
[----:B-----5:R-:W-:Y:S02]  /*12df0*/  F2FP.F16.F32.PACK_AB R12, R21, R20 ;  /* 0x00000014150c723e */ /* 0x020fe400000000ff */
[----:B------:R-:W-:-:S02]  /*12e00*/  F2FP.F16.F32.PACK_AB R13, R23, R22 ;  /* 0x00000016170d723e */ /* 0x000fc400000000ff */
[----:B----4-:R-:W-:Y:S02]  /*12e10*/  F2FP.F16.F32.PACK_AB R14, R25, R24 ;  /* 0x00000018190e723e */ /* 0x010fe400000000ff */
[----:B------:R-:W-:Y:S01]  /*12e20*/  F2FP.F16.F32.PACK_AB R15, R27, R26 ;  /* 0x0000001a1b0f723e */ /* 0x000fe200000000ff */
[----:B------:R1:W-:Y:S04]  /*12e30*/  @P2 STG.E.128 desc[UR10][R2.64], R16 ;  /* 0x0000001002002986 */ /* 0x0003e8000c101d0a */
[----:B------:R2:W-:Y:S01]  /*12e40*/  @P1 STG.E.128 desc[UR4][R6.64], R12 ;  /* 0x0000000c06001986 */ /* 0x0005e2000c101d04 */
[----:B------:R-:W-:Y:S06]  /*12e50*/  BAR.SYNC.DEFER_BLOCKING 0x0 ;  /* 0x0000000000007b1d */ /* 0x000fec0000010000 */
        /* <DEDUP_REMOVED lines=8> */
[----:B------:R-:W-:Y:S01]  /*12ee0*/  BAR.SYNC.DEFER_BLOCKING 0x0 ;  /* 0x0000000000007b1d */ /* 0x000fe20000010000 */
[----:B------:R-:W-:-:S02]  /*12ef0*/  LOP3.LUT R11, R4, 0x10, RZ, 0xfc, !PT ;  /* 0x00000010040b7812 */ /* 0x000fc400078efcff */
[----:B------:R-:W-:-:S03]  /*12f00*/  LOP3.LUT R10, R4, 0x18, RZ, 0xfc, !PT ;  /* 0x00000018040a7812 */ /* 0x000fc600078efcff */
[----:B------:R-:W3:Y:S04]  /*12f10*/  LDS.128 R16, [R9+0x14a00] ;  /* 0x014a000009107984 */ /* 0x000ee80000000c00 */
[----:B------:R-:W4:Y:S04]  /*12f20*/  LDS.128 R12, [R8+0x14a00] ;  /* 0x014a0000080c7984 */ /* 0x000f280000000c00 */
[----:B------:R-:W5:Y:S04]  /*12f30*/  LDS.128 R20, [R9+0x18e00] ;  /* 0x018e000009147984 */ /* 0x000f680000000c00 */
[----:B------:R-:W5:Y:S01]  /*12f40*/  LDS.128 R24, [R8+0x18e00] ;  /* 0x018e000008187984 */ /* 0x000f620000000c00 */
[----:B------:R-:W-:-:S02]  /*12f50*/  ISETP.LT.AND P1, PT, R11, R29, P0 ;  /* 0x0000001d0b00720c */ /* 0x000fc40000721270 */
[----:B------:R-:W-:Y:S01]  /*12f60*/  ISETP.LT.AND P0, PT, R10, R29, P0 ;  /* 0x0000001d0a00720c */ /* 0x000fe20000701270 */
[----:B-1----:R-:W-:-:S10]  /*12f70*/  IMAD.WIDE R2, R5, 0x10, R6 ;  /* 0x0000001005027825 */ /* 0x002fd400078e0206 */
[C---:B------:R-:W-:Y:S02]  /*12f80*/  @P1 R2UR UR8, R34.reuse ;  /* 0x00000000220812ca */ /* 0x040fe400000e0000 */
[C---:B------:R-:W-:Y:S02]  /*12f90*/  @P1 R2UR UR9, R35.reuse ;  /* 0x00000000230912ca */ /* 0x040fe400000e0000 */
[----:B------:R-:W-:Y:S02]  /*12fa0*/  @P0 R2UR UR4, R34 ;  /* 0x00000000220402ca */ /* 0x000fe400000e0000 */
[----:B------:R-:W-:Y:S01]  /*12fb0*/  @P0 R2UR UR5, R35 ;  /* 0x00000000230502ca */ /* 0x000fe200000e0000 */
[----:B--2---:R-:W-:Y:S01]  /*12fc0*/  IMAD.WIDE R6, R5, 0x10, R2 ;  /* 0x0000001005067825 */ /* 0x004fe200078e0202 */
[----:B---3--:R-:W-:Y:S02]  /*12fd0*/  F2FP.F16.F32.PACK_AB R16, R17, R16 ;  /* 0x000000101110723e */ /* 0x008fe400000000ff */
[----:B------:R-:W-:-:S02]  /*12fe0*/  F2FP.F16.F32.PACK_AB R17, R19, R18 ;  /* 0x000000121311723e */ /* 0x000fc400000000ff */
[----:B----4-:R-:W-:Y:S02]  /*12ff0*/  F2FP.F16.F32.PACK_AB R18, R13, R12 ;  /* 0x0000000c0d12723e */ /* 0x010fe400000000ff */
[----:B------:R-:W-:Y:S02]  /*13000*/  F2FP.F16.F32.PACK_AB R19, R15, R14 ;  /* 0x0000000e0f13723e */ /* 0x000fe400000000ff */
[----:B-----5:R-:W-:Y:S02]  /*13010*/  F2FP.F16.F32.PACK_AB R12, R21, R20 ;  /* 0x00000014150c723e */ /* 0x020fe400000000ff */
[----:B------:R-:W-:Y:S02]  /*13020*/  F2FP.F16.F32.PACK_AB R13, R23, R22 ;  /* 0x00000016170d723e */ /* 0x000fe400000000ff */
[----:B------:R-:W-:Y:S02]  /*13030*/  F2FP.F16.F32.PACK_AB R14, R25, R24 ;  /* 0x00000018190e723e */ /* 0x000fe400000000ff */
[----:B------:R-:W-:Y:S01]  /*13040*/  F2FP.F16.F32.PACK_AB R15, R27, R26 ;  /* 0x0000001a1b0f723e */ /* 0x000fe200000000ff */
[----:B------:R1:W-:Y:S04]  /*13050*/  @P1 STG.E.128 desc[UR8][R2.64], R16 ;  /* 0x0000001002001986 */ /* 0x0003e8000c101d08 */
[----:B------:R2:W-:Y:S01]  /*13060*/  @P0 STG.E.128 desc[UR4][R6.64], R12 ;  /* 0x0000000c06000986 */ /* 0x0005e2000c101d04 */
[----:B------:R-:W-:Y:S01]  /*13070*/  BAR.SYNC.DEFER_BLOCKING 0x0 ;  /* 0x0000000000007b1d */ /* 0x000fe20000010000 */
[----:B------:R-:W-:-:S05]  /*13080*/  UIMAD UR6, UR44, UR6, URZ ;  /* 0x000000062c0672a4 */ /* 0x000fca000f8e023f */
        /* <DEDUP_REMOVED lines=12> */
[----:B------:R-:W1:Y:S04]  /*13150*/  LDS.128 R20, [R9+0x10600] ;  /* 0x0106000009147984 */ /* 0x000e680000000c00 */
[----:B------:R-:W3:Y:S04]  /*13160*/  LDS.128 R12, [R9+0xc200] ;  /* 0x00c20000090c7984 */ /* 0x000ee80000000c00 */
[----:B------:R-:W4:Y:S04]  /*13170*/  LDS.128 R16, [R8+0xc200] ;  /* 0x00c2000008107984 */ /* 0x000f280000000c00 */
[----:B------:R-:W5:Y:S01]  /*13180*/  LDS.128 R24, [R8+0x10600] ;  /* 0x0106000008187984 */ /* 0x000f620000000c00 */
[----:B------:R-:W-:-:S04]  /*13190*/  ISETP.NE.AND.EX P0, PT, R3, RZ, PT, P0 ;  /* 0x000000ff0300720c */ /* 0x000fc80003f05300 */
[----:B------:R-:W-:Y:S01]  /*131a0*/  ISETP.LT.AND P0, PT, R31, UR44, P0 ;  /* 0x0000002c1f007c0c */ /* 0x000fe20008701270 */
[----:B--2---:R-:W-:-:S03]  /*131b0*/  IMAD.WIDE R6, R4, UR6, RZ ;  /* 0x0000000604067c25 */ /* 0x004fc6000f8e02ff */
[-C--:B------:R-:W-:Y:S02]  /*131c0*/  ISETP.LT.AND P2, PT, R4, R29.reuse, P0 ;  /* 0x0000001d0400720c */ /* 0x080fe40000741270 */
[----:B------:R-:W-:Y:S02]  /*131d0*/  ISETP.LT.AND P1, PT, R30, R29, P0 ;  /* 0x0000001d1e00720c */ /* 0x000fe40000721270 */
[----:B------:R-:W-:-:S04]  /*131e0*/  LEA R4, P3, R6, R28, 0x1 ;  /* 0x0000001c06047211 */ /* 0x000fc800078608ff */
[----:B------:R-:W-:Y:S02]  /*131f0*/  LEA.HI.X R6, R6, RZ, R7, 0x1, P3 ;  /* 0x000000ff06067211 */ /* 0x000fe400018f0c07 */
[----:B------:R-:W-:-:S03]  /*13200*/  IADD3 R2, P3, R2, R4, RZ ;  /* 0x0000000402027210 */ /* 0x000fc60007f7e0ff */
[C---:B------:R-:W-:Y:S02]  /*13210*/  @P2 R2UR UR8, R34.reuse ;  /* 0x00000000220822ca */ /* 0x040fe400000e0000 */
[C---:B------:R-:W-:Y:S02]  /*13220*/  @P2 R2UR UR9, R35.reuse ;  /* 0x00000000230922ca */ /* 0x040fe400000e0000 */
[----:B------:R-:W-:Y:S02]  /*13230*/  @P1 R2UR UR4, R34 ;  /* 0x00000000220412ca */ /* 0x000fe400000e0000 */
[----:B------:R-:W-:Y:S01]  /*13240*/  @P1 R2UR UR5, R35 ;  /* 0x00000000230512ca */ /* 0x000fe200000e0000 */
[----:B------:R-:W-:Y:S01]  /*13250*/  IMAD.X R3, R3, 0x1, R6, P3 ;  /* 0x0000000103037824 */ /* 0x000fe200018e0606 */
[----:B-1----:R-:W-:Y:S01]  /*13260*/  F2FP.F16.F32.PACK_AB R4, R21, R20 ;  /* 0x000000141504723e */ /* 0x002fe200000000ff */
[----:B------:R-:W-:Y:S01]  /*13270*/  IMAD.U32 R20, RZ, RZ, UR6 ;  /* 0x00000006ff147e24 */ /* 0x000fe2000f8e00ff */
[----:B---3--:R-:W-:-:S02]  /*13280*/  F2FP.F16.F32.PACK_AB R12, R13, R12 ;  /* 0x0000000c0d0c723e */ /* 0x008fc400000000ff */
[----:B------:R-:W-:Y:S02]  /*13290*/  F2FP.F16.F32.PACK_AB R13, R15, R14 ;  /* 0x0000000e0f0d723e */ /* 0x000fe400000000ff */
[----:B----4-:R-:W-:Y:S02]  /*132a0*/  F2FP.F16.F32.PACK_AB R14, R17, R16 ;  /* 0x00000010110e723e */ /* 0x010fe400000000ff */
[----:B------:R-:W-:Y:S02]  /*132b0*/  F2FP.F16.F32.PACK_AB R15, R19, R18 ;  /* 0x00000012130f723e */ /* 0x000fe400000000ff */
[----:B------:R-:W-:Y:S01]  /*132c0*/  F2FP.F16.F32.PACK_AB R5, R23, R22 ;  /* 0x000000161705723e */ /* 0x000fe200000000ff */
[----:B------:R-:W-:Y:S01]  /*132d0*/  IMAD.WIDE R22, R20, 0x10, R2 ;  /* 0x0000001014167825 */ /* 0x000fe200078e0202 */
[----:B-----5:R-:W-:Y:S02]  /*132e0*/  F2FP.F16.F32.PACK_AB R6, R25, R24 ;  /* 0x000000181906723e */ /* 0x020fe400000000ff */
[----:B------:R-:W-:Y:S01]  /*132f0*/  F2FP.F16.F32.PACK_AB R7, R27, R26 ;  /* 0x0000001a1b07723e */ /* 0x000fe200000000ff */
[----:B------:R-:W-:Y:S04]  /*13300*/  @P2 STG.E.128 desc[UR8][R2.64], R12 ;  /* 0x0000000c02002986 */ /* 0x000fe8000c101d08 */
[----:B------:R-:W-:Y:S01]  /*13310*/  @P1 STG.E.128 desc[UR4][R22.64], R4 ;  /* 0x0000000416001986 */ /* 0x000fe2000c101d04 */
        /* <DEDUP_REMOVED lines=9> */
[----:B------:R-:W-:Y:S01]  /*133b0*/  BAR.SYNC.DEFER_BLOCKING 0x0 ;  /* 0x0000000000007b1d */ /* 0x000fe20000010000 */
[----:B------:R-:W-:-:S02]  /*133c0*/  ISETP.LT.AND P1, PT, R11, R29, P0 ;  /* 0x0000001d0b00720c */ /* 0x000fc40000721270 */
[----:B------:R-:W-:-:S03]  /*133d0*/  ISETP.LT.AND P0, PT, R10, R29, P0 ;  /* 0x0000001d0a00720c */ /* 0x000fc60000701270 */
[----:B------:R-:W2:Y:S04]  /*133e0*/  LDS.128 R4, [R9+0xc200] ;  /* 0x00c2000009047984 */ /* 0x000ea80000000c00 */
[----:B------:R-:W3:Y:S04]  /*133f0*/  LDS.128 R12, [R8+0xc200] ;  /* 0x00c20000080c7984 */ /* 0x000ee80000000c00 */
[----:B------:R-:W4:Y:S04]  /*13400*/  LDS.128 R16, [R9+0x10600] ;  /* 0x0106000009107984 */ /* 0x000f280000000c00 */
[----:B------:R2:W5:Y:S01]  /*13410*/  LDS.128 R24, [R8+0x10600] ;  /* 0x0106000008187984 */ /* 0x0005620000000c00 */
[----:B-1----:R-:W1:Y:S01]  /*13420*/  LDC R0, c[0x0][0xc] ;  /* 0x00000300ff007b82 */ /* 0x002e620000000800 */
[----:B------:R-:W-:-:S02]  /*13430*/  @P1 R2UR UR6, R34 ;  /* 0x00000000220612ca */ /* 0x000fc400000e0000 */
[C---:B------:R-:W-:Y:S02]  /*13440*/  @P1 R2UR UR7, R35.reuse ;  /* 0x00000000230712ca */ /* 0x040fe400000e0000 */
[----:B------:R-:W-:Y:S02]  /*13450*/  @P0 R2UR UR4, R34 ;  /* 0x00000000220402ca */ /* 0x000fe400000e0000 */
[----:B------:R-:W-:Y:S01]  /*13460*/  @P0 R2UR UR5, R35 ;  /* 0x00000000230502ca */ /* 0x000fe200000e0000 */
[----:B------:R-:W-:-:S04]  /*13470*/  IMAD.WIDE R2, R20, 0x10, R22 ;  /* 0x0000001014027825 */ /* 0x000fc800078e0216 */
[----:B-1----:R-:W-:-:S05]  /*13480*/  IMAD.U32 R0, R0, 0x10000, RZ ;  /* 0x0001000000007824 */ /* 0x002fca00078e00ff */
[----:B------:R-:W-:Y:S02]  /*13490*/  LEA.HI.SX32 R0, R0, R33, 0x17 ;  /* 0x0000002100007211 */ /* 0x000fe400078fbaff */
[----:B--2---:R-:W-:Y:S02]  /*134a0*/  F2FP.F16.F32.PACK_AB R8, R5, R4 ;  /* 0x000000040508723e */ /* 0x004fe400000000ff */
[----:B------:R-:W-:Y:S02]  /*134b0*/  F2FP.F16.F32.PACK_AB R9, R7, R6 ;  /* 0x000000060709723e */ /* 0x000fe400000000ff */
[----:B---3--:R-:W-:Y:S01]  /*134c0*/  F2FP.F16.F32.PACK_AB R10, R13, R12 ;  /* 0x0000000c0d0a723e */ /* 0x008fe200000000ff */
[----:B------:R-:W-:Y:S01]  /*134d0*/  IMAD.WIDE R12, R20, 0x10, R2 ;  /* 0x00000010140c7825 */ /* 0x000fe200078e0202 */
[----:B------:R-:W-:Y:S01]  /*134e0*/  F2FP.F16.F32.PACK_AB R11, R15, R14 ;  /* 0x0000000e0f0b723e */ /* 0x000fe200000000ff */
[----:B------:R1:W-:Y:S01]  /*134f0*/  STL [R1+0x34], R0 ;  /* 0x0000340001007387 */ /* 0x0003e20000100800 */
[----:B----4-:R-:W-:-:S02]  /*13500*/  F2FP.F16.F32.PACK_AB R4, R17, R16 ;  /* 0x000000101104723e */ /* 0x010fc400000000ff */
[----:B------:R-:W-:Y:S02]  /*13510*/  F2FP.F16.F32.PACK_AB R5, R19, R18 ;  /* 0x000000121305723e */ /* 0x000fe400000000ff */
[----:B-----5:R-:W-:Y:S02]  /*13520*/  F2FP.F16.F32.PACK_AB R6, R25, R24 ;  /* 0x000000181906723e */ /* 0x020fe400000000ff */
[----:B------:R-:W-:Y:S01]  /*13530*/  F2FP.F16.F32.PACK_AB R7, R27, R26 ;  /* 0x0000001a1b07723e */ /* 0x000fe200000000ff */
[----:B------:R1:W-:Y:S04]  /*13540*/  @P1 STG.E.128 desc[UR6][R2.64], R8 ;  /* 0x0000000802001986 */ /* 0x0003e8000c101d06 */
[----:B------:R1:W-:Y:S01]  /*13550*/  @P0 STG.E.128 desc[UR4][R12.64], R4 ;  /* 0x000000040c000986 */ /* 0x0003e2000c101d04 */
[----:B------:R-:W-:Y:S01]  /*13560*/  BAR.SYNC.DEFER_BLOCKING 0x0 ;  /* 0x0000000000007b1d */ /* 0x000fe20000010000 */
[----:B------:R-:W-:-:S13]  /*13570*/  ISETP.GE.AND P0, PT, R0, R32, PT ;  /* 0x000000200000720c */ /* 0x000fda0003f06270 */
[----:B------:R-:W-:Y:S05]  /*13580*/  @P0 BRA `(.L_x_337) ;  /* 0x0000000000040947 */ /* 0x000fea0003800000 */
[----:B------:R-:W-:Y:S05]  /*13590*/  BRA `(.L_x_338) ;  /* 0xffffff1c00b07947 */ /* 0x000fea000383ffff */
.L_x_337:
[----:B------:R-:W-:Y:S05]  /*135a0*/  EXIT ;  /* 0x000000000000794d */ /* 0x000fea0003800000 */
.L_x_268:
[----:B------:R-:W-:Y:S01]  /*135b0*/  IMAD.MOV.U32 R12, RZ, RZ, RZ ;  /* 0x000000ffff0c7224 */ /* 0x000fe200078e00ff */
[----:B------:R-:W-:Y:S01]  /*135c0*/  MOV R15, 0xffffffff ;  /* 0xffffffff000f7802 */ /* 0x000fe20000000f00 */
[----:B------:R-:W-:-:S07]  /*135d0*/  IMAD.MOV.U32 R11, RZ, RZ, 0x1f ;  /* 0x0000001fff0b7424 */ /* 0x000fce00078e00ff */
[----:B------:R-:W-:Y:S05]  /*135e0*/  WARPSYNC.COLLECTIVE R15, `(.L_x_339) ;  /* 0x000000000f087348 */ /* 0x000fea0003c00000 */
[----:B------:R1:W2:Y:S02]  /*135f0*/  SHFL.IDX P6, R14, R13, R12, R11 ;  /* 0x0000000c0d0e7389 */ /* 0x0002a400000c000b */
[----:B-12---:R-:W-:Y:S01]  /*13600*/  ENDCOLLECTIVE ;  /* 0x000000000000791b */ /* 0x006fe20003800000 */
.L_x_339:
[----:B------:R-:W-:Y:S01]  /*13610*/  MOV R13, R0 ;  /* 0x00000000000d7202 */ /* 0x000fe20000000f00 */
[----:B------:R1:W-:Y:S06]  /*13620*/  STL [R1+0x74], R14 ;  /* 0x0000740e01007387 */ /* 0x0003ec0000100800 */
[----:B-1----:R-:W-:Y:S05]  /*13630*/  WARPSYNC.COLLECTIVE R15, `(.L_x_340) ;  /* 0x000000000f087348 */ /* 0x002fea0003c00000 */
[----:B-1----:R1:W2:Y:S02]  /*13640*/  SHFL.IDX P6, R14, R13, R12, R11 ;  /* 0x0000000c0d0e7389 */ /* 0x0022a400000c000b */
[----:B-12---:R-:W-:Y:S01]  /*13650*/  ENDCOLLECTIVE ;  /* 0x000000000000791b */ /* 0x006fe20003800000 */
.L_x_340:
[----:B------:R1:W-:Y:S01]  /*13660*/  STL [R1+0x70], R14 ;  /* 0x0000700e01007387 */ /* 0x0003e20000100800 */
[----:B------:R-:W-:Y:S05]  /*13670*/  BRA `(.L_x_341) ;  /* 0xfffffed0000c7947 */ /* 0x000fea000383ffff */
.L_x_277:
        /* <DEDUP_REMOVED lines=10> */
.L_x_343:
[----:B------:R-:W-:Y:S05]  /*13720*/  BSYNC B0 ;  /* 0x0000000000007941 */ /* 0x000fea0003800000 */
.L_x_342:
        /* <DEDUP_REMOVED lines=9> */
.L_x_344:
[----:B------:R-:W-:Y:S01]  /*137c0*/  IMAD.MOV.U32 R13, RZ, RZ, R31 ;  /* 0x000000ffff0d7224 */ /* 0x000fe200078e001f */
[----:B------:R1:W-:Y:S06]  /*137d0*/  STL [R1+0x44], R14 ;  /* 0x0000440e01007387 */ /* 0x0003ec0000100800 */
[----:B-1----:R-:W-:Y:S05]  /*137e0*/  WARPSYNC.COLLECTIVE R15, `(.L_x_345) ;  /* 0x000000000f087348 */ /* 0x002fea0003c00000 */
[----:B-1----:R1:W2:Y:S02]  /*137f0*/  SHFL.IDX P6, R14, R13, R12, R11 ;  /* 0x0000000c0d0e7389 */ /* 0x0022a400000c000b */
[----:B-12---:R-:W-:Y:S01]  /*13800*/  ENDCOLLECTIVE ;  /* 0x000000000000791b */ /* 0x006fe20003800000 */
.L_x_345:
[----:B------:R-:W-:Y:S01]  /*13810*/  MOV R13, R43 ;  /* 0x0000002b000d7202 */ /* 0x000fe20000000f00 */
[----:B------:R1:W-:Y:S06]  /*13820*/  STL [R1+0xa4], R14 ;  /* 0x0000a40e01007387 */ /* 0x0003ec0000100800 */
[----:B-1----:R-:W-:Y:S05]  /*13830*/  WARPSYNC.COLLECTIVE R15, `(.L_x_346) ;  /* 0x000000000f087348 */ /* 0x002fea0003c00000 */
[----:B-1----:R1:W2:Y:S02]  /*13840*/  SHFL.IDX P6, R14, R13, R12, R11 ;  /* 0x0000000c0d0e7389 */ /* 0x0022a400000c000b */
[----:B-12---:R-:W-:Y:S01]  /*13850*/  ENDCOLLECTIVE ;  /* 0x000000000000791b */ /* 0x006fe20003800000 */
.L_x_346:
[----:B------:R-:W-:Y:S01]  /*13860*/  IMAD.MOV.U32 R13, RZ, RZ, R42 ;  /* 0x000000ffff0d7224 */ /* 0x000fe200078e002a */
[----:B------:R1:W-:Y:S06]  /*13870*/  STL [R1+0x64], R14 ;  /* 0x0000640e01007387 */ /* 0x0003ec0000100800 */
[----:B-1----:R-:W-:Y:S05]  /*13880*/  WARPSYNC.COLLECTIVE R15, `(.L_x_347) ;  /* 0x000000000f087348 */ /* 0x002fea0003c00000 */
[----:B-1----:R1:W2:Y:S02]  /*13890*/  SHFL.IDX P6, R14, R13, R12, R11 ;  /* 0x0000000c0d0e7389 */ /* 0x0022a400000c000b */
[----:B-12---:R-:W-:Y:S01]  /*138a0*/  ENDCOLLECTIVE ;  /* 0x000000000000791b */ /* 0x006fe20003800000 */
.L_x_347:
[----:B------:R-:W-:Y:S01]  /*138b0*/  IMAD.MOV.U32 R13, RZ, RZ, R44 ;  /* 0x000000ffff0d7224 */ /* 0x000fe200078e002c */
[----:B------:R1:W-:Y:S06]  /*138c0*/  STL [R1+0x60], R14 ;  /* 0x0000600e01007387 */ /* 0x0003ec0000100800 */
[----:B-1----:R-:W-:Y:S05]  /*138d0*/  WARPSYNC.COLLECTIVE R15, `(.L_x_348) ;  /* 0x000000000f087348 */ /* 0x002fea0003c00000 */
[----:B-1----:R1:W2:Y:S02]  /*138e0*/  SHFL.IDX P6, R14, R13, R12, R11 ;  /* 0x0000000c0d0e7389 */ /* 0x0022a400000c000b */
[----:B-12---:R-:W-:Y:S01]  /*138f0*/  ENDCOLLECTIVE ;  /* 0x000000000000791b */ /* 0x006fe20003800000 */
.L_x_348:
[----:B------:R-:W-:Y:S01]  /*13900*/  MOV R13, R41 ;  /* 0x00000029000d7202 */ /* 0x000fe20000000f00 */
[----:B------:R1:W-:Y:S06]  /*13910*/  STL [R1+0x5c], R14 ;  /* 0x00005c0e01007387 */ /* 0x0003ec0000100800 */
[----:B-1----:R-:W-:Y:S05]  /*13920*/  WARPSYNC.COLLECTIVE R15, `(.L_x_349) ;  /* 0x000000000f087348 */ /* 0x002fea0003c00000 */
[----:B-1----:R1:W2:Y:S02]  /*13930*/  SHFL.IDX P6, R14, R13, R12, R11 ;  /* 0x0000000c0d0e7389 */ /* 0x0022a400000c000b */
[----:B-12---:R-:W-:Y:S01]  /*13940*/  ENDCOLLECTIVE ;  /* 0x000000000000791b */ /* 0x006fe20003800000 */
.L_x_349:
[----:B------:R-:W-:Y:S01]  /*13950*/  IMAD.MOV.U32 R13, RZ, RZ, R46 ;  /* 0x000000ffff0d7224 */ /* 0x000fe200078e002e */
[----:B------:R1:W-:Y:S06]  /*13960*/  STL [R1+0x58], R14 ;  /* 0x0000580e01007387 */ /* 0x0003ec0000100800 */
[----:B-1----:R-:W-:Y:S05]  /*13970*/  WARPSYNC.COLLECTIVE R15, `(.L_x_350) ;  /* 0x000000000f087348 */ /* 0x002fea0003c00000 */
[----:B-1----:R1:W2:Y:S02]  /*13980*/  SHFL.IDX P6, R14, R13, R12, R11 ;  /* 0x0000000c0d0e7389 */ /* 0x0022a400000c000b */
[----:B-12---:R-:W-:Y:S01]  /*13990*/  ENDCOLLECTIVE ;  /* 0x000000000000791b */ /* 0x006fe20003800000 */
.L_x_350:
[----:B------:R-:W-:Y:S01]  /*139a0*/  IMAD.MOV.U32 R13, RZ, RZ, R40 ;  /* 0x000000ffff0d7224 */ /* 0x000fe200078e0028 */
[----:B------:R1:W-:Y:S06]  /*139b0*/  STL [R1+0x94], R14 ;  /* 0x0000940e01007387 */ /* 0x0003ec0000100800 */
[----:B-1----:R-:W-:Y:S05]  /*139c0*/  WARPSYNC.COLLECTIVE R15, `(.L_x_351) ;  /* 0x000000000f087348 */ /* 0x002fea0003c00000 */
[----:B-1----:R1:W2:Y:S02]  /*139d0*/  SHFL.IDX P6, R14, R13, R12, R11 ;  /* 0x0000000c0d0e7389 */ /* 0x0022a400000c000b */
[----:B-12---:R-:W-:Y:S01]  /*139e0*/  ENDCOLLECTIVE ;  /* 0x000000000000791b */ /* 0x006fe20003800000 */
.L_x_351:
[----:B------:R-:W-:Y:S01]  /*139f0*/  MOV R13, R32 ;  /* 0x00000020000d7202 */ /* 0x000fe20000000f00 */
[----:B------:R1:W-:Y:S06]  /*13a00*/  STL [R1+0x90], R14 ;  /* 0x0000900e01007387 */ /* 0x0003ec0000100800 */
[----:B-1----:R-:W-:Y:S05]  /*13a10*/  WARPSYNC.COLLECTIVE R15, `(.L_x_352) ;  /* 0x000000000f087348 */ /* 0x002fea0003c00000 */
[----:B-1----:R1:W2:Y:S02]  /*13a20*/  SHFL.IDX P6, R14, R13, R12, R11 ;  /* 0x0000000c0d0e7389 */ /* 0x0022a400000c000b */
[----:B-12---:R-:W-:Y:S01]  /*13a30*/  ENDCOLLECTIVE ;  /* 0x000000000000791b */ /* 0x006fe20003800000 */
.L_x_352:
[----:B------:R-:W-:Y:S01]  /*13a40*/  IMAD.MOV.U32 R13, RZ, RZ, R28 ;  /* 0x000000ffff0d7224 */ /* 0x000fe200078e001c */
[----:B------:R1:W-:Y:S06]  /*13a50*/  STL [R1+0x80], R14 ;  /* 0x0000800e01007387 */ /* 0x0003ec0000100800 */
[----:B-1----:R-:W-:Y:S05]  /*13a60*/  WARPSYNC.COLLECTIVE R15, `(.L_x_353) ;  /* 0x000000000f087348 */ /* 0x002fea0003c00000 */
[----:B-1----:R1:W2:Y:S02]  /*13a70*/  SHFL.IDX P6, R14, R13, R12, R11 ;  /* 0x0000000c0d0e7389 */ /* 0x0022a400000c000b */
[----:B-12---:R-:W-:Y:S01]  /*13a80*/  ENDCOLLECTIVE ;  /* 0x000000000000791b */ /* 0x006fe20003800000 */
.L_x_353:
[----:B------:R-:W-:Y:S01]  /*13a90*/  IMAD.MOV.U32 R13, RZ, RZ, R51 ;  /* 0x000000ffff0d7224 */ /* 0x000fe200078e0033 */
[----:B------:R1:W-:Y:S06]  /*13aa0*/  STL [R1+0x8c], R14 ;  /* 0x00008c0e01007387 */ /* 0x0003ec0000100800 */
[----:B-1----:R-:W-:Y:S05]  /*13ab0*/  WARPSYNC.COLLECTIVE R15, `(.L_x_354) ;  /* 0x000000000f087348 */ /* 0x002fea0003c00000 */
[----:B-1----:R1:W2:Y:S02]  /*13ac0*/  SHFL.IDX P6, R14, R13, R12, R11 ;  /* 0x0000000c0d0e7389 */ /* 0x0022a400000c000b */
[----:B-12---:R-:W-:Y:S01]  /*13ad0*/  ENDCOLLECTIVE ;  /* 0x000000000000791b */ /* 0x006fe20003800000 */
.L_x_354:
[----:B------:R-:W-:Y:S01]  /*13ae0*/  IMAD.MOV.U32 R13, RZ, RZ, R50 ;  /* 0x000000ffff0d7224 */ /* 0x000fe200078e0032 */
[----:B------:R-:W-:-:S07]  /*13af0*/  MOV R9, R14 ;  /* 0x0000000e00097202 */ /* 0x000fce0000000f00 */
[----:B------:R-:W-:Y:S05]  /*13b00*/  WARPSYNC.COLLECTIVE R15, `(.L_x_355) ;  /* 0x000000000f087348 */ /* 0x000fea0003c00000 */
[----:B------:R1:W2:Y:S02]  /*13b10*/  SHFL.IDX P6, R14, R13, R12, R11 ;  /* 0x0000000c0d0e7389 */ /* 0x0002a400000c000b */
[----:B-12---:R-:W-:Y:S01]  /*13b20*/  ENDCOLLECTIVE ;  /* 0x000000000000791b */ /* 0x006fe20003800000 */
.L_x_355:
[----:B------:R-:W-:Y:S01]  /*13b30*/  MOV R13, R29 ;  /* 0x0000001d000d7202 */ /* 0x000fe20000000f00 */
[----:B------:R-:W-:-:S07]  /*13b40*/  IMAD.MOV.U32 R8, RZ, RZ, R14 ;  /* 0x000000ffff087224 */ /* 0x000fce00078e000e */
[----:B------:R-:W-:Y:S05]  /*13b50*/  WARPSYNC.COLLECTIVE R15, `(.L_x_356) ;  /* 0x000000000f087348 */ /* 0x000fea0003c00000 */
[----:B------:R1:W2:Y:S02]  /*13b60*/  SHFL.IDX P6, R14, R13, R12, R11 ;  /* 0x0000000c0d0e7389 */ /* 0x0002a400000c000b */
[----:B-12---:R-:W-:Y:S01]  /*13b70*/  ENDCOLLECTIVE ;  /* 0x000000000000791b */ /* 0x006fe20003800000 */
.L_x_356:
        /* <DEDUP_REMOVED lines=8> */
.L_x_357:
[----:B------:R-:W-:Y:S01]  /*13c00*/  IMAD.MOV.U32 R13, RZ, RZ, R30 ;  /* 0x000000ffff0d7224 */ /* 0x000fe200078e001e */
[----:B------:R-:W-:-:S07]  /*13c10*/  MOV R54, R14 ;  /* 0x0000000e00367202 */ /* 0x000fce0000000f00 */
[----:B------:R-:W-:Y:S05]  /*13c20*/  WARPSYNC.COLLECTIVE R15, `(.L_x_358) ;  /* 0x000000000f087348 */ /* 0x000fea0003c00000 */
[----:B------:R1:W2:Y:S02]  /*13c30*/  SHFL.IDX P6, R14, R13, R12, R11 ;  /* 0x0000000c0d0e7389 */ /* 0x0002a400000c000b */
[----:B-12---:R-:W-:Y:S01]  /*13c40*/  ENDCOLLECTIVE ;  /* 0x000000000000791b */ /* 0x006fe20003800000 */
.L_x_358:
[----:B------:R-:W-:Y:S01]  /*13c50*/  IMAD.MOV.U32 R13, RZ, RZ, R27 ;  /* 0x000000ffff0d7224 */ /* 0x000fe200078e001b */
[----:B------:R1:W-:Y:S06]  /*13c60*/  STL [R1+0x6c], R14 ;  /* 0x00006c0e01007387 */ /* 0x0003ec0000100800 */
[----:B-1----:R-:W-:Y:S05]  /*13c70*/  WARPSYNC.COLLECTIVE R15, `(.L_x_359) ;  /* 0x000000000f087348 */ /* 0x002fea0003c00000 */
[----:B-1----:R1:W2:Y:S02]  /*13c80*/  SHFL.IDX P6, R14, R13, R12, R11 ;  /* 0x0000000c0d0e7389 */ /* 0x0022a400000c000b */
[----:B-12---:R-:W-:Y:S01]  /*13c90*/  ENDCOLLECTIVE ;  /* 0x000000000000791b */ /* 0x006fe20003800000 */
.L_x_359:
[----:B------:R-:W-:Y:S01]  /*13ca0*/  MOV R13, R23 ;  /* 0x00000017000d7202 */ /* 0x000fe20000000f00 */
[----:B------:R1:W-:Y:S06]  /*13cb0*/  STL [R1+0x68], R14 ;  /* 0x0000680e01007387 */ /* 0x0003ec0000100800 */
[----:B-1----:R-:W-:Y:S05]  /*13cc0*/  WARPSYNC.COLLECTIVE R15, `(.L_x_360) ;  /* 0x000000000f087348 */ /* 0x002fea0003c00000 */
[----:B-1----:R1:W2:Y:S02]  /*13cd0*/  SHFL.IDX P6, R14, R13, R12, R11 ;  /* 0x0000000c0d0e7389 */ /* 0x0022a400000c000b */
[----:B-12---:R-:W-:Y:S01]  /*13ce0*/  ENDCOLLECTIVE ;  /* 0x000000000000791b */ /* 0x006fe20003800000 */
.L_x_360:
[----:B------:R-:W-:Y:S02]  /*13cf0*/  IMAD.MOV.U32 R13, RZ, RZ, R6 ;  /* 0x000000ffff0d7224 */ /* 0x000fe400078e0006 */
[----:B------:R-:W-:-:S07]  /*13d00*/  IMAD.MOV.U32 R7, RZ, RZ, R14 ;  /* 0x000000ffff077224 */ /* 0x000fce00078e000e */
[----:B------:R-:W-:Y:S05]  /*13d10*/  WARPSYNC.COLLECTIVE R15, `(.L_x_361) ;  /* 0x000000000f087348 */ /* 0x000fea0003c00000 */
[----:B------:R1:W2:Y:S02]  /*13d20*/  SHFL.IDX P6, R14, R13, R12, R11 ;  /* 0x0000000c0d0e7389 */ /* 0x0002a400000c000b */
[----:B-12---:R-:W-:Y:S01]  /*13d30*/  ENDCOLLECTIVE ;  /* 0x000000000000791b */ /* 0x006fe20003800000 */
.L_x_361:
[----:B------:R-:W-:Y:S01]  /*13d40*/  IMAD.MOV.U32 R13, RZ, RZ, R24 ;  /* 0x000000ffff0d7224 */ /* 0x000fe200078e0018 */
[----:B------:R-:W-:-:S07]  /*13d50*/  MOV R6, R14 ;  /* 0x0000000e00067202 */ /* 0x000fce0000000f00 */
[----:B------:R-:W-:Y:S05]  /*13d60*/  WARPSYNC.COLLECTIVE R15, `(.L_x_362) ;  /* 0x000000000f087348 */ /* 0x000fea0003c00000 */
[----:B------:R1:W2:Y:S02]  /*13d70*/  SHFL.IDX P6, R14, R13, R12, R11 ;  /* 0x0000000c0d0e7389 */ /* 0x0002a400000c000b */
[----:B-12---:R-:W-:Y:S01]  /*13d80*/  ENDCOLLECTIVE ;  /* 0x000000000000791b */ /* 0x006fe20003800000 */
.L_x_362:
        /* <DEDUP_REMOVED lines=8> */
.L_x_363:
[----:B------:R-:W-:Y:S02]  /*13e10*/  IMAD.MOV.U32 R13, RZ, RZ, R25 ;  /* 0x000000ffff0d7224 */ /* 0x000fe400078e0019 */
[----:B------:R-:W-:-:S07]  /*13e20*/  IMAD.MOV.U32 R4, RZ, RZ, R14 ;  /* 0x000000ffff047224 */ /* 0x000fce00078e000e */
[----:B------:R-:W-:Y:S05]  /*13e30*/  WARPSYNC.COLLECTIVE R15, `(.L_x_364) ;  /* 0x000000000f087348 */ /* 0x000fea0003c00000 */
[----:B------:R1:W2:Y:S02]  /*13e40*/  SHFL.IDX P6, R14, R13, R12, R11 ;  /* 0x0000000c0d0e7389 */ /* 0x0002a400000c000b */
[----:B-12---:R-:W-:Y:S01]  /*13e50*/  ENDCOLLECTIVE ;  /* 0x000000000000791b */ /* 0x006fe20003800000 */
.L_x_364:
        /* <DEDUP_REMOVED lines=8> */
.L_x_365:
[----:B------:R-:W-:Y:S01]  /*13ee0*/  IMAD.MOV.U32 R13, RZ, RZ, R26 ;  /* 0x000000ffff0d7224 */ /* 0x000fe200078e001a */
[----:B------:R-:W-:-:S07]  /*13ef0*/  MOV R2, R14 ;  /* 0x0000000e00027202 */ /* 0x000fce0000000f00 */
[----:B------:R-:W-:Y:S05]  /*13f00*/  WARPSYNC.COLLECTIVE R15, `(.L_x_366) ;  /* 0x000000000f087348 */ /* 0x000fea0003c00000 */
[----:B------:R1:W2:Y:S02]  /*13f10*/  SHFL.IDX P6, R14, R13, R12, R11 ;  /* 0x0000000c0d0e7389 */ /* 0x0002a400000c000b */
[----:B-12---:R-:W-:Y:S01]  /*13f20*/  ENDCOLLECTIVE ;  /* 0x000000000000791b */ /* 0x006fe20003800000 */
.L_x_366:
        /* <DEDUP_REMOVED lines=8> */
.L_x_367:
[----:B------:R-:W-:Y:S01]  /*13fb0*/  IMAD.MOV.U32 R13, RZ, RZ, R19 ;  /* 0x000000ffff0d7224 */ /* 0x000fe200078e0013 */
[----:B------:R-:W-:-:S07]  /*13fc0*/  MOV R91, R14 ;  /* 0x0000000e005b7202 */ /* 0x000fce0000000f00 */
[----:B------:R-:W-:Y:S05]  /*13fd0*/  WARPSYNC.COLLECTIVE R15, `(.L_x_368) ;  /* 0x000000000f087348 */ /* 0x000fea0003c00000 */
[----:B------:R1:W2:Y:S02]  /*13fe0*/  SHFL.IDX P6, R14, R13, R12, R11 ;  /* 0x0000000c0d0e7389 */ /* 0x0002a400000c000b */
[----:B-12---:R-:W-:Y:S01]  /*13ff0*/  ENDCOLLECTIVE ;  /* 0x000000000000791b */ /* 0x006fe20003800000 */
.L_x_368:
[----:B------:R-:W-:Y:S01]  /*14000*/  MOV R13, R10 ;  /* 0x0000000a000d7202 */ /* 0x000fe20000000f00 */
[----:B------:R1:W-:Y:S06]  /*14010*/  STL [R1+0x7c], R14 ;  /* 0x00007c0e01007387 */ /* 0x0003ec0000100800 */
[----:B-1----:R-:W-:Y:S05]  /*14020*/  WARPSYNC.COLLECTIVE R15, `(.L_x_369) ;  /* 0x000000000f087348 */ /* 0x002fea0003c00000 */
[----:B-1----:R1:W2:Y:S02]  /*14030*/  SHFL.IDX P6, R14, R13, R12, R11 ;  /* 0x0000000c0d0e7389 */ /* 0x0022a400000c000b */
[----:B-12---:R-:W-:Y:S01]  /*14040*/  ENDCOLLECTIVE ;  /* 0x000000000000791b */ /* 0x006fe20003800000 */
.L_x_369:
[----:B------:R-:W-:Y:S01]  /*14050*/  IMAD.MOV.U32 R13, RZ, RZ, R0 ;  /* 0x000000ffff0d7224 */ /* 0x000fe200078e0000 */
[----:B------:R1:W-:Y:S06]  /*14060*/  STL [R1+0x88], R14 ;  /* 0x0000880e01007387 */ /* 0x0003ec0000100800 */
[----:B-1----:R-:W-:Y:S05]  /*14070*/  WARPSYNC.COLLECTIVE R15, `(.L_x_370) ;  /* 0x000000000f087348 */ /* 0x002fea0003c00000 */
[----:B-1----:R1:W2:Y:S02]  /*14080*/  SHFL.IDX P6, R14, R13, R12, R11 ;  /* 0x0000000c0d0e7389 */ /* 0x0022a400000c000b */
[----:B-12---:R-:W-:Y:S01]  /*14090*/  ENDCOLLECTIVE ;  /* 0x000000000000791b */ /* 0x006fe20003800000 */
.L_x_370:
[----:B------:R1:W-:Y:S04]  /*140a0*/  STL.64 [R1+0xb0], R8 ;  /* 0x0000b00801007387 */ /* 0x0003e80000100a00 */
[----:B------:R1:W-:Y:S04]  /*140b0*/  STL.64 [R1+0x98], R6 ;  /* 0x0000980601007387 */ /* 0x0003e80000100a00 */
[----:B------:R1:W-:Y:S04]  /*140c0*/  STL.64 [R1+0xb8], R2 ;  /* 0x0000b80201007387 */ /* 0x0003e80000100a00 */
[----:B------:R1:W-:Y:S01]  /*140d0*/  STL.64 [R1+0xa8], R4 ;  /* 0x0000a80401007387 */ /* 0x0003e20000100a00 */
[----:B------:R-:W-:Y:S01]  /*140e0*/  MOV R61, R14 ;  /* 0x0000000e003d7202 */ /* 0x000fe20000000f00 */
[----:B------:R-:W-:Y:S06]  /*140f0*/  BRA `(.L_x_371) ;  /* 0xfffffedc00a87947 */ /* 0x000fec000383ffff */
.L_x_284:
        /* <DEDUP_REMOVED lines=8> */
.L_x_373:
[----:B------:R-:W-:Y:S05]  /*14180*/  BSYNC B0 ;  /* 0x0000000000007941 */ /* 0x000fea0003800000 */
.L_x_372:
        /* <DEDUP_REMOVED lines=9> */
.L_x_374:
[----:B------:R-:W-:Y:S01]  /*14220*/  IMAD.MOV.U32 R0, RZ, RZ, R14 ;  /* 0x000000ffff007224 */ /* 0x000fe200078e000e */
[----:B------:R-:W-:Y:S06]  /*14230*/  BRA `(.L_x_375) ;  /* 0xffffff0000e07947 */ /* 0x000fec000383ffff */
.L_x_287:
        /* <DEDUP_REMOVED lines=8> */
.L_x_377:
[----:B------:R-:W-:Y:S05]  /*142c0*/  BSYNC B0 ;  /* 0x0000000000007941 */ /* 0x000fea0003800000 */
.L_x_376:
        /* <DEDUP_REMOVED lines=9> */
.L_x_378:
[----:B------:R-:W-:Y:S01]  /*14360*/  IMAD.MOV.U32 R0, RZ, RZ, R14 ;  /* 0x000000ffff007224 */ /* 0x000fe200078e000e */
[----:B------:R-:W-:Y:S06]  /*14370*/  BRA `(.L_x_379) ;  /* 0xffffff0c00907947 */ /* 0x000fec000383ffff */
.L_x_324:
[----:B------:R-:W-:Y:S01]  /*14380*/  MOV R13, R0 ;  /* 0x00000000000d7202 */ /* 0x000fe20000000f00 */
[----:B------:R-:W-:Y:S01]  /*14390*/  IMAD.MOV.U32 R11, RZ, RZ, 0x1f ;  /* 0x0000001fff0b7424 */ /* 0x000fe200078e00ff */
[----:B------:R-:W-:Y:S02]  /*143a0*/  MOV R12, RZ ;  /* 0x000000ff000c7202 */ /* 0x000fe40000000f00 */
[----:B------:R-:W-:-:S07]  /*143b0*/  MOV R15, 0xffffffff ;  /* 0xffffffff000f7802 */ /* 0x000fce0000000f00 */
[----:B--23--:R-:W-:Y:S05]  /*143c0*/  WARPSYNC.COLLECTIVE R15, `(.L_x_380) ;  /* 0x000000000f087348 */ /* 0x00cfea0003c00000 */
[----:B------:R1:W4:Y:S02]  /*143d0*/  SHFL.IDX P6, R14, R13, R12, R11 ;  /* 0x0000000c0d0e7389 */ /* 0x00032400000c000b */
[----:B-1234-:R-:W-:Y:S01]  /*143e0*/  ENDCOLLECTIVE ;  /* 0x000000000000791b */ /* 0x01efe20003800000 */
.L_x_380:
[----:B------:R-:W-:Y:S01]  /*143f0*/  IMAD.MOV.U32 R0, RZ, RZ, R14 ;  /* 0x000000ffff007224 */ /* 0x000fe200078e000e */
[----:B------:R-:W-:Y:S06]  /*14400*/  BRA `(.L_x_381) ;  /* 0xffffffc400747947 */ /* 0x000fec000383ffff */
.L_x_382:
        /* <DEDUP_REMOVED lines=15> */
.L_x_385:


//--------------------- .nv.global.init           --------------------------
	.section	.nv.global.init,"aw",@progbits
	.align	4
.nv.global.init:
	.type		mrg32k3aM1SubSeq,@object
	.size		mrg32k3aM1SubSeq,(mrg32k3aM2SubSeq - mrg32k3aM1SubSeq)
mrg32k3aM1SubSeq:
        /* <DEDUP_REMOVED lines=126> */
	.type		mrg32k3aM2SubSeq,@object
	.size		mrg32k3aM2SubSeq,(mrg32k3aM1 - mrg32k3aM2SubSeq)
mrg32k3aM2SubSeq:
        /* <DEDUP_REMOVED lines=126> */
	.type		mrg32k3aM1,@object
	.size		mrg32k3aM1,(mrg32k3aM1Seq - mrg32k3aM1)
mrg32k3aM1:
        /* <DEDUP_REMOVED lines=144> */
	.type		mrg32k3aM1Seq,@object
	.size		mrg32k3aM1Seq,(mrg32k3aM2 - mrg32k3aM1Seq)
mrg32k3aM1Seq:
        /* <DEDUP_REMOVED lines=144> */
	.type		mrg32k3aM2,@object
	.size		mrg32k3aM2,(mrg32k3aM2Seq - mrg32k3aM2)
mrg32k3aM2:
        /* <DEDUP_REMOVED lines=144> */
	.type		mrg32k3aM2Seq,@object
	.size		mrg32k3aM2Seq,(precalc_xorwow_matrix - mrg32k3aM2Seq)
mrg32k3aM2Seq:
        /* <DEDUP_REMOVED lines=144> */
	.type		precalc_xorwow_matrix,@object
	.size		precalc_xorwow_matrix,(precalc_xorwow_offset_matrix - precalc_xorwow_matrix)
precalc_xorwow_matrix:
        /* <DEDUP_REMOVED lines=6400> */
	.type		precalc_xorwow_offset_matrix,@object
	.size		precalc_xorwow_offset_matrix,($str$6 - precalc_xorwow_offset_matrix)
precalc_xorwow_offset_matrix:
        /* <DEDUP_REMOVED lines=6400> */
	.type		$str$6,@object
	.size		$str$6,($str$7 - $str$6)
$str$6:
        /*353c0*/ 	.byte	0x62, 0x69, 0x61, 0x73, 0x5f, 0x70, 0x74, 0x72, 0x20, 0x3d, 0x3d, 0x20, 0x6e, 0x75, 0x6c, 0x6c
        /*353d0*/ 	.byte	0x70, 0x74, 0x72, 0x00
	.type		$str$7,@object
	.size		$str$7,($str$3 - $str$7)
$str$7:
        /*353d4*/ 	.byte	0x67, 0x72, 0x61, 0x64, 0x5f, 0x62, 0x69, 0x61, 0x73, 0x5f, 0x70, 0x74, 0x72, 0x20, 0x3d, 0x3d
        /*353e4*/ 	.byte	0x20, 0x6e, 0x75, 0x6c, 0x6c, 0x70, 0x74, 0x72, 0x00
	.type		$str$3,@object
	.size		$str$3,($str$5 - $str$3)
$str$3:
        /*353ed*/ 	.byte	0x63, 0x75, 0x5f, 0x73, 0x65, 0x71, 0x6c, 0x65, 0x6e, 0x73, 0x5f, 0x6b, 0x5f, 0x70, 0x74, 0x72
        /*353fd*/ 	.byte	0x20, 0x21, 0x3d, 0x20, 0x6e, 0x75, 0x6c, 0x6c, 0x70, 0x74, 0x72, 0x00
	.type		$str$5,@object
	.size		$str$5,($str$4 - $str$5)
$str$5:
        /*35409*/ 	.byte	0x6b, 0x5f, 0x6e, 0x65, 0x78, 0x74, 0x5f, 0x73, 0x74, 0x61, 0x72, 0x74, 0x20, 0x2d, 0x20, 0x6b
        /*35419*/ 	.byte	0x5f, 0x73, 0x74, 0x61, 0x72, 0x74, 0x20, 0x3c, 0x3d, 0x20, 0x6e, 0x75, 0x6d, 0x5f, 0x6b, 0x65
        /*35429*/ 	.byte	0x79, 0x73, 0x00
	.type		$str$4,@object
	.size		$str$4,($str$2 - $str$4)
$str$4:
        /*3542c*/ 	.byte	0x71, 0x5f, 0x6e, 0x65, 0x78, 0x74, 0x5f, 0x73, 0x74, 0x61, 0x72, 0x74, 0x20, 0x2d, 0x20, 0x71
        /*3543c*/ 	.byte	0x5f, 0x73, 0x74, 0x61, 0x72, 0x74, 0x20, 0x3c, 0x3d, 0x20, 0x6e, 0x75, 0x6d, 0x5f, 0x71, 0x75
        /*3544c*/ 	.byte	0x65, 0x72, 0x69, 0x65, 0x73, 0x00
	.type		$str$2,@object
	.size		$str$2,($str - $str$2)
$str$2:
        /*35452*/ 	.byte	0x77, 0x6f, 0x72, 0x6b, 0x73, 0x70, 0x61, 0x63, 0x65, 0x5f, 0x73, 0x69, 0x7a, 0x65, 0x28, 0x29
        /*35462*/ 	.byte	0x20, 0x3d, 0x3d, 0x20, 0x30, 0x20, 0x7c, 0x7c, 0x20, 0x77, 0x6f, 0x72, 0x6b, 0x73, 0x70, 0x61
        /*35472*/ 	.byte	0x63, 0x65, 0x20, 0x21, 0x3d, 0x20, 0x6e, 0x75, 0x6c, 0x6c, 0x70, 0x74, 0x72, 0x00
	.type		$str,@object
	.size		$str,($str$1 - $str)
$str:
        /*35480*/ 	.byte	0x6e, 0x75, 0x6d, 0x41, 0x64, 0x64, 0x73, 0x53, 0x6f, 0x46, 0x61, 0x72, 0x20, 0x3c, 0x3d, 0x20
        /*35490*/ 	.byte	0x67, 0x65, 0x74, 0x4e, 0x75, 0x6d, 0x50, 0x61, 0x72, 0x61, 0x6c, 0x6c, 0x65, 0x6c, 0x42, 0x6c
        /*354a0*/ 	.byte	0x6f, 0x63, 0x6b, 0x73, 0x46, 0x6f, 0x72, 0x51, 0x75, 0x65, 0x72, 0x79, 0x28, 0x70, 0x2c, 0x20
        /*354b0*/ 	.byte	0x71, 0x75, 0x65, 0x72, 0x79, 0x5f, 0x73, 0x74, 0x61, 0x72, 0x74, 0x29, 0x00
	.type		$str$1,@object
	.size		$str$1,(__unnamed_5 - $str$1)
$str$1:
        /*354bd*/ 	.byte	0x2f, 0x74, 0x6d, 0x70, 0x2f, 0x63, 0x75, 0x74, 0x6c, 0x61, 0x73, 0x73, 0x5f, 0x73, 0x77, 0x65
        /*354cd*/ 	.byte	0x65, 0x70, 0x5f, 0x73, 0x72, 0x63, 0x2f, 0x65, 0x78, 0x61, 0x6d, 0x70, 0x6c, 0x65, 0x73, 0x2f
        /*354dd*/ 	.byte	0x34, 0x31, 0x5f, 0x66, 0x75, 0x73, 0x65, 0x64, 0x5f, 0x6d, 0x75, 0x6c, 0x74, 0x69, 0x5f, 0x68
        /*354ed*/ 	.byte	0x65, 0x61, 0x64, 0x5f, 0x61, 0x74, 0x74, 0x65, 0x6e, 0x74, 0x69, 0x6f, 0x6e, 0x2f, 0x6b, 0x65
        /*354fd*/ 	.byte	0x72, 0x6e, 0x65, 0x6c, 0x5f, 0x62, 0x61, 0x63, 0x6b, 0x77, 0x61, 0x72, 0x64, 0x2e, 0x68, 0x00
	.type		__unnamed_5,@object
	.size		__unnamed_5,(__unnamed_1 - __unnamed_5)
__unnamed_5:
        /* <DEDUP_REMOVED lines=32> */
        /*3570d*/ 	.byte	0x00
	.type		__unnamed_1,@object
	.size		__unnamed_1,(__unnamed_3 - __unnamed_1)
__unnamed_1:
        /* <DEDUP_REMOVED lines=32> */
        /*3590e*/ 	.byte	0x73, 0x5f, 0x20, 0x3d, 0x20, 0x74, 0x72, 0x75, 0x65, 0x5d, 0x00
	.type		__unnamed_3,@object
	.size		__unnamed_3,(__unnamed_6 - __unnamed_3)
__unnamed_3:
        /* <DEDUP_REMOVED lines=32> */
        /*35b19*/ 	.byte	0x74, 0x4b, 0x65, 0x79, 0x73, 0x5f, 0x20, 0x3d, 0x20, 0x74, 0x72, 0x75, 0x65, 0x5d, 0x00
	.type		__unnamed_6,@object
	.size		__unnamed_6,(__unnamed_2 - __unnamed_6)
__unnamed_6:
        /* <DEDUP_REMOVED lines=100> */
        /*36168*/ 	.byte	0x5f, 0x20, 0x3d, 0x20, 0x74, 0x72, 0x75, 0x65, 0x5d, 0x00
	.type		__unnamed_2,@object
	.size		__unnamed_2,(__unnamed_4 - __unnamed_2)
__unnamed_2:
        /* <DEDUP_REMOVED lines=102> */
	.type		__unnamed_4,@object
	.size		__unnamed_4,(.L_12 - __unnamed_4)
__unnamed_4:
        /* <DEDUP_REMOVED lines=101> */
        /*36e16*/ 	.byte	0x3d, 0x20, 0x74, 0x72, 0x75, 0x65, 0x5d, 0x00
.L_12:


//--------------------- .nv.shared._Z38attention_kernel_backward_batched_implI23AttentionBackwardKernelIN7cutlass4arch4Sm80EfLb1ELb0ELb0ELi128ELi64ELi128ELb0ELb1EEEvNT_6ParamsE --------------------------
	.section	.nv.shared._Z38attention_kernel_backward_batched_implI23AttentionBackwardKernelIN7cutlass4arch4Sm80EfLb1ELb0ELb0ELi128ELi64ELi128ELb0ELb1EEEvNT_6ParamsE,"aw",@nobits
	.sectionflags	@""
	.align	16
	.zero		1024


//--------------------- .nv.shared.reserved.0     --------------------------
	.section	.nv.shared.reserved.0,"aw",@nobits
	.weak		__nv_reservedSMEM_offset_0_alias
	.size		__nv_reservedSMEM_offset_0_alias, 0, 0
	.other		__nv_reservedSMEM_offset_0_alias,@"STO_CUDA_RESERVED_SHARED STV_DEFAULT"
__nv_reservedSMEM_offset_0_alias:
	.zero		0


//--------------------- .nv.global                --------------------------
	.section	.nv.global,"aw",@nobits
.nv.global:
	.type		_ZN30_INTERNAL_b280b17f_4_k_cu_main4cute1_E,@object
	.size		_ZN30_INTERNAL_b280b17f_4_k_cu_main4cute1_E,(_ZN30_INTERNAL_b280b17f_4_k_cu_main4cuda3std3__45__cpo6cbeginE - _ZN30_INTERNAL_b280b17f_4_k_cu_main4cute1_E)
_ZN30_INTERNAL_b280b17f_4_k_cu_main4cute1_E:
	.zero		1
	.type		_ZN30_INTERNAL_b280b17f_4_k_cu_main4cuda3std3__45__cpo6cbeginE,@object
	.size		_ZN30_INTERNAL_b280b17f_4_k_cu_main4cuda3std3__45__cpo6cbeginE,(_ZN30_INTERNAL_b280b17f_4_k_cu_main4cuda3std3__48in_placeE - _ZN30_INTERNAL_b280b17f_4_k_cu_main4cuda3std3__45__cpo6cbeginE)
_ZN30_INTERNAL_b280b17f_4_k_cu_main4cuda3std3__45__cpo6cbeginE:
	.zero		1
	.type		_ZN30_INTERNAL_b280b17f_4_k_cu_main4cuda3std3__48in_placeE,@object
	.size		_ZN30_INTERNAL_b280b17f_4_k_cu_main4cuda3std3__48in_placeE,(_ZN30_INTERNAL_b280b17f_4_k_cu_main4cuda3std6ranges3__45__cpo9iter_moveE - _ZN30_INTERNAL_b280b17f_4_k_cu_main4cuda3std3__48in_placeE)
_ZN30_INTERNAL_b280b17f_4_k_cu_main4cuda3std3__48in_placeE:
	.zero		1
	.type		_ZN30_INTERNAL_b280b17f_4_k_cu_main4cuda3std6ranges3__45__cpo9iter_moveE,@object
	.size		_ZN30_INTERNAL_b280b17f_4_k_cu_main4cuda3std6ranges3__45__cpo9iter_moveE,(_ZN30_INTERNAL_b280b17f_4_k_cu_main4cuda3std3__45__cpo5beginE - _ZN30_INTERNAL_b280b17f_4_k_cu_main4cuda3std6ranges3__45__cpo9iter_moveE)
_ZN30_INTERNAL_b280b17f_4_k_cu_main4cuda3std6ranges3__45__cpo9iter_moveE:
	.zero		1
	.type		_ZN30_INTERNAL_b280b17f_4_k_cu_main4cuda3std3__45__cpo5beginE,@object
	.size		_ZN30_INTERNAL_b280b17f_4_k_cu_main4cuda3std3__45__cpo5beginE,(_ZN30_INTERNAL_b280b17f_4_k_cu_main4cuda3std3__432_GLOBAL__N__b280b17f_4_k_cu_main6ignoreE - _ZN30_INTERNAL_b280b17f_4_k_cu_main4cuda3std3__45__cpo5beginE)
_ZN30_INTERNAL_b280b17f_4_k_cu_main4cuda3std3__45__cpo5beginE:
	.zero		1
	.type		_ZN30_INTERNAL_b280b17f_4_k_cu_main4cuda3std3__432_GLOBAL__N__b280b17f_4_k_cu_main6ignoreE,@object
	.size		_ZN30_INTERNAL_b280b17f_4_k_cu_main4cuda3std3__432_GLOBAL__N__b280b17f_4_k_cu_main6ignoreE,(_ZN30_INTERNAL_b280b17f_4_k_cu_main4cute7productE - _ZN30_INTERNAL_b280b17f_4_k_cu_main4cuda3std3__432_GLOBAL__N__b280b17f_4_k_cu_main6ignoreE)
_ZN30_INTERNAL_b280b17f_4_k_cu_main4cuda3std3__432_GLOBAL__N__b280b17f_4_k_cu_main6ignoreE:
	.zero		1
	.type		_ZN30_INTERNAL_b280b17f_4_k_cu_main4cute7productE,@object
	.size		_ZN30_INTERNAL_b280b17f_4_k_cu_main4cute7productE,(_ZN30_INTERNAL_b280b17f_4_k_cu_main4cuda3std3__45__cpo3endE - _ZN30_INTERNAL_b280b17f_4_k_cu_main4cute7productE)
_ZN30_INTERNAL_b280b17f_4_k_cu_main4cute7productE:
	.zero		1
	.type		_ZN30_INTERNAL_b280b17f_4_k_cu_main4cuda3std3__45__cpo3endE,@object
	.size		_ZN30_INTERNAL_b280b17f_4_k_cu_main4cuda3std3__45__cpo3endE,(_ZN30_INTERNAL_b280b17f_4_k_cu_main4cuda3std3__419piecewise_constructE - _ZN30_INTERNAL_b280b17f_4_k_cu_main4cuda3std3__45__cpo3endE)
_ZN30_INTERNAL_b280b17f_4_k_cu_main4cuda3std3__45__cpo3endE:
	.zero		1
	.type		_ZN30_INTERNAL_b280b17f_4_k_cu_main4cuda3std3__419piecewise_constructE,@object
	.size		_ZN30_INTERNAL_b280b17f_4_k_cu_main4cuda3std3__419piecewise_constructE,(_ZN30_INTERNAL_b280b17f_4_k_cu_main4cuda3std3__45__cpo4cendE - _ZN30_INTERNAL_b280b17f_4_k_cu_main4cuda3std3__419piecewise_constructE)
_ZN30_INTERNAL_b280b17f_4_k_cu_main4cuda3std3__419piecewise_constructE:
	.zero		1
	.type		_ZN30_INTERNAL_b280b17f_4_k_cu_main4cuda3std3__45__cpo4cendE,@object
	.size		_ZN30_INTERNAL_b280b17f_4_k_cu_main4cuda3std3__45__cpo4cendE,(_ZN30_INTERNAL_b280b17f_4_k_cu_main4cuda3std6ranges3__45__cpo4swapE - _ZN30_INTERNAL_b280b17f_4_k_cu_main4cuda3std3__45__cpo4cendE)
_ZN30_INTERNAL_b280b17f_4_k_cu_main4cuda3std3__45__cpo4cendE:
	.zero		1
	.type		_ZN30_INTERNAL_b280b17f_4_k_cu_main4cuda3std6ranges3__45__cpo4swapE,@object
	.size		_ZN30_INTERNAL_b280b17f_4_k_cu_main4cuda3std6ranges3__45__cpo4swapE,(.L_22 - _ZN30_INTERNAL_b280b17f_4_k_cu_main4cuda3std6ranges3__45__cpo4swapE)
_ZN30_INTERNAL_b280b17f_4_k_cu_main4cuda3std6ranges3__45__cpo4swapE:
	.zero		1
.L_22:


//--------------------- .nv.shared._Z38attention_kernel_backward_batched_implI23AttentionBackwardKernelIN7cutlass4arch4Sm80ENS1_10bfloat16_tELb1ELb0ELb1ELi128ELi128ELi128ELb0ELb1EEEvNT_6ParamsE --------------------------
	.section	.nv.shared._Z38attention_kernel_backward_batched_implI23AttentionBackwardKernelIN7cutlass4arch4Sm80ENS1_10bfloat16_tELb1ELb0ELb1ELi128ELi128ELi128ELb0ELb1EEEvNT_6ParamsE,"aw",@nobits
	.sectionflags	@""
	.align	16
	.zero		1024


//--------------------- .nv.shared._Z38attention_kernel_backward_batched_implI23AttentionBackwardKernelIN7cutlass4arch4Sm80ENS1_6half_tELb1ELb0ELb1ELi128ELi128ELi128ELb0ELb1EEEvNT_6ParamsE --------------------------
	.section	.nv.shared._Z38attention_kernel_backward_batched_implI23AttentionBackwardKernelIN7cutlass4arch4Sm80ENS1_6half_tELb1ELb0ELb1ELi128ELi128ELi128ELb0ELb1EEEvNT_6ParamsE,"aw",@nobits
	.sectionflags	@""
	.align	16
	.zero		1024


//--------------------- .nv.constant0._Z38attention_kernel_backward_batched_implI23AttentionBackwardKernelIN7cutlass4arch4Sm80EfLb1ELb0ELb0ELi128ELi64ELi128ELb0ELb1EEEvNT_6ParamsE --------------------------
	.section	.nv.constant0._Z38attention_kernel_backward_batched_implI23AttentionBackwardKernelIN7cutlass4arch4Sm80EfLb1ELb0ELb0ELi128ELi64ELi128ELb0ELb1EEEvNT_6ParamsE,"a",@progbits
	.sectionflags	@""
	.align	4
.nv.constant0._Z38attention_kernel_backward_batched_implI23AttentionBackwardKernelIN7cutlass4arch4Sm80EfLb1ELb0ELb0ELi128ELi64ELi128ELb0ELb1EEEvNT_6ParamsE:
	.zero		928


//--------------------- .nv.constant0._Z38attention_kernel_backward_batched_implI23AttentionBackwardKernelIN7cutlass4arch4Sm80ENS1_10bfloat16_tELb1ELb0ELb1ELi128ELi128ELi128ELb0ELb1EEEvNT_6ParamsE --------------------------
	.section	.nv.constant0._Z38attention_kernel_backward_batched_implI23AttentionBackwardKernelIN7cutlass4arch4Sm80ENS1_10bfloat16_tELb1ELb0ELb1ELi128ELi128ELi128ELb0ELb1EEEvNT_6ParamsE,"a",@progbits
	.sectionflags	@""
	.align	4
.nv.constant0._Z38attention_kernel_backward_batched_implI23AttentionBackwardKernelIN7cutlass4arch4Sm80ENS1_10bfloat16_tELb1ELb0ELb1ELi128ELi128ELi128ELb0ELb1EEEvNT_6ParamsE:
	.zero		928


//--------------------- .nv.constant0._Z38attention_kernel_backward_batched_implI23AttentionBackwardKernelIN7cutlass4arch4Sm80ENS1_6half_tELb1ELb0ELb1ELi128ELi128ELi128ELb0ELb1EEEvNT_6ParamsE --------------------------
	.section	.nv.constant0._Z38attention_kernel_backward_batched_implI23AttentionBackwardKernelIN7cutlass4arch4Sm80ENS1_6half_tELb1ELb0ELb1ELi128ELi128ELi128ELb0ELb1EEEvNT_6ParamsE,"a",@progbits
	.sectionflags	@""
	.align	4
.nv.constant0._Z38attention_kernel_backward_batched_implI23AttentionBackwardKernelIN7cutlass4arch4Sm80ENS1_6half_tELb1ELb0ELb1ELi128ELi128ELi128ELb0ELb1EEEvNT_6ParamsE:
	.zero		928


//--------------------- SYMBOLS --------------------------

	.type		.nv.reservedSmem.offset0,@object
	.size		.nv.reservedSmem.offset0,0x4
	.type		__assertfail,@function
